//
// Generated by NVIDIA NVVM Compiler
//
// Compiler Build ID: CL-36424714
// Cuda compilation tools, release 13.0, V13.0.88
// Based on NVVM 20.0.0
//

.version 9.0
.target sm_100
.address_size 64

	// .globl	transpose_row_to_tm
// _ZZ29select_topk_from_pairs_tm_f32E12temp_storage has been demoted
// _ZZ34select_topk_from_candidates_tm_f32E12temp_storage has been demoted
.global .align 1 .b8 _ZN34_INTERNAL_ccb96064_4_k_cu_f739a1524cuda3std3__45__cpo5beginE[1];
.global .align 1 .b8 _ZN34_INTERNAL_ccb96064_4_k_cu_f739a1524cuda3std3__45__cpo3endE[1];
.global .align 1 .b8 _ZN34_INTERNAL_ccb96064_4_k_cu_f739a1524cuda3std3__45__cpo6cbeginE[1];
.global .align 1 .b8 _ZN34_INTERNAL_ccb96064_4_k_cu_f739a1524cuda3std3__45__cpo4cendE[1];
.global .align 1 .b8 _ZN34_INTERNAL_ccb96064_4_k_cu_f739a1524cuda3std3__45__cpo6rbeginE[1];
.global .align 1 .b8 _ZN34_INTERNAL_ccb96064_4_k_cu_f739a1524cuda3std3__45__cpo4rendE[1];
.global .align 1 .b8 _ZN34_INTERNAL_ccb96064_4_k_cu_f739a1524cuda3std3__45__cpo7crbeginE[1];
.global .align 1 .b8 _ZN34_INTERNAL_ccb96064_4_k_cu_f739a1524cuda3std3__45__cpo5crendE[1];
.global .align 1 .b8 _ZN34_INTERNAL_ccb96064_4_k_cu_f739a1524cuda3std3__436_GLOBAL__N__ccb96064_4_k_cu_f739a1526ignoreE[1];
.global .align 1 .b8 _ZN34_INTERNAL_ccb96064_4_k_cu_f739a1524cuda3std3__419piecewise_constructE[1];
.global .align 1 .b8 _ZN34_INTERNAL_ccb96064_4_k_cu_f739a1524cuda3std3__48in_placeE[1];
.global .align 1 .b8 _ZN34_INTERNAL_ccb96064_4_k_cu_f739a1524cuda3std3__420unreachable_sentinelE[1];
.global .align 1 .b8 _ZN34_INTERNAL_ccb96064_4_k_cu_f739a1524cuda3std6ranges3__45__cpo4swapE[1];
.global .align 1 .b8 _ZN34_INTERNAL_ccb96064_4_k_cu_f739a1524cuda3std6ranges3__45__cpo9iter_moveE[1];
.global .align 1 .b8 _ZN34_INTERNAL_ccb96064_4_k_cu_f739a1524cuda3std6ranges3__45__cpo5beginE[1];
.global .align 1 .b8 _ZN34_INTERNAL_ccb96064_4_k_cu_f739a1524cuda3std6ranges3__45__cpo3endE[1];
.global .align 1 .b8 _ZN34_INTERNAL_ccb96064_4_k_cu_f739a1524cuda3std6ranges3__45__cpo6cbeginE[1];
.global .align 1 .b8 _ZN34_INTERNAL_ccb96064_4_k_cu_f739a1524cuda3std6ranges3__45__cpo4cendE[1];
.global .align 1 .b8 _ZN34_INTERNAL_ccb96064_4_k_cu_f739a1524cuda3std6ranges3__45__cpo7advanceE[1];
.global .align 1 .b8 _ZN34_INTERNAL_ccb96064_4_k_cu_f739a1524cuda3std6ranges3__45__cpo9iter_swapE[1];
.global .align 1 .b8 _ZN34_INTERNAL_ccb96064_4_k_cu_f739a1524cuda3std6ranges3__45__cpo4nextE[1];
.global .align 1 .b8 _ZN34_INTERNAL_ccb96064_4_k_cu_f739a1524cuda3std6ranges3__45__cpo4prevE[1];
.global .align 1 .b8 _ZN34_INTERNAL_ccb96064_4_k_cu_f739a1524cuda3std6ranges3__45__cpo4dataE[1];
.global .align 1 .b8 _ZN34_INTERNAL_ccb96064_4_k_cu_f739a1524cuda3std6ranges3__45__cpo5cdataE[1];
.global .align 1 .b8 _ZN34_INTERNAL_ccb96064_4_k_cu_f739a1524cuda3std6ranges3__45__cpo4sizeE[1];
.global .align 1 .b8 _ZN34_INTERNAL_ccb96064_4_k_cu_f739a1524cuda3std6ranges3__45__cpo5ssizeE[1];
.global .align 1 .b8 _ZN34_INTERNAL_ccb96064_4_k_cu_f739a1524cuda3std6ranges3__45__cpo8distanceE[1];
.global .align 1 .b8 _ZN34_INTERNAL_ccb96064_4_k_cu_f739a1526thrust24THRUST_300001_SM_1000_NS6system6detail10sequential3seqE[1];

.visible .entry transpose_row_to_tm(
	.param .u64 .ptr .align 1 transpose_row_to_tm_param_0,
	.param .u32 transpose_row_to_tm_param_1,
	.param .u32 transpose_row_to_tm_param_2,
	.param .u64 .ptr .align 1 transpose_row_to_tm_param_3
)
{
	.reg .pred 	%p<3>;
	.reg .b32 	%r<16>;
	.reg .b32 	%f<2>;
	.reg .b64 	%rd<15>;

	ld.param.u64 	%rd3, [transpose_row_to_tm_param_0];
	ld.param.u32 	%r7, [transpose_row_to_tm_param_1];
	ld.param.u32 	%r8, [transpose_row_to_tm_param_2];
	ld.param.u64 	%rd4, [transpose_row_to_tm_param_3];
	mov.u32 	%r9, %ctaid.x;
	mov.u32 	%r1, %ntid.x;
	mov.u32 	%r10, %tid.x;
	mad.lo.s32 	%r15, %r9, %r1, %r10;
	mul.lo.s32 	%r3, %r8, %r7;
	setp.ge.s32 	%p1, %r15, %r3;
	@%p1 bra 	$L__BB0_3;
	mov.u32 	%r11, %nctaid.x;
	mul.lo.s32 	%r4, %r1, %r11;
	cvta.to.global.u64 	%rd1, %rd3;
	cvta.to.global.u64 	%rd2, %rd4;
$L__BB0_2:
	div.s32 	%r12, %r15, %r8;
	mul.lo.s32 	%r13, %r12, %r8;
	sub.s32 	%r14, %r15, %r13;
	cvt.s64.s32 	%rd5, %r12;
	mul.wide.s32 	%rd6, %r12, %r8;
	cvt.s64.s32 	%rd7, %r14;
	add.s64 	%rd8, %rd6, %rd7;
	shl.b64 	%rd9, %rd8, 2;
	add.s64 	%rd10, %rd1, %rd9;
	ld.global.nc.f32 	%f1, [%rd10];
	mul.wide.s32 	%rd11, %r14, %r7;
	add.s64 	%rd12, %rd11, %rd5;
	shl.b64 	%rd13, %rd12, 2;
	add.s64 	%rd14, %rd2, %rd13;
	st.global.f32 	[%rd14], %f1;
	add.s32 	%r15, %r15, %r4;
	setp.lt.s32 	%p2, %r15, %r3;
	@%p2 bra 	$L__BB0_2;
$L__BB0_3:
	ret;

}
	// .globl	compute_log_returns_f32
.visible .entry compute_log_returns_f32(
	.param .u64 .ptr .align 1 compute_log_returns_f32_param_0,
	.param .u32 compute_log_returns_f32_param_1,
	.param .u64 .ptr .align 1 compute_log_returns_f32_param_2
)
{
	.reg .pred 	%p<17>;
	.reg .b32 	%r<20>;
	.reg .b32 	%f<54>;
	.reg .b64 	%rd<9>;

	ld.param.u64 	%rd3, [compute_log_returns_f32_param_0];
	ld.param.u32 	%r6, [compute_log_returns_f32_param_1];
	ld.param.u64 	%rd4, [compute_log_returns_f32_param_2];
	cvta.to.global.u64 	%rd1, %rd4;
	mov.u32 	%r7, %ctaid.x;
	mov.u32 	%r1, %ntid.x;
	mov.u32 	%r8, %tid.x;
	mad.lo.s32 	%r19, %r7, %r1, %r8;
	setp.ge.s32 	%p1, %r19, %r6;
	@%p1 bra 	$L__BB1_8;
	mov.u32 	%r9, %nctaid.x;
	mul.lo.s32 	%r3, %r1, %r9;
	cvta.to.global.u64 	%rd2, %rd3;
$L__BB1_2:
	setp.ne.s32 	%p2, %r19, 0;
	@%p2 bra 	$L__BB1_4;
	mov.b32 	%r18, 0;
	st.global.u32 	[%rd1], %r18;
	bra.uni 	$L__BB1_7;
$L__BB1_4:
	mul.wide.s32 	%rd5, %r19, 4;
	add.s64 	%rd6, %rd2, %rd5;
	ld.global.nc.f32 	%f1, [%rd6];
	ld.global.nc.f32 	%f6, [%rd6+-4];
	setp.leu.f32 	%p3, %f1, 0f00000000;
	setp.leu.f32 	%p4, %f6, 0f00000000;
	or.pred  	%p5, %p3, %p4;
	abs.f32 	%f7, %f1;
	setp.equ.f32 	%p6, %f7, 0f7F800000;
	or.pred  	%p7, %p5, %p6;
	abs.f32 	%f9, %f6;
	setp.equ.f32 	%p8, %f9, 0f7F800000;
	or.pred  	%p9, %p7, %p8;
	mov.f32 	%f53, 0f00000000;
	@%p9 bra 	$L__BB1_6;
	setp.lt.f32 	%p10, %f1, 0f00800000;
	mul.f32 	%f11, %f1, 0f4B000000;
	selp.f32 	%f12, %f11, %f1, %p10;
	selp.f32 	%f13, 0fC1B80000, 0f00000000, %p10;
	mov.b32 	%r10, %f12;
	add.s32 	%r11, %r10, -1059760811;
	and.b32  	%r12, %r11, -8388608;
	sub.s32 	%r13, %r10, %r12;
	mov.b32 	%f14, %r13;
	cvt.rn.f32.s32 	%f15, %r12;
	fma.rn.f32 	%f16, %f15, 0f34000000, %f13;
	add.f32 	%f17, %f14, 0fBF800000;
	fma.rn.f32 	%f18, %f17, 0fBE055027, 0f3E1039F6;
	fma.rn.f32 	%f19, %f18, %f17, 0fBDF8CDCC;
	fma.rn.f32 	%f20, %f19, %f17, 0f3E0F2955;
	fma.rn.f32 	%f21, %f20, %f17, 0fBE2AD8B9;
	fma.rn.f32 	%f22, %f21, %f17, 0f3E4CED0B;
	fma.rn.f32 	%f23, %f22, %f17, 0fBE7FFF22;
	fma.rn.f32 	%f24, %f23, %f17, 0f3EAAAA78;
	fma.rn.f32 	%f25, %f24, %f17, 0fBF000000;
	mul.f32 	%f26, %f17, %f25;
	fma.rn.f32 	%f27, %f26, %f17, %f17;
	fma.rn.f32 	%f28, %f16, 0f3F317218, %f27;
	setp.gt.u32 	%p11, %r10, 2139095039;
	fma.rn.f32 	%f29, %f12, 0f7F800000, 0f7F800000;
	selp.f32 	%f30, %f29, %f28, %p11;
	setp.eq.f32 	%p12, %f12, 0f00000000;
	selp.f32 	%f31, 0fFF800000, %f30, %p12;
	setp.lt.f32 	%p13, %f6, 0f00800000;
	mul.f32 	%f32, %f6, 0f4B000000;
	selp.f32 	%f33, %f32, %f6, %p13;
	selp.f32 	%f34, 0fC1B80000, 0f00000000, %p13;
	mov.b32 	%r14, %f33;
	add.s32 	%r15, %r14, -1059760811;
	and.b32  	%r16, %r15, -8388608;
	sub.s32 	%r17, %r14, %r16;
	mov.b32 	%f35, %r17;
	cvt.rn.f32.s32 	%f36, %r16;
	fma.rn.f32 	%f37, %f36, 0f34000000, %f34;
	add.f32 	%f38, %f35, 0fBF800000;
	fma.rn.f32 	%f39, %f38, 0fBE055027, 0f3E1039F6;
	fma.rn.f32 	%f40, %f39, %f38, 0fBDF8CDCC;
	fma.rn.f32 	%f41, %f40, %f38, 0f3E0F2955;
	fma.rn.f32 	%f42, %f41, %f38, 0fBE2AD8B9;
	fma.rn.f32 	%f43, %f42, %f38, 0f3E4CED0B;
	fma.rn.f32 	%f44, %f43, %f38, 0fBE7FFF22;
	fma.rn.f32 	%f45, %f44, %f38, 0f3EAAAA78;
	fma.rn.f32 	%f46, %f45, %f38, 0fBF000000;
	mul.f32 	%f47, %f38, %f46;
	fma.rn.f32 	%f48, %f47, %f38, %f38;
	fma.rn.f32 	%f49, %f37, 0f3F317218, %f48;
	setp.gt.u32 	%p14, %r14, 2139095039;
	fma.rn.f32 	%f50, %f33, 0f7F800000, 0f7F800000;
	selp.f32 	%f51, %f50, %f49, %p14;
	setp.eq.f32 	%p15, %f33, 0f00000000;
	selp.f32 	%f52, 0fFF800000, %f51, %p15;
	sub.f32 	%f53, %f31, %f52;
$L__BB1_6:
	add.s64 	%rd8, %rd1, %rd5;
	st.global.f32 	[%rd8], %f53;
$L__BB1_7:
	add.s32 	%r19, %r19, %r3;
	setp.lt.s32 	%p16, %r19, %r6;
	@%p16 bra 	$L__BB1_2;
$L__BB1_8:
	ret;

}
	// .globl	double_cross_backtest_tm_flex_f32
.visible .entry double_cross_backtest_tm_flex_f32(
	.param .u64 .ptr .align 1 double_cross_backtest_tm_flex_f32_param_0,
	.param .u64 .ptr .align 1 double_cross_backtest_tm_flex_f32_param_1,
	.param .u64 .ptr .align 1 double_cross_backtest_tm_flex_f32_param_2,
	.param .u32 double_cross_backtest_tm_flex_f32_param_3,
	.param .u32 double_cross_backtest_tm_flex_f32_param_4,
	.param .u32 double_cross_backtest_tm_flex_f32_param_5,
	.param .u32 double_cross_backtest_tm_flex_f32_param_6,
	.param .u32 double_cross_backtest_tm_flex_f32_param_7,
	.param .u32 double_cross_backtest_tm_flex_f32_param_8,
	.param .u32 double_cross_backtest_tm_flex_f32_param_9,
	.param .u64 .ptr .align 1 double_cross_backtest_tm_flex_f32_param_10,
	.param .u64 .ptr .align 1 double_cross_backtest_tm_flex_f32_param_11,
	.param .u32 double_cross_backtest_tm_flex_f32_param_12,
	.param .f32 double_cross_backtest_tm_flex_f32_param_13,
	.param .f32 double_cross_backtest_tm_flex_f32_param_14,
	.param .u32 double_cross_backtest_tm_flex_f32_param_15,
	.param .u32 double_cross_backtest_tm_flex_f32_param_16,
	.param .u64 .ptr .align 1 double_cross_backtest_tm_flex_f32_param_17
)
{
	.reg .pred 	%p<71>;
	.reg .b32 	%r<96>;
	.reg .b32 	%f<153>;
	.reg .b64 	%rd<57>;
	.reg .b64 	%fd<6>;

	ld.param.u64 	%rd20, [double_cross_backtest_tm_flex_f32_param_0];
	ld.param.u64 	%rd21, [double_cross_backtest_tm_flex_f32_param_1];
	ld.param.u64 	%rd22, [double_cross_backtest_tm_flex_f32_param_2];
	ld.param.u32 	%r38, [double_cross_backtest_tm_flex_f32_param_3];
	ld.param.u32 	%r39, [double_cross_backtest_tm_flex_f32_param_4];
	ld.param.u32 	%r40, [double_cross_backtest_tm_flex_f32_param_5];
	ld.param.u32 	%r41, [double_cross_backtest_tm_flex_f32_param_7];
	ld.param.u32 	%r42, [double_cross_backtest_tm_flex_f32_param_8];
	ld.param.u32 	%r43, [double_cross_backtest_tm_flex_f32_param_9];
	ld.param.u64 	%rd23, [double_cross_backtest_tm_flex_f32_param_10];
	ld.param.u64 	%rd24, [double_cross_backtest_tm_flex_f32_param_11];
	ld.param.u32 	%r44, [double_cross_backtest_tm_flex_f32_param_12];
	ld.param.f32 	%f35, [double_cross_backtest_tm_flex_f32_param_13];
	ld.param.f32 	%f36, [double_cross_backtest_tm_flex_f32_param_14];
	ld.param.u32 	%r45, [double_cross_backtest_tm_flex_f32_param_15];
	ld.param.u32 	%r46, [double_cross_backtest_tm_flex_f32_param_16];
	ld.param.u64 	%rd25, [double_cross_backtest_tm_flex_f32_param_17];
	cvta.to.global.u64 	%rd1, %rd25;
	setp.leu.f32 	%p1, %f35, 0f00000000;
	mov.f32 	%f137, 0f00000000;
	@%p1 bra 	$L__BB2_3;
	neg.f32 	%f1, %f35;
	mov.f32 	%f38, 0f3F800000;
	add.rz.f32 	%f39, %f1, %f38;
	mov.b32 	%r47, %f39;
	add.s32 	%r48, %r47, -1061158912;
	and.b32  	%r49, %r48, -8388608;
	mov.b32 	%r1, %f1;
	sub.s32 	%r50, %r1, %r49;
	mov.b32 	%f40, %r50;
	sub.s32 	%r51, 1082130432, %r49;
	mov.b32 	%f41, %r51;
	fma.rn.f32 	%f42, %f41, 0f3E800000, 0fBF800000;
	add.f32 	%f43, %f42, %f40;
	cvt.rn.f32.s32 	%f44, %r49;
	mul.f32 	%f45, %f44, 0f34000000;
	fma.rn.f32 	%f46, %f43, 0fBD39BF78, 0f3DD80012;
	fma.rn.f32 	%f47, %f46, %f43, 0fBE0778E0;
	fma.rn.f32 	%f48, %f47, %f43, 0f3E146475;
	fma.rn.f32 	%f49, %f48, %f43, 0fBE2A68DD;
	fma.rn.f32 	%f50, %f49, %f43, 0f3E4CAF9E;
	fma.rn.f32 	%f51, %f50, %f43, 0fBE800042;
	fma.rn.f32 	%f52, %f51, %f43, 0f3EAAAAE6;
	fma.rn.f32 	%f53, %f52, %f43, 0fBF000000;
	mul.f32 	%f54, %f43, %f53;
	fma.rn.f32 	%f55, %f54, %f43, %f43;
	fma.rn.f32 	%f137, %f45, 0f3F317218, %f55;
	setp.lt.u32 	%p2, %r1, 2139095040;
	@%p2 bra 	$L__BB2_3;
	setp.gt.s32 	%p3, %r1, -1082130432;
	fma.rn.f32 	%f56, %f1, 0f7F800000, 0f7F800000;
	selp.f32 	%f137, %f56, %f137, %p3;
$L__BB2_3:
	mul.lo.s32 	%r2, %r40, %r39;
	mov.u32 	%r52, %ctaid.x;
	mov.u32 	%r3, %ntid.x;
	mov.u32 	%r53, %tid.x;
	mad.lo.s32 	%r88, %r52, %r3, %r53;
	setp.ge.s32 	%p4, %r88, %r2;
	@%p4 bra 	$L__BB2_52;
	setp.gt.s32 	%p5, %r46, 1;
	cvt.s64.s32 	%rd2, %r46;
	and.b32  	%r5, %r45, 8;
	shr.u32 	%r54, %r45, 2;
	and.b32  	%r55, %r54, 1;
	add.s32 	%r56, %r44, %r55;
	add.s32 	%r6, %r56, -1;
	shl.b32 	%r57, %r45, 29;
	shr.s32 	%r58, %r57, 31;
	and.b32  	%r7, %r45, 1;
	and.b32  	%r8, %r45, 2;
	selp.u32 	%r9, 1, 0, %p5;
	and.b32  	%r10, %r45, 16;
	mov.u32 	%r59, %nctaid.x;
	mul.lo.s32 	%r11, %r3, %r59;
	sub.s32 	%r12, %r56, %r38;
	add.s32 	%r13, %r6, %r58;
	cvta.to.global.u64 	%rd3, %rd23;
	cvta.to.global.u64 	%rd4, %rd24;
	cvta.to.global.u64 	%rd5, %rd22;
$L__BB2_5:
	setp.eq.s32 	%p6, %r5, 0;
	div.s32 	%r15, %r88, %r40;
	mul.lo.s32 	%r60, %r15, %r40;
	sub.s32 	%r16, %r88, %r60;
	add.s32 	%r61, %r15, %r42;
	add.s32 	%r62, %r16, %r43;
	mul.wide.s32 	%rd26, %r61, 4;
	add.s64 	%rd27, %rd3, %rd26;
	ld.global.nc.u32 	%r63, [%rd27];
	cvt.s64.s32 	%rd28, %r62;
	mul.wide.s32 	%rd29, %r62, 4;
	add.s64 	%rd30, %rd4, %rd29;
	ld.global.nc.u32 	%r64, [%rd30];
	mul.wide.s32 	%rd31, %r61, %r41;
	add.s64 	%rd32, %rd31, %rd28;
	mul.lo.s64 	%rd6, %rd32, %rd2;
	setp.lt.s32 	%p7, %r63, %r64;
	or.pred  	%p8, %p6, %p7;
	@%p8 bra 	$L__BB2_14;
	setp.lt.s32 	%p63, %r46, 1;
	@%p63 bra 	$L__BB2_51;
	setp.lt.s32 	%p64, %r46, 2;
	shl.b64 	%rd50, %rd6, 2;
	add.s64 	%rd7, %rd1, %rd50;
	mov.b32 	%r81, 0;
	st.global.u32 	[%rd7], %r81;
	@%p64 bra 	$L__BB2_51;
	setp.lt.s32 	%p65, %r46, 3;
	mov.b32 	%r82, 0;
	st.global.u32 	[%rd7+4], %r82;
	@%p65 bra 	$L__BB2_51;
	setp.lt.s32 	%p66, %r46, 4;
	mov.b32 	%r83, 0;
	st.global.u32 	[%rd7+8], %r83;
	@%p66 bra 	$L__BB2_51;
	setp.lt.s32 	%p67, %r46, 5;
	mov.b32 	%r84, 0;
	st.global.u32 	[%rd7+12], %r84;
	@%p67 bra 	$L__BB2_51;
	setp.lt.s32 	%p68, %r46, 6;
	mov.b32 	%r85, 0;
	st.global.u32 	[%rd7+16], %r85;
	@%p68 bra 	$L__BB2_51;
	setp.eq.s32 	%p69, %r46, 6;
	mov.b32 	%r86, 0;
	st.global.u32 	[%rd7+20], %r86;
	@%p69 bra 	$L__BB2_51;
	mov.b32 	%r87, 0;
	st.global.u32 	[%rd7+24], %r87;
	bra.uni 	$L__BB2_51;
$L__BB2_14:
	max.s32 	%r19, %r63, %r64;
	add.s32 	%r91, %r6, %r19;
	setp.ge.s32 	%p9, %r91, %r38;
	@%p9 bra 	$L__BB2_19;
	cvt.s64.s32 	%rd8, %r16;
	add.s32 	%r90, %r12, %r19;
	add.s32 	%r89, %r13, %r19;
	mov.b32 	%r95, 0;
	mov.f32 	%f148, 0f00000000;
	mov.b64 	%rd56, 0;
	cvt.s64.s32 	%rd38, %r15;
	mov.f32 	%f147, %f148;
	mov.u64 	%rd52, %rd56;
	mov.u64 	%rd53, %rd56;
	mov.f32 	%f145, %f148;
	mov.f32 	%f146, %f148;
	mov.f32 	%f143, %f148;
	mov.u32 	%r94, %r95;
$L__BB2_16:
	setp.eq.s32 	%p17, %r7, 0;
	setp.gt.f32 	%p18, %f36, 0f00000000;
	mul.wide.s32 	%rd37, %r89, %r39;
	add.s64 	%rd39, %rd37, %rd38;
	shl.b64 	%rd40, %rd39, 2;
	add.s64 	%rd35, %rd20, %rd40;
	// begin inline asm
	ld.global.nc.f32 %f58, [%rd35];
	// end inline asm
	mul.wide.s32 	%rd41, %r89, %r40;
	add.s64 	%rd42, %rd41, %rd8;
	shl.b64 	%rd43, %rd42, 2;
	add.s64 	%rd36, %rd21, %rd43;
	// begin inline asm
	ld.global.nc.f32 %f59, [%rd36];
	// end inline asm
	abs.f32 	%f60, %f59;
	max.f32 	%f61, %f60, 0f3F800000;
	mul.f32 	%f62, %f36, %f61;
	selp.f32 	%f63, %f62, 0f00000000, %p18;
	add.f32 	%f64, %f59, %f63;
	setp.gt.f32 	%p19, %f58, %f64;
	selp.u32 	%r73, 1, 0, %p19;
	sub.f32 	%f65, %f59, %f63;
	setp.lt.f32 	%p20, %f58, %f65;
	selp.s32 	%r74, -1, 0, %p20;
	add.s32 	%r75, %r74, %r73;
	max.s32 	%r76, %r75, 0;
	selp.b32 	%r28, %r75, %r76, %p17;
	setp.eq.s32 	%p21, %r28, %r94;
	@%p21 bra 	$L__BB2_30;
	setp.ne.s32 	%p22, %r94, 0;
	setp.ne.s32 	%p23, %r28, 0;
	and.pred  	%p24, %p22, %p23;
	@%p24 bra 	$L__BB2_27;
	setp.gt.f32 	%p29, %f35, 0f00000000;
	add.f32 	%f68, %f137, %f143;
	selp.f32 	%f143, %f68, %f143, %p29;
	add.s32 	%r95, %r95, %r9;
	mov.u32 	%r94, %r28;
	bra.uni 	$L__BB2_30;
$L__BB2_19:
	setp.lt.s32 	%p10, %r46, 1;
	@%p10 bra 	$L__BB2_51;
	setp.lt.s32 	%p11, %r46, 2;
	shl.b64 	%rd33, %rd6, 2;
	add.s64 	%rd9, %rd1, %rd33;
	mov.b32 	%r65, 0;
	st.global.u32 	[%rd9], %r65;
	@%p11 bra 	$L__BB2_51;
	setp.lt.s32 	%p12, %r46, 3;
	mov.b32 	%r66, 0;
	st.global.u32 	[%rd9+4], %r66;
	@%p12 bra 	$L__BB2_51;
	setp.lt.s32 	%p13, %r46, 4;
	mov.b32 	%r67, 0;
	st.global.u32 	[%rd9+8], %r67;
	@%p13 bra 	$L__BB2_51;
	setp.lt.s32 	%p14, %r46, 5;
	mov.b32 	%r68, 0;
	st.global.u32 	[%rd9+12], %r68;
	@%p14 bra 	$L__BB2_51;
	setp.lt.s32 	%p15, %r46, 6;
	mov.b32 	%r69, 0;
	st.global.u32 	[%rd9+16], %r69;
	@%p15 bra 	$L__BB2_51;
	setp.eq.s32 	%p16, %r46, 6;
	mov.b32 	%r70, 0;
	st.global.u32 	[%rd9+20], %r70;
	@%p16 bra 	$L__BB2_51;
	mov.b32 	%r71, 0;
	st.global.u32 	[%rd9+24], %r71;
	bra.uni 	$L__BB2_51;
$L__BB2_27:
	setp.eq.s32 	%p25, %r8, 0;
	@%p25 bra 	$L__BB2_29;
	setp.gt.f32 	%p26, %f35, 0f00000000;
	add.f32 	%f66, %f137, %f143;
	selp.f32 	%f143, %f66, %f143, %p26;
	add.s32 	%r95, %r95, %r9;
	mov.b32 	%r94, 0;
	bra.uni 	$L__BB2_30;
$L__BB2_29:
	setp.gt.s32 	%p27, %r46, 1;
	setp.gt.f32 	%p28, %f35, 0f00000000;
	fma.rn.f32 	%f67, %f137, 0f40000000, %f143;
	selp.f32 	%f143, %f67, %f143, %p28;
	add.s32 	%r78, %r95, 2;
	selp.b32 	%r95, %r78, %r95, %p27;
	mov.u32 	%r94, %r28;
$L__BB2_30:
	setp.lt.s32 	%p30, %r46, 3;
	mul.wide.s32 	%rd44, %r91, 4;
	add.s64 	%rd45, %rd5, %rd44;
	ld.global.nc.f32 	%f14, [%rd45];
	cvt.rn.f32.s32 	%f15, %r94;
	fma.rn.f32 	%f143, %f14, %f15, %f143;
	@%p30 bra 	$L__BB2_36;
	setp.lt.s32 	%p31, %r46, 4;
	setp.gt.f32 	%p32, %f143, %f146;
	selp.f32 	%f146, %f143, %f146, %p32;
	sub.f32 	%f69, %f146, %f143;
	setp.gt.f32 	%p33, %f69, %f145;
	selp.f32 	%f145, %f69, %f145, %p33;
	@%p31 bra 	$L__BB2_36;
	setp.eq.s32 	%p34, %r94, 0;
	mov.f32 	%f144, 0f00000000;
	@%p34 bra 	$L__BB2_34;
	mul.f32 	%f71, %f14, 0f3FB8AA3B;
	cvt.rni.f32.f32 	%f72, %f71;
	abs.f32 	%f73, %f14;
	setp.lt.f32 	%p35, %f73, 0f3ED1EB85;
	selp.f32 	%f74, 0f00000000, %f72, %p35;
	fma.rn.f32 	%f75, %f74, 0fBF317200, %f14;
	fma.rn.f32 	%f76, %f74, 0fB5BFBE8E, %f75;
	setp.eq.f32 	%p36, %f74, 0f43000000;
	selp.f32 	%f77, 0f42FE0000, %f74, %p36;
	fma.rn.f32 	%f78, %f76, 0f3AB5EBE6, 0f3C095663;
	fma.rn.f32 	%f79, %f78, %f76, 0f3D2AABE3;
	fma.rn.f32 	%f80, %f79, %f76, 0f3E2AA9F6;
	fma.rn.f32 	%f81, %f80, %f76, 0f3EFFFFFE;
	mul.f32 	%f82, %f76, %f81;
	fma.rn.f32 	%f83, %f82, %f76, %f76;
	ex2.approx.f32 	%f84, %f77;
	add.f32 	%f85, %f84, 0fBF800000;
	fma.rn.f32 	%f86, %f83, %f84, %f85;
	add.f32 	%f87, %f86, %f86;
	selp.f32 	%f88, %f87, %f86, %p36;
	setp.gt.f32 	%p37, %f77, 0f43000000;
	selp.f32 	%f89, 0f7F800000, %f88, %p37;
	setp.lt.f32 	%p38, %f77, 0fC1C80000;
	selp.f32 	%f90, 0fBF800000, %f89, %p38;
	setp.eq.f32 	%p39, %f14, 0f00000000;
	add.f32 	%f91, %f14, %f14;
	selp.f32 	%f92, %f91, %f90, %p39;
	mul.f32 	%f144, %f92, %f15;
$L__BB2_34:
	setp.lt.s32 	%p40, %r46, 6;
	add.s64 	%rd56, %rd56, 1;
	sub.f32 	%f93, %f144, %f147;
	cvt.rn.f32.s64 	%f94, %rd56;
	div.rn.f32 	%f95, %f93, %f94;
	add.f32 	%f147, %f147, %f95;
	sub.f32 	%f96, %f144, %f147;
	fma.rn.f32 	%f148, %f93, %f96, %f148;
	@%p40 bra 	$L__BB2_36;
	cvt.s64.s32 	%rd46, %r94;
	abs.s64 	%rd47, %rd46;
	add.s64 	%rd53, %rd47, %rd53;
	add.s64 	%rd52, %rd52, %rd46;
$L__BB2_36:
	add.s32 	%r91, %r91, 1;
	add.s32 	%r90, %r90, 1;
	add.s32 	%r89, %r89, 1;
	setp.ne.s32 	%p41, %r90, 1;
	@%p41 bra 	$L__BB2_16;
	setp.lt.s32 	%p42, %r46, 5;
	setp.lt.s64 	%p43, %rd56, 2;
	mov.f32 	%f149, 0f00000000;
	or.pred  	%p44, %p42, %p43;
	@%p44 bra 	$L__BB2_39;
	add.s64 	%rd48, %rd56, -1;
	cvt.rn.f32.u64 	%f98, %rd48;
	div.rn.f32 	%f149, %f148, %f98;
$L__BB2_39:
	setp.leu.f32 	%p46, %f145, 0f00000000;
	mov.f32 	%f150, 0f00000000;
	or.pred  	%p47, %p30, %p46;
	@%p47 bra 	$L__BB2_41;
	neg.f32 	%f100, %f145;
	mul.f32 	%f101, %f145, 0fBFB8AA3B;
	cvt.rni.f32.f32 	%f102, %f101;
	abs.f32 	%f103, %f100;
	setp.lt.f32 	%p48, %f103, 0f3ED1EB85;
	selp.f32 	%f104, 0f00000000, %f102, %p48;
	fma.rn.f32 	%f105, %f104, 0fBF317200, %f100;
	fma.rn.f32 	%f106, %f104, 0fB5BFBE8E, %f105;
	setp.eq.f32 	%p49, %f104, 0f43000000;
	selp.f32 	%f107, 0f42FE0000, %f104, %p49;
	fma.rn.f32 	%f108, %f106, 0f3AB5EBE6, 0f3C095663;
	fma.rn.f32 	%f109, %f108, %f106, 0f3D2AABE3;
	fma.rn.f32 	%f110, %f109, %f106, 0f3E2AA9F6;
	fma.rn.f32 	%f111, %f110, %f106, 0f3EFFFFFE;
	mul.f32 	%f112, %f106, %f111;
	fma.rn.f32 	%f113, %f112, %f106, %f106;
	ex2.approx.f32 	%f114, %f107;
	add.f32 	%f115, %f114, 0fBF800000;
	fma.rn.f32 	%f116, %f113, %f114, %f115;
	add.f32 	%f117, %f116, %f116;
	selp.f32 	%f118, %f117, %f116, %p49;
	setp.gt.f32 	%p50, %f107, 0f43000000;
	setp.lt.f32 	%p51, %f107, 0fC1C80000;
	neg.f32 	%f119, %f118;
	selp.f32 	%f120, 0fFF800000, %f119, %p50;
	selp.f32 	%f150, 0f3F800000, %f120, %p51;
$L__BB2_41:
	setp.lt.s32 	%p52, %r46, 6;
	setp.lt.s64 	%p53, %rd56, 1;
	or.pred  	%p54, %p52, %p53;
	@%p54 bra 	$L__BB2_43;
	cvt.rn.f64.s64 	%fd1, %rd53;
	cvt.rn.f64.u64 	%fd2, %rd56;
	div.rn.f64 	%fd3, %fd1, %fd2;
	cvt.rn.f32.f64 	%f152, %fd3;
	cvt.rn.f64.s64 	%fd4, %rd52;
	div.rn.f64 	%fd5, %fd4, %fd2;
	cvt.rn.f32.f64 	%f151, %fd5;
	bra.uni 	$L__BB2_44;
$L__BB2_43:
	setp.lt.s32 	%p55, %r46, 1;
	mov.f32 	%f151, 0f00000000;
	mov.f32 	%f152, %f151;
	@%p55 bra 	$L__BB2_51;
$L__BB2_44:
	setp.lt.s32 	%p56, %r46, 2;
	fma.rn.f32 	%f122, %f143, 0f3BBB989D, 0f3F000000;
	cvt.sat.f32.f32 	%f123, %f122;
	mov.f32 	%f124, 0f4B400001;
	mov.f32 	%f125, 0f437C0000;
	fma.rm.f32 	%f126, %f123, %f125, %f124;
	add.f32 	%f127, %f126, 0fCB40007F;
	neg.f32 	%f128, %f127;
	fma.rn.f32 	%f129, %f143, 0f3FB8AA3B, %f128;
	fma.rn.f32 	%f130, %f143, 0f32A57060, %f129;
	mov.b32 	%r79, %f126;
	shl.b32 	%r80, %r79, 23;
	mov.b32 	%f131, %r80;
	ex2.approx.ftz.f32 	%f132, %f130;
	fma.rn.f32 	%f133, %f132, %f131, 0fBF800000;
	shl.b64 	%rd49, %rd6, 2;
	add.s64 	%rd19, %rd1, %rd49;
	st.global.f32 	[%rd19], %f133;
	@%p56 bra 	$L__BB2_51;
	cvt.rn.f32.s32 	%f134, %r95;
	st.global.f32 	[%rd19+4], %f134;
	@%p30 bra 	$L__BB2_51;
	setp.lt.s32 	%p58, %r46, 4;
	st.global.f32 	[%rd19+8], %f150;
	@%p58 bra 	$L__BB2_51;
	st.global.f32 	[%rd19+12], %f147;
	@%p42 bra 	$L__BB2_51;
	sqrt.rn.f32 	%f135, %f149;
	st.global.f32 	[%rd19+16], %f135;
	@%p52 bra 	$L__BB2_51;
	setp.eq.s32 	%p61, %r46, 6;
	st.global.f32 	[%rd19+20], %f152;
	@%p61 bra 	$L__BB2_51;
	setp.eq.s32 	%p62, %r10, 0;
	selp.f32 	%f136, 0f00000000, %f151, %p62;
	st.global.f32 	[%rd19+24], %f136;
$L__BB2_51:
	add.s32 	%r88, %r88, %r11;
	setp.lt.s32 	%p70, %r88, %r2;
	@%p70 bra 	$L__BB2_5;
$L__BB2_52:
	ret;

}
	// .globl	fill_f32
.visible .entry fill_f32(
	.param .u64 .ptr .align 1 fill_f32_param_0,
	.param .u32 fill_f32_param_1,
	.param .f32 fill_f32_param_2
)
{
	.reg .pred 	%p<3>;
	.reg .b32 	%r<11>;
	.reg .b32 	%f<2>;
	.reg .b64 	%rd<5>;

	ld.param.u64 	%rd2, [fill_f32_param_0];
	ld.param.u32 	%r6, [fill_f32_param_1];
	ld.param.f32 	%f1, [fill_f32_param_2];
	mov.u32 	%r7, %ctaid.x;
	mov.u32 	%r1, %ntid.x;
	mov.u32 	%r8, %tid.x;
	mad.lo.s32 	%r10, %r7, %r1, %r8;
	setp.ge.s32 	%p1, %r10, %r6;
	@%p1 bra 	$L__BB3_3;
	mov.u32 	%r9, %nctaid.x;
	mul.lo.s32 	%r3, %r1, %r9;
	cvta.to.global.u64 	%rd1, %rd2;
$L__BB3_2:
	mul.wide.s32 	%rd3, %r10, 4;
	add.s64 	%rd4, %rd1, %rd3;
	st.global.f32 	[%rd4], %f1;
	add.s32 	%r10, %r10, %r3;
	setp.lt.s32 	%p2, %r10, %r6;
	@%p2 bra 	$L__BB3_2;
$L__BB3_3:
	ret;

}
	// .globl	heatmap_update_scores_tm_f32
.visible .entry heatmap_update_scores_tm_f32(
	.param .u64 .ptr .align 1 heatmap_update_scores_tm_f32_param_0,
	.param .u32 heatmap_update_scores_tm_f32_param_1,
	.param .u32 heatmap_update_scores_tm_f32_param_2,
	.param .u32 heatmap_update_scores_tm_f32_param_3,
	.param .u32 heatmap_update_scores_tm_f32_param_4,
	.param .u64 .ptr .align 1 heatmap_update_scores_tm_f32_param_5,
	.param .u64 .ptr .align 1 heatmap_update_scores_tm_f32_param_6,
	.param .u32 heatmap_update_scores_tm_f32_param_7,
	.param .u32 heatmap_update_scores_tm_f32_param_8,
	.param .u32 heatmap_update_scores_tm_f32_param_9,
	.param .u32 heatmap_update_scores_tm_f32_param_10,
	.param .u32 heatmap_update_scores_tm_f32_param_11,
	.param .u32 heatmap_update_scores_tm_f32_param_12,
	.param .u32 heatmap_update_scores_tm_f32_param_13,
	.param .u64 .ptr .align 1 heatmap_update_scores_tm_f32_param_14
)
{
	.reg .pred 	%p<146>;
	.reg .b32 	%r<201>;
	.reg .b32 	%f<87>;
	.reg .b64 	%rd<170>;

	ld.param.u64 	%rd56, [heatmap_update_scores_tm_f32_param_0];
	ld.param.u32 	%r64, [heatmap_update_scores_tm_f32_param_1];
	ld.param.u32 	%r65, [heatmap_update_scores_tm_f32_param_2];
	ld.param.u32 	%r66, [heatmap_update_scores_tm_f32_param_3];
	ld.param.u32 	%r67, [heatmap_update_scores_tm_f32_param_4];
	ld.param.u64 	%rd57, [heatmap_update_scores_tm_f32_param_5];
	ld.param.u64 	%rd58, [heatmap_update_scores_tm_f32_param_6];
	ld.param.u32 	%r68, [heatmap_update_scores_tm_f32_param_7];
	ld.param.u32 	%r71, [heatmap_update_scores_tm_f32_param_10];
	ld.param.u64 	%rd59, [heatmap_update_scores_tm_f32_param_14];
	cvta.to.global.u64 	%rd1, %rd59;
	cvta.to.global.u64 	%rd2, %rd56;
	cvta.to.global.u64 	%rd3, %rd58;
	cvta.to.global.u64 	%rd4, %rd57;
	mov.u32 	%r75, %ntid.x;
	mov.u32 	%r76, %nctaid.x;
	mul.lo.s32 	%r1, %r75, %r76;
	mov.u32 	%r77, %ctaid.x;
	mov.u32 	%r78, %tid.x;
	mad.lo.s32 	%r2, %r77, %r75, %r78;
	setp.ge.s32 	%p4, %r2, %r64;
	@%p4 bra 	$L__BB4_132;
	ld.param.u32 	%r185, [heatmap_update_scores_tm_f32_param_13];
	ld.param.u32 	%r180, [heatmap_update_scores_tm_f32_param_12];
	ld.param.u32 	%r179, [heatmap_update_scores_tm_f32_param_11];
	ld.param.u32 	%r168, [heatmap_update_scores_tm_f32_param_9];
	ld.param.u32 	%r161, [heatmap_update_scores_tm_f32_param_8];
	setp.gt.s32 	%p5, %r65, 4;
	sub.s32 	%r79, %r179, %r71;
	add.s32 	%r80, %r161, -1;
	cvt.u64.u32 	%rd5, %r80;
	cvt.u64.u32 	%rd6, %r79;
	sub.s32 	%r81, %r185, %r180;
	add.s32 	%r82, %r168, -1;
	cvt.u64.u32 	%rd7, %r82;
	cvt.u64.u32 	%rd8, %r81;
	@%p5 bra 	$L__BB4_26;
	ld.param.u32 	%r176, [heatmap_update_scores_tm_f32_param_9];
	ld.param.u32 	%r166, [heatmap_update_scores_tm_f32_param_8];
	cvt.u32.u64 	%r142, %rd8;
	cvt.u32.u64 	%r143, %rd6;
	setp.lt.s32 	%p121, %r142, 1;
	setp.lt.s32 	%p122, %r176, 2;
	setp.lt.s32 	%p123, %r143, 1;
	setp.lt.s32 	%p124, %r166, 2;
	or.pred  	%p1, %p124, %p123;
	or.pred  	%p2, %p122, %p121;
$L__BB4_3:
	div.s32 	%r4, %r2, %r67;
	mul.lo.s32 	%r144, %r4, %r67;
	sub.s32 	%r5, %r2, %r144;
	setp.lt.s32 	%p125, %r4, 0;
	setp.ge.s32 	%p126, %r4, %r66;
	or.pred  	%p127, %p125, %p126;
	setp.lt.s32 	%p128, %r5, 0;
	setp.ge.s32 	%p129, %r5, %r67;
	or.pred  	%p130, %p128, %p129;
	or.pred  	%p132, %p127, %p130;
	@%p132 bra 	$L__BB4_25;
	mul.wide.u32 	%rd141, %r4, 4;
	add.s64 	%rd142, %rd4, %rd141;
	ld.global.nc.u32 	%r6, [%rd142];
	mul.wide.u32 	%rd143, %r5, 4;
	add.s64 	%rd144, %rd3, %rd143;
	ld.global.nc.u32 	%r7, [%rd144];
	setp.ge.s32 	%p133, %r6, %r7;
	mov.f32 	%f81, 0fFF800000;
	@%p133 bra 	$L__BB4_25;
	setp.eq.s32 	%p134, %r68, 0;
	@%p134 bra 	$L__BB4_9;
	setp.ne.s32 	%p135, %r68, 2;
	@%p135 bra 	$L__BB4_11;
	setp.lt.s32 	%p136, %r65, 3;
	@%p136 bra 	$L__BB4_11;
	mul.wide.s32 	%rd145, %r2, %r65;
	shl.b64 	%rd146, %rd145, 2;
	add.s64 	%rd147, %rd2, %rd146;
	ld.global.nc.f32 	%f71, [%rd147+8];
	neg.f32 	%f81, %f71;
	bra.uni 	$L__BB4_11;
$L__BB4_9:
	setp.lt.s32 	%p137, %r65, 1;
	@%p137 bra 	$L__BB4_11;
	mul.wide.s32 	%rd148, %r2, %r65;
	shl.b64 	%rd149, %rd148, 2;
	add.s64 	%rd150, %rd2, %rd149;
	ld.global.nc.f32 	%f81, [%rd150];
$L__BB4_11:
	abs.f32 	%f73, %f81;
	setp.equ.f32 	%p138, %f73, 0f7F800000;
	@%p138 bra 	$L__BB4_25;
	mov.b32 	%r187, 0;
	@%p1 bra 	$L__BB4_17;
	sub.s32 	%r146, %r6, %r71;
	cvt.s64.s32 	%rd151, %r146;
	mul.lo.s64 	%rd9, %rd151, %rd5;
	and.b64  	%rd152, %rd9, -4294967296;
	setp.ne.s64 	%p139, %rd152, 0;
	@%p139 bra 	$L__BB4_15;
	cvt.u32.u64 	%r147, %rd6;
	cvt.u32.u64 	%r148, %rd9;
	div.u32 	%r149, %r148, %r147;
	cvt.u64.u32 	%rd160, %r149;
	bra.uni 	$L__BB4_16;
$L__BB4_15:
	div.s64 	%rd160, %rd9, %rd6;
$L__BB4_16:
	ld.param.u32 	%r167, [heatmap_update_scores_tm_f32_param_8];
	cvt.u32.u64 	%r150, %rd5;
	max.s64 	%rd153, %rd160, 0;
	cvt.u64.u32 	%rd154, %r167;
	setp.lt.s64 	%p140, %rd160, %rd154;
	cvt.u32.u64 	%r151, %rd153;
	selp.b32 	%r187, %r151, %r150, %p140;
$L__BB4_17:
	mov.b32 	%r188, 0;
	@%p2 bra 	$L__BB4_22;
	ld.param.u32 	%r184, [heatmap_update_scores_tm_f32_param_12];
	sub.s32 	%r153, %r7, %r184;
	cvt.s64.s32 	%rd155, %r153;
	mul.lo.s64 	%rd13, %rd155, %rd7;
	and.b64  	%rd156, %rd13, -4294967296;
	setp.ne.s64 	%p141, %rd156, 0;
	@%p141 bra 	$L__BB4_20;
	cvt.u32.u64 	%r154, %rd8;
	cvt.u32.u64 	%r155, %rd13;
	div.u32 	%r156, %r155, %r154;
	cvt.u64.u32 	%rd161, %r156;
	bra.uni 	$L__BB4_21;
$L__BB4_20:
	div.s64 	%rd161, %rd13, %rd8;
$L__BB4_21:
	ld.param.u32 	%r177, [heatmap_update_scores_tm_f32_param_9];
	cvt.u32.u64 	%r157, %rd7;
	max.s64 	%rd157, %rd161, 0;
	cvt.u64.u32 	%rd158, %r177;
	setp.lt.s64 	%p142, %rd161, %rd158;
	cvt.u32.u64 	%r158, %rd157;
	selp.b32 	%r188, %r158, %r157, %p142;
$L__BB4_22:
	ld.param.u32 	%r178, [heatmap_update_scores_tm_f32_param_9];
	mad.lo.s32 	%r159, %r187, %r178, %r188;
	mul.wide.s32 	%rd159, %r159, 4;
	add.s64 	%rd17, %rd1, %rd159;
	ld.global.u32 	%r189, [%rd17];
$L__BB4_23:
	mov.b32 	%f74, %r189;
	setp.leu.f32 	%p143, %f81, %f74;
	@%p143 bra 	$L__BB4_25;
	mov.b32 	%r160, %f81;
	atom.relaxed.global.cas.b32 	%r14, [%rd17], %r189, %r160;
	setp.ne.s32 	%p144, %r14, %r189;
	mov.u32 	%r189, %r14;
	@%p144 bra 	$L__BB4_23;
$L__BB4_25:
	add.s32 	%r2, %r2, %r1;
	setp.lt.s32 	%p145, %r2, %r64;
	@%p145 bra 	$L__BB4_3;
	bra.uni 	$L__BB4_132;
$L__BB4_26:
	ld.param.u32 	%r162, [heatmap_update_scores_tm_f32_param_8];
	setp.gt.s32 	%p6, %r162, 1;
	@%p6 bra 	$L__BB4_48;
	ld.param.u32 	%r174, [heatmap_update_scores_tm_f32_param_9];
	cvt.u32.u64 	%r132, %rd8;
	setp.lt.s32 	%p98, %r132, 1;
	setp.lt.s32 	%p99, %r174, 2;
	or.pred  	%p3, %p99, %p98;
$L__BB4_28:
	div.s32 	%r17, %r2, %r67;
	mul.lo.s32 	%r133, %r17, %r67;
	sub.s32 	%r18, %r2, %r133;
	setp.lt.s32 	%p100, %r17, 0;
	setp.ge.s32 	%p101, %r17, %r66;
	or.pred  	%p102, %p100, %p101;
	setp.lt.s32 	%p103, %r18, 0;
	setp.ge.s32 	%p104, %r18, %r67;
	or.pred  	%p105, %p103, %p104;
	or.pred  	%p107, %p102, %p105;
	@%p107 bra 	$L__BB4_47;
	mul.wide.u32 	%rd125, %r17, 4;
	add.s64 	%rd126, %rd4, %rd125;
	ld.global.nc.u32 	%r134, [%rd126];
	mul.wide.u32 	%rd127, %r18, 4;
	add.s64 	%rd128, %rd3, %rd127;
	ld.global.nc.u32 	%r19, [%rd128];
	setp.ge.s32 	%p108, %r134, %r19;
	mov.f32 	%f82, 0fFF800000;
	@%p108 bra 	$L__BB4_47;
	mul.wide.s32 	%rd18, %r2, %r65;
	setp.eq.s32 	%p109, %r68, 0;
	@%p109 bra 	$L__BB4_36;
	setp.eq.s32 	%p110, %r68, 1;
	@%p110 bra 	$L__BB4_35;
	setp.ne.s32 	%p111, %r68, 2;
	@%p111 bra 	$L__BB4_38;
	setp.lt.s32 	%p112, %r65, 3;
	@%p112 bra 	$L__BB4_38;
	shl.b64 	%rd129, %rd18, 2;
	add.s64 	%rd130, %rd2, %rd129;
	ld.global.nc.f32 	%f62, [%rd130+8];
	neg.f32 	%f82, %f62;
	bra.uni 	$L__BB4_38;
$L__BB4_35:
	shl.b64 	%rd131, %rd18, 2;
	add.s64 	%rd132, %rd2, %rd131;
	ld.global.nc.f32 	%f63, [%rd132+12];
	ld.global.nc.f32 	%f64, [%rd132+16];
	setp.gt.f32 	%p113, %f64, 0f00000000;
	div.rn.f32 	%f65, %f63, %f64;
	selp.f32 	%f82, %f65, 0f00000000, %p113;
	bra.uni 	$L__BB4_38;
$L__BB4_36:
	setp.lt.s32 	%p114, %r65, 1;
	@%p114 bra 	$L__BB4_38;
	shl.b64 	%rd133, %rd18, 2;
	add.s64 	%rd134, %rd2, %rd133;
	ld.global.nc.f32 	%f82, [%rd134];
$L__BB4_38:
	abs.f32 	%f67, %f82;
	setp.equ.f32 	%p115, %f67, 0f7F800000;
	@%p115 bra 	$L__BB4_47;
	mov.b64 	%rd163, 0;
	@%p3 bra 	$L__BB4_44;
	ld.param.u32 	%r183, [heatmap_update_scores_tm_f32_param_12];
	sub.s32 	%r135, %r19, %r183;
	cvt.s64.s32 	%rd136, %r135;
	mul.lo.s64 	%rd19, %rd136, %rd7;
	and.b64  	%rd137, %rd19, -4294967296;
	setp.ne.s64 	%p116, %rd137, 0;
	@%p116 bra 	$L__BB4_42;
	cvt.u32.u64 	%r137, %rd19;
	div.u32 	%r138, %r137, %r132;
	cvt.u64.u32 	%rd162, %r138;
	bra.uni 	$L__BB4_43;
$L__BB4_42:
	div.s64 	%rd162, %rd19, %rd8;
$L__BB4_43:
	ld.param.u32 	%r175, [heatmap_update_scores_tm_f32_param_9];
	cvt.u32.u64 	%r139, %rd7;
	max.s64 	%rd138, %rd162, 0;
	cvt.u64.u32 	%rd139, %r175;
	setp.lt.s64 	%p117, %rd162, %rd139;
	cvt.u32.u64 	%r140, %rd138;
	selp.b32 	%r141, %r140, %r139, %p117;
	cvt.s64.s32 	%rd163, %r141;
$L__BB4_44:
	shl.b64 	%rd140, %rd163, 2;
	add.s64 	%rd25, %rd1, %rd140;
	ld.global.u32 	%r191, [%rd25];
	mov.b32 	%r21, %f82;
$L__BB4_45:
	mov.b32 	%f68, %r191;
	setp.leu.f32 	%p118, %f82, %f68;
	@%p118 bra 	$L__BB4_47;
	atom.relaxed.global.cas.b32 	%r23, [%rd25], %r191, %r21;
	setp.ne.s32 	%p119, %r23, %r191;
	mov.u32 	%r191, %r23;
	@%p119 bra 	$L__BB4_45;
$L__BB4_47:
	add.s32 	%r2, %r2, %r1;
	setp.lt.s32 	%p120, %r2, %r64;
	@%p120 bra 	$L__BB4_28;
	bra.uni 	$L__BB4_132;
$L__BB4_48:
	ld.param.u32 	%r169, [heatmap_update_scores_tm_f32_param_9];
	setp.gt.s32 	%p7, %r169, 1;
	@%p7 bra 	$L__BB4_70;
	cvt.u32.u64 	%r124, %rd6;
$L__BB4_50:
	div.s32 	%r26, %r2, %r67;
	mul.lo.s32 	%r121, %r26, %r67;
	sub.s32 	%r27, %r2, %r121;
	setp.lt.s32 	%p76, %r26, 0;
	setp.ge.s32 	%p77, %r26, %r66;
	or.pred  	%p78, %p76, %p77;
	setp.lt.s32 	%p79, %r27, 0;
	setp.ge.s32 	%p80, %r27, %r67;
	or.pred  	%p81, %p79, %p80;
	or.pred  	%p83, %p78, %p81;
	@%p83 bra 	$L__BB4_69;
	mul.wide.u32 	%rd110, %r26, 4;
	add.s64 	%rd111, %rd4, %rd110;
	ld.global.nc.u32 	%r28, [%rd111];
	mul.wide.u32 	%rd112, %r27, 4;
	add.s64 	%rd113, %rd3, %rd112;
	ld.global.nc.u32 	%r122, [%rd113];
	setp.ge.s32 	%p84, %r28, %r122;
	mov.f32 	%f83, 0fFF800000;
	@%p84 bra 	$L__BB4_69;
	mul.wide.s32 	%rd26, %r2, %r65;
	setp.eq.s32 	%p85, %r68, 0;
	@%p85 bra 	$L__BB4_58;
	setp.eq.s32 	%p86, %r68, 1;
	@%p86 bra 	$L__BB4_57;
	setp.ne.s32 	%p87, %r68, 2;
	@%p87 bra 	$L__BB4_60;
	setp.lt.s32 	%p88, %r65, 3;
	@%p88 bra 	$L__BB4_60;
	shl.b64 	%rd114, %rd26, 2;
	add.s64 	%rd115, %rd2, %rd114;
	ld.global.nc.f32 	%f53, [%rd115+8];
	neg.f32 	%f83, %f53;
	bra.uni 	$L__BB4_60;
$L__BB4_57:
	shl.b64 	%rd116, %rd26, 2;
	add.s64 	%rd117, %rd2, %rd116;
	ld.global.nc.f32 	%f54, [%rd117+12];
	ld.global.nc.f32 	%f55, [%rd117+16];
	setp.gt.f32 	%p89, %f55, 0f00000000;
	div.rn.f32 	%f56, %f54, %f55;
	selp.f32 	%f83, %f56, 0f00000000, %p89;
	bra.uni 	$L__BB4_60;
$L__BB4_58:
	setp.lt.s32 	%p90, %r65, 1;
	@%p90 bra 	$L__BB4_60;
	shl.b64 	%rd118, %rd26, 2;
	add.s64 	%rd119, %rd2, %rd118;
	ld.global.nc.f32 	%f83, [%rd119];
$L__BB4_60:
	abs.f32 	%f58, %f83;
	setp.equ.f32 	%p91, %f58, 0f7F800000;
	@%p91 bra 	$L__BB4_69;
	setp.lt.s32 	%p92, %r124, 1;
	mov.b32 	%r193, 0;
	@%p92 bra 	$L__BB4_66;
	sub.s32 	%r125, %r28, %r71;
	cvt.s64.s32 	%rd120, %r125;
	mul.lo.s64 	%rd27, %rd120, %rd5;
	and.b64  	%rd121, %rd27, -4294967296;
	setp.ne.s64 	%p93, %rd121, 0;
	@%p93 bra 	$L__BB4_64;
	cvt.u32.u64 	%r127, %rd27;
	div.u32 	%r128, %r127, %r124;
	cvt.u64.u32 	%rd164, %r128;
	bra.uni 	$L__BB4_65;
$L__BB4_64:
	div.s64 	%rd164, %rd27, %rd6;
$L__BB4_65:
	ld.param.u32 	%r165, [heatmap_update_scores_tm_f32_param_8];
	cvt.u32.u64 	%r129, %rd5;
	max.s64 	%rd122, %rd164, 0;
	cvt.u64.u32 	%rd123, %r165;
	setp.lt.s64 	%p94, %rd164, %rd123;
	cvt.u32.u64 	%r130, %rd122;
	selp.b32 	%r193, %r130, %r129, %p94;
$L__BB4_66:
	ld.param.u32 	%r173, [heatmap_update_scores_tm_f32_param_9];
	mul.lo.s32 	%r131, %r193, %r173;
	mul.wide.s32 	%rd124, %r131, 4;
	add.s64 	%rd31, %rd1, %rd124;
	ld.global.u32 	%r194, [%rd31];
	mov.b32 	%r32, %f83;
$L__BB4_67:
	mov.b32 	%f59, %r194;
	setp.leu.f32 	%p95, %f83, %f59;
	@%p95 bra 	$L__BB4_69;
	atom.relaxed.global.cas.b32 	%r34, [%rd31], %r194, %r32;
	setp.ne.s32 	%p96, %r34, %r194;
	mov.u32 	%r194, %r34;
	@%p96 bra 	$L__BB4_67;
$L__BB4_69:
	add.s32 	%r2, %r2, %r1;
	setp.lt.s32 	%p97, %r2, %r64;
	@%p97 bra 	$L__BB4_50;
	bra.uni 	$L__BB4_132;
$L__BB4_70:
	cvt.u32.u64 	%r83, %rd6;
	setp.gt.s32 	%p8, %r83, 0;
	@%p8 bra 	$L__BB4_92;
	cvt.u32.u64 	%r113, %rd8;
$L__BB4_72:
	div.s32 	%r37, %r2, %r67;
	mul.lo.s32 	%r111, %r37, %r67;
	sub.s32 	%r38, %r2, %r111;
	setp.lt.s32 	%p54, %r37, 0;
	setp.ge.s32 	%p55, %r37, %r66;
	or.pred  	%p56, %p54, %p55;
	setp.lt.s32 	%p57, %r38, 0;
	setp.ge.s32 	%p58, %r38, %r67;
	or.pred  	%p59, %p57, %p58;
	or.pred  	%p61, %p56, %p59;
	@%p61 bra 	$L__BB4_91;
	mul.wide.u32 	%rd94, %r37, 4;
	add.s64 	%rd95, %rd4, %rd94;
	ld.global.nc.u32 	%r112, [%rd95];
	mul.wide.u32 	%rd96, %r38, 4;
	add.s64 	%rd97, %rd3, %rd96;
	ld.global.nc.u32 	%r39, [%rd97];
	setp.ge.s32 	%p62, %r112, %r39;
	mov.f32 	%f84, 0fFF800000;
	@%p62 bra 	$L__BB4_91;
	mul.wide.s32 	%rd32, %r2, %r65;
	setp.eq.s32 	%p63, %r68, 0;
	@%p63 bra 	$L__BB4_80;
	setp.eq.s32 	%p64, %r68, 1;
	@%p64 bra 	$L__BB4_79;
	setp.ne.s32 	%p65, %r68, 2;
	@%p65 bra 	$L__BB4_82;
	setp.lt.s32 	%p66, %r65, 3;
	@%p66 bra 	$L__BB4_82;
	shl.b64 	%rd98, %rd32, 2;
	add.s64 	%rd99, %rd2, %rd98;
	ld.global.nc.f32 	%f44, [%rd99+8];
	neg.f32 	%f84, %f44;
	bra.uni 	$L__BB4_82;
$L__BB4_79:
	shl.b64 	%rd100, %rd32, 2;
	add.s64 	%rd101, %rd2, %rd100;
	ld.global.nc.f32 	%f45, [%rd101+12];
	ld.global.nc.f32 	%f46, [%rd101+16];
	setp.gt.f32 	%p67, %f46, 0f00000000;
	div.rn.f32 	%f47, %f45, %f46;
	selp.f32 	%f84, %f47, 0f00000000, %p67;
	bra.uni 	$L__BB4_82;
$L__BB4_80:
	setp.lt.s32 	%p68, %r65, 1;
	@%p68 bra 	$L__BB4_82;
	shl.b64 	%rd102, %rd32, 2;
	add.s64 	%rd103, %rd2, %rd102;
	ld.global.nc.f32 	%f84, [%rd103];
$L__BB4_82:
	abs.f32 	%f49, %f84;
	setp.equ.f32 	%p69, %f49, 0f7F800000;
	@%p69 bra 	$L__BB4_91;
	setp.lt.s32 	%p70, %r113, 1;
	mov.b64 	%rd166, 0;
	@%p70 bra 	$L__BB4_88;
	ld.param.u32 	%r182, [heatmap_update_scores_tm_f32_param_12];
	sub.s32 	%r114, %r39, %r182;
	cvt.s64.s32 	%rd105, %r114;
	mul.lo.s64 	%rd33, %rd105, %rd7;
	and.b64  	%rd106, %rd33, -4294967296;
	setp.ne.s64 	%p71, %rd106, 0;
	@%p71 bra 	$L__BB4_86;
	cvt.u32.u64 	%r116, %rd33;
	div.u32 	%r117, %r116, %r113;
	cvt.u64.u32 	%rd165, %r117;
	bra.uni 	$L__BB4_87;
$L__BB4_86:
	div.s64 	%rd165, %rd33, %rd8;
$L__BB4_87:
	ld.param.u32 	%r172, [heatmap_update_scores_tm_f32_param_9];
	cvt.u32.u64 	%r118, %rd7;
	max.s64 	%rd107, %rd165, 0;
	cvt.u64.u32 	%rd108, %r172;
	setp.lt.s64 	%p72, %rd165, %rd108;
	cvt.u32.u64 	%r119, %rd107;
	selp.b32 	%r120, %r119, %r118, %p72;
	cvt.s64.s32 	%rd166, %r120;
$L__BB4_88:
	shl.b64 	%rd109, %rd166, 2;
	add.s64 	%rd39, %rd1, %rd109;
	ld.global.u32 	%r196, [%rd39];
	mov.b32 	%r41, %f84;
$L__BB4_89:
	mov.b32 	%f50, %r196;
	setp.leu.f32 	%p73, %f84, %f50;
	@%p73 bra 	$L__BB4_91;
	atom.relaxed.global.cas.b32 	%r43, [%rd39], %r196, %r41;
	setp.ne.s32 	%p74, %r43, %r196;
	mov.u32 	%r196, %r43;
	@%p74 bra 	$L__BB4_89;
$L__BB4_91:
	add.s32 	%r2, %r2, %r1;
	setp.lt.s32 	%p75, %r2, %r64;
	@%p75 bra 	$L__BB4_72;
	bra.uni 	$L__BB4_132;
$L__BB4_92:
	cvt.u32.u64 	%r84, %rd8;
	setp.lt.s32 	%p9, %r84, 1;
	@%p9 bra 	$L__BB4_93;
	bra.uni 	$L__BB4_111;
$L__BB4_93:
	div.s32 	%r46, %r2, %r67;
	mul.lo.s32 	%r101, %r46, %r67;
	sub.s32 	%r47, %r2, %r101;
	setp.lt.s32 	%p33, %r46, 0;
	setp.ge.s32 	%p34, %r46, %r66;
	or.pred  	%p35, %p33, %p34;
	setp.lt.s32 	%p36, %r47, 0;
	setp.ge.s32 	%p37, %r47, %r67;
	or.pred  	%p38, %p36, %p37;
	or.pred  	%p40, %p35, %p38;
	@%p40 bra 	$L__BB4_110;
	mul.wide.u32 	%rd79, %r46, 4;
	add.s64 	%rd80, %rd4, %rd79;
	ld.global.nc.u32 	%r48, [%rd80];
	mul.wide.u32 	%rd81, %r47, 4;
	add.s64 	%rd82, %rd3, %rd81;
	ld.global.nc.u32 	%r102, [%rd82];
	setp.ge.s32 	%p41, %r48, %r102;
	mov.f32 	%f85, 0fFF800000;
	@%p41 bra 	$L__BB4_110;
	mul.wide.s32 	%rd40, %r2, %r65;
	setp.eq.s32 	%p42, %r68, 0;
	@%p42 bra 	$L__BB4_101;
	setp.eq.s32 	%p43, %r68, 1;
	@%p43 bra 	$L__BB4_100;
	setp.ne.s32 	%p44, %r68, 2;
	@%p44 bra 	$L__BB4_103;
	setp.lt.s32 	%p45, %r65, 3;
	@%p45 bra 	$L__BB4_103;
	shl.b64 	%rd83, %rd40, 2;
	add.s64 	%rd84, %rd2, %rd83;
	ld.global.nc.f32 	%f35, [%rd84+8];
	neg.f32 	%f85, %f35;
	bra.uni 	$L__BB4_103;
$L__BB4_100:
	shl.b64 	%rd85, %rd40, 2;
	add.s64 	%rd86, %rd2, %rd85;
	ld.global.nc.f32 	%f36, [%rd86+12];
	ld.global.nc.f32 	%f37, [%rd86+16];
	setp.gt.f32 	%p46, %f37, 0f00000000;
	div.rn.f32 	%f38, %f36, %f37;
	selp.f32 	%f85, %f38, 0f00000000, %p46;
	bra.uni 	$L__BB4_103;
$L__BB4_101:
	setp.lt.s32 	%p47, %r65, 1;
	@%p47 bra 	$L__BB4_103;
	shl.b64 	%rd87, %rd40, 2;
	add.s64 	%rd88, %rd2, %rd87;
	ld.global.nc.f32 	%f85, [%rd88];
$L__BB4_103:
	abs.f32 	%f40, %f85;
	setp.equ.f32 	%p48, %f40, 0f7F800000;
	@%p48 bra 	$L__BB4_110;
	sub.s32 	%r103, %r48, %r71;
	cvt.s64.s32 	%rd89, %r103;
	mul.lo.s64 	%rd41, %rd89, %rd5;
	and.b64  	%rd90, %rd41, -4294967296;
	setp.ne.s64 	%p49, %rd90, 0;
	@%p49 bra 	$L__BB4_106;
	cvt.u32.u64 	%r105, %rd41;
	div.u32 	%r106, %r105, %r83;
	cvt.u64.u32 	%rd167, %r106;
	bra.uni 	$L__BB4_107;
$L__BB4_106:
	div.s64 	%rd167, %rd41, %rd6;
$L__BB4_107:
	ld.param.u32 	%r171, [heatmap_update_scores_tm_f32_param_9];
	ld.param.u32 	%r164, [heatmap_update_scores_tm_f32_param_8];
	cvt.u32.u64 	%r107, %rd5;
	max.s64 	%rd91, %rd167, 0;
	cvt.u64.u32 	%rd92, %r164;
	setp.lt.s64 	%p50, %rd167, %rd92;
	cvt.u32.u64 	%r108, %rd91;
	selp.b32 	%r109, %r108, %r107, %p50;
	mul.lo.s32 	%r110, %r109, %r171;
	mul.wide.s32 	%rd93, %r110, 4;
	add.s64 	%rd45, %rd1, %rd93;
	ld.global.u32 	%r198, [%rd45];
	mov.b32 	%r50, %f85;
$L__BB4_108:
	mov.b32 	%f41, %r198;
	setp.leu.f32 	%p51, %f85, %f41;
	@%p51 bra 	$L__BB4_110;
	atom.relaxed.global.cas.b32 	%r52, [%rd45], %r198, %r50;
	setp.ne.s32 	%p52, %r52, %r198;
	mov.u32 	%r198, %r52;
	@%p52 bra 	$L__BB4_108;
$L__BB4_110:
	add.s32 	%r2, %r2, %r1;
	setp.lt.s32 	%p53, %r2, %r64;
	@%p53 bra 	$L__BB4_93;
	bra.uni 	$L__BB4_132;
$L__BB4_111:
	div.s32 	%r55, %r2, %r67;
	mul.lo.s32 	%r85, %r55, %r67;
	sub.s32 	%r56, %r2, %r85;
	setp.lt.s32 	%p10, %r55, 0;
	setp.ge.s32 	%p11, %r55, %r66;
	or.pred  	%p12, %p10, %p11;
	setp.lt.s32 	%p13, %r56, 0;
	setp.ge.s32 	%p14, %r56, %r67;
	or.pred  	%p15, %p13, %p14;
	or.pred  	%p17, %p12, %p15;
	@%p17 bra 	$L__BB4_131;
	mul.wide.u32 	%rd60, %r55, 4;
	add.s64 	%rd61, %rd4, %rd60;
	ld.global.nc.u32 	%r57, [%rd61];
	mul.wide.u32 	%rd62, %r56, 4;
	add.s64 	%rd63, %rd3, %rd62;
	ld.global.nc.u32 	%r58, [%rd63];
	setp.ge.s32 	%p18, %r57, %r58;
	mov.f32 	%f86, 0fFF800000;
	@%p18 bra 	$L__BB4_131;
	mul.wide.s32 	%rd46, %r2, %r65;
	setp.eq.s32 	%p19, %r68, 2;
	@%p19 bra 	$L__BB4_119;
	setp.eq.s32 	%p20, %r68, 1;
	@%p20 bra 	$L__BB4_118;
	setp.ne.s32 	%p21, %r68, 0;
	@%p21 bra 	$L__BB4_121;
	setp.lt.s32 	%p24, %r65, 1;
	@%p24 bra 	$L__BB4_121;
	shl.b64 	%rd68, %rd46, 2;
	add.s64 	%rd69, %rd2, %rd68;
	ld.global.nc.f32 	%f86, [%rd69];
	bra.uni 	$L__BB4_121;
$L__BB4_118:
	shl.b64 	%rd66, %rd46, 2;
	add.s64 	%rd67, %rd2, %rd66;
	ld.global.nc.f32 	%f27, [%rd67+12];
	ld.global.nc.f32 	%f28, [%rd67+16];
	setp.gt.f32 	%p23, %f28, 0f00000000;
	div.rn.f32 	%f29, %f27, %f28;
	selp.f32 	%f86, %f29, 0f00000000, %p23;
	bra.uni 	$L__BB4_121;
$L__BB4_119:
	setp.lt.s32 	%p22, %r65, 3;
	@%p22 bra 	$L__BB4_121;
	shl.b64 	%rd64, %rd46, 2;
	add.s64 	%rd65, %rd2, %rd64;
	ld.global.nc.f32 	%f26, [%rd65+8];
	neg.f32 	%f86, %f26;
$L__BB4_121:
	abs.f32 	%f31, %f86;
	setp.equ.f32 	%p25, %f31, 0f7F800000;
	@%p25 bra 	$L__BB4_131;
	sub.s32 	%r86, %r57, %r71;
	cvt.s64.s32 	%rd70, %r86;
	mul.lo.s64 	%rd47, %rd70, %rd5;
	and.b64  	%rd71, %rd47, -4294967296;
	setp.ne.s64 	%p26, %rd71, 0;
	@%p26 bra 	$L__BB4_124;
	cvt.u32.u64 	%r87, %rd6;
	cvt.u32.u64 	%r88, %rd47;
	div.u32 	%r89, %r88, %r87;
	cvt.u64.u32 	%rd168, %r89;
	bra.uni 	$L__BB4_125;
$L__BB4_124:
	div.s64 	%rd168, %rd47, %rd6;
$L__BB4_125:
	ld.param.u32 	%r181, [heatmap_update_scores_tm_f32_param_12];
	ld.param.u32 	%r163, [heatmap_update_scores_tm_f32_param_8];
	cvt.u32.u64 	%r90, %rd5;
	max.s64 	%rd72, %rd168, 0;
	cvt.u64.u32 	%rd73, %r163;
	setp.lt.s64 	%p27, %rd168, %rd73;
	cvt.u32.u64 	%r91, %rd72;
	selp.b32 	%r59, %r91, %r90, %p27;
	sub.s32 	%r92, %r58, %r181;
	cvt.s64.s32 	%rd74, %r92;
	mul.lo.s64 	%rd51, %rd74, %rd7;
	and.b64  	%rd75, %rd51, -4294967296;
	setp.ne.s64 	%p28, %rd75, 0;
	@%p28 bra 	$L__BB4_127;
	cvt.u32.u64 	%r93, %rd8;
	cvt.u32.u64 	%r94, %rd51;
	div.u32 	%r95, %r94, %r93;
	cvt.u64.u32 	%rd169, %r95;
	bra.uni 	$L__BB4_128;
$L__BB4_127:
	div.s64 	%rd169, %rd51, %rd8;
$L__BB4_128:
	ld.param.u32 	%r170, [heatmap_update_scores_tm_f32_param_9];
	cvt.u32.u64 	%r96, %rd7;
	max.s64 	%rd76, %rd169, 0;
	cvt.u64.u32 	%rd77, %r170;
	setp.lt.s64 	%p29, %rd169, %rd77;
	cvt.u32.u64 	%r97, %rd76;
	selp.b32 	%r98, %r97, %r96, %p29;
	mad.lo.s32 	%r99, %r59, %r170, %r98;
	mul.wide.s32 	%rd78, %r99, 4;
	add.s64 	%rd55, %rd1, %rd78;
	ld.global.u32 	%r200, [%rd55];
$L__BB4_129:
	mov.b32 	%f32, %r200;
	setp.leu.f32 	%p30, %f86, %f32;
	@%p30 bra 	$L__BB4_131;
	mov.b32 	%r100, %f86;
	atom.relaxed.global.cas.b32 	%r62, [%rd55], %r200, %r100;
	setp.ne.s32 	%p31, %r62, %r200;
	mov.u32 	%r200, %r62;
	@%p31 bra 	$L__BB4_129;
$L__BB4_131:
	add.s32 	%r2, %r2, %r1;
	setp.lt.s32 	%p32, %r2, %r64;
	@%p32 bra 	$L__BB4_111;
$L__BB4_132:
	ret;

}
	// .globl	select_topk_from_pairs_tm_f32
.visible .entry select_topk_from_pairs_tm_f32(
	.param .u64 .ptr .align 1 select_topk_from_pairs_tm_f32_param_0,
	.param .u32 select_topk_from_pairs_tm_f32_param_1,
	.param .u32 select_topk_from_pairs_tm_f32_param_2,
	.param .u32 select_topk_from_pairs_tm_f32_param_3,
	.param .u32 select_topk_from_pairs_tm_f32_param_4,
	.param .u64 .ptr .align 1 select_topk_from_pairs_tm_f32_param_5,
	.param .u64 .ptr .align 1 select_topk_from_pairs_tm_f32_param_6,
	.param .u32 select_topk_from_pairs_tm_f32_param_7,
	.param .u32 select_topk_from_pairs_tm_f32_param_8,
	.param .u64 .ptr .align 1 select_topk_from_pairs_tm_f32_param_9
)
{
	.reg .pred 	%p<115>;
	.reg .b16 	%rs<5>;
	.reg .b32 	%r<235>;
	.reg .b32 	%f<93>;
	.reg .b64 	%rd<78>;
	// demoted variable
	.shared .align 16 .b8 _ZZ29select_topk_from_pairs_tm_f32E12temp_storage[9280];
	ld.param.u64 	%rd11, [select_topk_from_pairs_tm_f32_param_0];
	ld.param.u32 	%r62, [select_topk_from_pairs_tm_f32_param_1];
	ld.param.u32 	%r63, [select_topk_from_pairs_tm_f32_param_2];
	ld.param.u32 	%r64, [select_topk_from_pairs_tm_f32_param_3];
	ld.param.u32 	%r65, [select_topk_from_pairs_tm_f32_param_4];
	ld.param.u64 	%rd12, [select_topk_from_pairs_tm_f32_param_5];
	ld.param.u64 	%rd13, [select_topk_from_pairs_tm_f32_param_6];
	ld.param.u32 	%r66, [select_topk_from_pairs_tm_f32_param_7];
	cvta.to.global.u64 	%rd1, %rd11;
	cvta.to.global.u64 	%rd2, %rd13;
	cvta.to.global.u64 	%rd3, %rd12;
	mov.u32 	%r1, %ctaid.x;
	shl.b32 	%r68, %r1, 9;
	mov.u32 	%r2, %tid.x;
	shl.b32 	%r3, %r2, 1;
	add.s32 	%r4, %r68, %r3;
	cvt.s64.s32 	%rd4, %r63;
	setp.gt.s32 	%p1, %r63, 4;
	mov.f32 	%f92, 0fFF800000;
	@%p1 bra 	$L__BB5_34;
	setp.lt.s32 	%p36, %r63, 3;
	mov.f32 	%f92, 0fFF800000;
	@%p36 bra 	$L__BB5_20;
	setp.ge.s32 	%p66, %r4, %r62;
	mov.b32 	%r227, -1;
	@%p66 bra 	$L__BB5_11;
	div.s32 	%r5, %r4, %r65;
	mul.lo.s32 	%r87, %r5, %r65;
	sub.s32 	%r6, %r4, %r87;
	setp.gt.s32 	%p67, %r5, -1;
	setp.lt.s32 	%p68, %r5, %r64;
	and.pred  	%p69, %p67, %p68;
	setp.gt.s32 	%p70, %r6, -1;
	setp.lt.s32 	%p71, %r6, %r65;
	and.pred  	%p72, %p70, %p71;
	and.pred  	%p74, %p69, %p72;
	not.pred 	%p75, %p74;
	mov.u32 	%r227, %r4;
	@%p75 bra 	$L__BB5_11;
	mul.wide.u32 	%rd52, %r5, 4;
	add.s64 	%rd53, %rd3, %rd52;
	ld.global.nc.u32 	%r88, [%rd53];
	mul.wide.u32 	%rd54, %r6, 4;
	add.s64 	%rd55, %rd2, %rd54;
	ld.global.nc.u32 	%r89, [%rd55];
	setp.ge.s32 	%p76, %r88, %r89;
	mov.f32 	%f82, 0fFF800000;
	mov.u32 	%r227, %r4;
	@%p76 bra 	$L__BB5_11;
	cvt.u64.u32 	%rd56, %r4;
	mul.lo.s64 	%rd5, %rd56, %rd4;
	setp.eq.s32 	%p77, %r66, 0;
	@%p77 bra 	$L__BB5_8;
	setp.ne.s32 	%p78, %r66, 2;
	@%p78 bra 	$L__BB5_10;
	shl.b64 	%rd57, %rd5, 2;
	add.s64 	%rd58, %rd1, %rd57;
	ld.global.nc.f32 	%f65, [%rd58+8];
	neg.f32 	%f82, %f65;
	bra.uni 	$L__BB5_10;
$L__BB5_8:
	setp.lt.s32 	%p79, %r63, 1;
	@%p79 bra 	$L__BB5_10;
	shl.b64 	%rd59, %rd5, 2;
	add.s64 	%rd60, %rd1, %rd59;
	ld.global.nc.f32 	%f82, [%rd60];
$L__BB5_10:
	abs.f32 	%f67, %f82;
	setp.equ.f32 	%p80, %f67, 0f7F800000;
	selp.f32 	%f92, 0fFF800000, %f82, %p80;
	mov.u32 	%r227, %r4;
$L__BB5_11:
	add.s32 	%r8, %r4, 1;
	setp.ge.s32 	%p81, %r8, %r62;
	mov.b32 	%r226, -1;
	mov.f32 	%f91, 0fFF800000;
	@%p81 bra 	$L__BB5_56;
	div.s32 	%r9, %r8, %r65;
	mul.lo.s32 	%r91, %r9, %r65;
	sub.s32 	%r10, %r8, %r91;
	setp.gt.s32 	%p82, %r9, -1;
	setp.lt.s32 	%p83, %r9, %r64;
	and.pred  	%p84, %p82, %p83;
	setp.gt.s32 	%p85, %r10, -1;
	setp.lt.s32 	%p86, %r10, %r65;
	and.pred  	%p87, %p85, %p86;
	and.pred  	%p89, %p84, %p87;
	not.pred 	%p90, %p89;
	mov.u32 	%r226, %r8;
	@%p90 bra 	$L__BB5_56;
	mul.wide.u32 	%rd61, %r9, 4;
	add.s64 	%rd62, %rd3, %rd61;
	ld.global.nc.u32 	%r92, [%rd62];
	mul.wide.u32 	%rd63, %r10, 4;
	add.s64 	%rd64, %rd2, %rd63;
	ld.global.nc.u32 	%r93, [%rd64];
	setp.ge.s32 	%p91, %r92, %r93;
	mov.f32 	%f84, 0fFF800000;
	mov.u32 	%r226, %r8;
	@%p91 bra 	$L__BB5_56;
	cvt.u64.u32 	%rd65, %r8;
	mul.lo.s64 	%rd6, %rd65, %rd4;
	setp.eq.s32 	%p92, %r66, 0;
	@%p92 bra 	$L__BB5_17;
	setp.ne.s32 	%p93, %r66, 2;
	@%p93 bra 	$L__BB5_19;
	shl.b64 	%rd66, %rd6, 2;
	add.s64 	%rd67, %rd1, %rd66;
	ld.global.nc.f32 	%f72, [%rd67+8];
	neg.f32 	%f84, %f72;
	bra.uni 	$L__BB5_19;
$L__BB5_17:
	setp.lt.s32 	%p94, %r63, 1;
	@%p94 bra 	$L__BB5_19;
	shl.b64 	%rd68, %rd6, 2;
	add.s64 	%rd69, %rd1, %rd68;
	ld.global.nc.f32 	%f84, [%rd69];
$L__BB5_19:
	abs.f32 	%f74, %f84;
	setp.equ.f32 	%p95, %f74, 0f7F800000;
	selp.f32 	%f91, 0fFF800000, %f84, %p95;
	mov.u32 	%r226, %r8;
	bra.uni 	$L__BB5_56;
$L__BB5_20:
	setp.lt.s32 	%p37, %r63, 1;
	mov.f32 	%f92, 0fFF800000;
	@%p37 bra 	$L__BB5_33;
	setp.ge.s32 	%p40, %r4, %r62;
	mov.b32 	%r227, -1;
	@%p40 bra 	$L__BB5_27;
	div.s32 	%r11, %r4, %r65;
	mul.lo.s32 	%r79, %r11, %r65;
	sub.s32 	%r12, %r4, %r79;
	setp.gt.s32 	%p41, %r11, -1;
	setp.lt.s32 	%p42, %r11, %r64;
	and.pred  	%p43, %p41, %p42;
	setp.gt.s32 	%p44, %r12, -1;
	setp.lt.s32 	%p45, %r12, %r65;
	and.pred  	%p46, %p44, %p45;
	and.pred  	%p48, %p43, %p46;
	not.pred 	%p49, %p48;
	mov.u32 	%r227, %r4;
	@%p49 bra 	$L__BB5_27;
	mul.wide.u32 	%rd36, %r11, 4;
	add.s64 	%rd37, %rd3, %rd36;
	ld.global.nc.u32 	%r80, [%rd37];
	mul.wide.u32 	%rd38, %r12, 4;
	add.s64 	%rd39, %rd2, %rd38;
	ld.global.nc.u32 	%r81, [%rd39];
	setp.ge.s32 	%p50, %r80, %r81;
	mov.u32 	%r227, %r4;
	@%p50 bra 	$L__BB5_27;
	setp.ne.s32 	%p51, %r66, 0;
	mov.f32 	%f85, 0fFF800000;
	@%p51 bra 	$L__BB5_26;
	cvt.u64.u32 	%rd40, %r4;
	mul.lo.s64 	%rd41, %rd40, %rd4;
	shl.b64 	%rd42, %rd41, 2;
	add.s64 	%rd43, %rd1, %rd42;
	ld.global.nc.f32 	%f85, [%rd43];
$L__BB5_26:
	abs.f32 	%f55, %f85;
	setp.equ.f32 	%p52, %f55, 0f7F800000;
	selp.f32 	%f92, 0fFF800000, %f85, %p52;
	mov.u32 	%r227, %r4;
$L__BB5_27:
	add.s32 	%r14, %r4, 1;
	setp.ge.s32 	%p53, %r14, %r62;
	mov.b32 	%r226, -1;
	mov.f32 	%f91, 0fFF800000;
	@%p53 bra 	$L__BB5_56;
	div.s32 	%r15, %r14, %r65;
	mul.lo.s32 	%r83, %r15, %r65;
	sub.s32 	%r16, %r14, %r83;
	setp.gt.s32 	%p54, %r15, -1;
	setp.lt.s32 	%p55, %r15, %r64;
	and.pred  	%p56, %p54, %p55;
	setp.gt.s32 	%p57, %r16, -1;
	setp.lt.s32 	%p58, %r16, %r65;
	and.pred  	%p59, %p57, %p58;
	and.pred  	%p61, %p56, %p59;
	not.pred 	%p62, %p61;
	mov.u32 	%r226, %r14;
	@%p62 bra 	$L__BB5_56;
	mul.wide.u32 	%rd44, %r15, 4;
	add.s64 	%rd45, %rd3, %rd44;
	ld.global.nc.u32 	%r84, [%rd45];
	mul.wide.u32 	%rd46, %r16, 4;
	add.s64 	%rd47, %rd2, %rd46;
	ld.global.nc.u32 	%r85, [%rd47];
	setp.ge.s32 	%p63, %r84, %r85;
	mov.u32 	%r226, %r14;
	@%p63 bra 	$L__BB5_56;
	setp.ne.s32 	%p64, %r66, 0;
	mov.f32 	%f87, 0fFF800000;
	@%p64 bra 	$L__BB5_32;
	cvt.u64.u32 	%rd48, %r14;
	mul.lo.s64 	%rd49, %rd48, %rd4;
	shl.b64 	%rd50, %rd49, 2;
	add.s64 	%rd51, %rd1, %rd50;
	ld.global.nc.f32 	%f87, [%rd51];
$L__BB5_32:
	abs.f32 	%f60, %f87;
	setp.equ.f32 	%p65, %f60, 0f7F800000;
	selp.f32 	%f91, 0fFF800000, %f87, %p65;
	mov.u32 	%r226, %r14;
	bra.uni 	$L__BB5_56;
$L__BB5_33:
	setp.lt.s32 	%p38, %r4, %r62;
	selp.b32 	%r227, %r4, -1, %p38;
	add.s32 	%r77, %r4, 1;
	setp.lt.s32 	%p39, %r77, %r62;
	selp.b32 	%r226, %r77, -1, %p39;
	mov.f32 	%f91, 0fFF800000;
	mov.f32 	%f92, %f91;
	bra.uni 	$L__BB5_56;
$L__BB5_34:
	setp.ge.s32 	%p2, %r4, %r62;
	mov.b32 	%r227, -1;
	@%p2 bra 	$L__BB5_45;
	div.s32 	%r19, %r4, %r65;
	mul.lo.s32 	%r70, %r19, %r65;
	sub.s32 	%r20, %r4, %r70;
	setp.gt.s32 	%p3, %r19, -1;
	setp.lt.s32 	%p4, %r19, %r64;
	and.pred  	%p5, %p3, %p4;
	setp.gt.s32 	%p6, %r20, -1;
	setp.lt.s32 	%p7, %r20, %r65;
	and.pred  	%p8, %p6, %p7;
	and.pred  	%p10, %p5, %p8;
	not.pred 	%p11, %p10;
	mov.u32 	%r227, %r4;
	@%p11 bra 	$L__BB5_45;
	mul.wide.u32 	%rd14, %r19, 4;
	add.s64 	%rd15, %rd3, %rd14;
	ld.global.nc.u32 	%r71, [%rd15];
	mul.wide.u32 	%rd16, %r20, 4;
	add.s64 	%rd17, %rd2, %rd16;
	ld.global.nc.u32 	%r72, [%rd17];
	setp.ge.s32 	%p12, %r71, %r72;
	mov.f32 	%f88, 0fFF800000;
	mov.u32 	%r227, %r4;
	@%p12 bra 	$L__BB5_45;
	cvt.u64.u32 	%rd18, %r4;
	mul.lo.s64 	%rd7, %rd18, %rd4;
	setp.eq.s32 	%p13, %r66, 0;
	@%p13 bra 	$L__BB5_42;
	setp.eq.s32 	%p14, %r66, 1;
	@%p14 bra 	$L__BB5_41;
	setp.ne.s32 	%p15, %r66, 2;
	@%p15 bra 	$L__BB5_44;
	shl.b64 	%rd19, %rd7, 2;
	add.s64 	%rd20, %rd1, %rd19;
	ld.global.nc.f32 	%f34, [%rd20+8];
	neg.f32 	%f88, %f34;
	bra.uni 	$L__BB5_44;
$L__BB5_41:
	shl.b64 	%rd21, %rd7, 2;
	add.s64 	%rd22, %rd1, %rd21;
	ld.global.nc.f32 	%f35, [%rd22+12];
	ld.global.nc.f32 	%f36, [%rd22+16];
	setp.gt.f32 	%p16, %f36, 0f00000000;
	div.rn.f32 	%f37, %f35, %f36;
	selp.f32 	%f88, %f37, 0f00000000, %p16;
	bra.uni 	$L__BB5_44;
$L__BB5_42:
	setp.lt.s32 	%p17, %r63, 1;
	@%p17 bra 	$L__BB5_44;
	shl.b64 	%rd23, %rd7, 2;
	add.s64 	%rd24, %rd1, %rd23;
	ld.global.nc.f32 	%f88, [%rd24];
$L__BB5_44:
	abs.f32 	%f39, %f88;
	setp.equ.f32 	%p18, %f39, 0f7F800000;
	selp.f32 	%f92, 0fFF800000, %f88, %p18;
	mov.u32 	%r227, %r4;
$L__BB5_45:
	add.s32 	%r22, %r4, 1;
	setp.ge.s32 	%p19, %r22, %r62;
	mov.b32 	%r226, -1;
	mov.f32 	%f91, 0fFF800000;
	@%p19 bra 	$L__BB5_56;
	div.s32 	%r23, %r22, %r65;
	mul.lo.s32 	%r74, %r23, %r65;
	sub.s32 	%r24, %r22, %r74;
	setp.gt.s32 	%p20, %r23, -1;
	setp.lt.s32 	%p21, %r23, %r64;
	and.pred  	%p22, %p20, %p21;
	setp.gt.s32 	%p23, %r24, -1;
	setp.lt.s32 	%p24, %r24, %r65;
	and.pred  	%p25, %p23, %p24;
	and.pred  	%p27, %p22, %p25;
	not.pred 	%p28, %p27;
	mov.u32 	%r226, %r22;
	@%p28 bra 	$L__BB5_56;
	mul.wide.u32 	%rd25, %r23, 4;
	add.s64 	%rd26, %rd3, %rd25;
	ld.global.nc.u32 	%r75, [%rd26];
	mul.wide.u32 	%rd27, %r24, 4;
	add.s64 	%rd28, %rd2, %rd27;
	ld.global.nc.u32 	%r76, [%rd28];
	setp.ge.s32 	%p29, %r75, %r76;
	mov.f32 	%f90, 0fFF800000;
	mov.u32 	%r226, %r22;
	@%p29 bra 	$L__BB5_56;
	cvt.u64.u32 	%rd29, %r22;
	mul.lo.s64 	%rd8, %rd29, %rd4;
	setp.eq.s32 	%p30, %r66, 0;
	@%p30 bra 	$L__BB5_53;
	setp.eq.s32 	%p31, %r66, 1;
	@%p31 bra 	$L__BB5_52;
	setp.ne.s32 	%p32, %r66, 2;
	@%p32 bra 	$L__BB5_55;
	shl.b64 	%rd30, %rd8, 2;
	add.s64 	%rd31, %rd1, %rd30;
	ld.global.nc.f32 	%f44, [%rd31+8];
	neg.f32 	%f90, %f44;
	bra.uni 	$L__BB5_55;
$L__BB5_52:
	shl.b64 	%rd32, %rd8, 2;
	add.s64 	%rd33, %rd1, %rd32;
	ld.global.nc.f32 	%f45, [%rd33+12];
	ld.global.nc.f32 	%f46, [%rd33+16];
	setp.gt.f32 	%p33, %f46, 0f00000000;
	div.rn.f32 	%f47, %f45, %f46;
	selp.f32 	%f90, %f47, 0f00000000, %p33;
	bra.uni 	$L__BB5_55;
$L__BB5_53:
	setp.lt.s32 	%p34, %r63, 1;
	@%p34 bra 	$L__BB5_55;
	shl.b64 	%rd34, %rd8, 2;
	add.s64 	%rd35, %rd1, %rd34;
	ld.global.nc.f32 	%f90, [%rd35];
$L__BB5_55:
	abs.f32 	%f49, %f90;
	setp.equ.f32 	%p35, %f49, 0f7F800000;
	selp.f32 	%f91, 0fFF800000, %f90, %p35;
	mov.u32 	%r226, %r22;
$L__BB5_56:
	mov.b32 	%r99, %f92;
	setp.gt.s32 	%p96, %r99, -1;
	selp.b32 	%r100, -2147483648, -1, %p96;
	xor.b32  	%r229, %r100, %r99;
	mov.b32 	%r101, %f91;
	setp.gt.s32 	%p97, %r101, -1;
	selp.b32 	%r102, -2147483648, -1, %p97;
	xor.b32  	%r228, %r102, %r101;
	shl.b32 	%r103, %r3, 2;
	mov.u32 	%r104, _ZZ29select_topk_from_pairs_tm_f32E12temp_storage;
	add.s32 	%r29, %r104, %r103;
	shl.b32 	%r105, %r2, 2;
	sub.s32 	%r30, %r29, %r105;
	mov.b32 	%r233, 0;
	mov.b32 	%r96, 4;
	// begin inline asm
	bmsk.clamp.b32 %r94, %r233, %r96;
	// end inline asm
$L__BB5_57:
	mov.b32 	%r140, 0;
	st.shared.u32 	[%r30], %r140;
	st.shared.u32 	[%r30+1024], %r140;
	st.shared.u32 	[%r30+2048], %r140;
	st.shared.u32 	[%r30+3072], %r140;
	st.shared.u32 	[%r30+4096], %r140;
	st.shared.u32 	[%r30+5120], %r140;
	st.shared.u32 	[%r30+6144], %r140;
	st.shared.u32 	[%r30+7168], %r140;
	st.shared.u32 	[%r30+8192], %r140;
	setp.eq.s32 	%p98, %r229, 2147483647;
	selp.b32 	%r107, -2147483648, %r229, %p98;
	// begin inline asm
	shr.b32 %r106, %r107, %r233;
	// end inline asm
	and.b32  	%r143, %r94, %r106;
	shl.b32 	%r144, %r143, 10;
	not.b32 	%r145, %r144;
	and.b32  	%r146, %r145, 7168;
	add.s32 	%r147, %r30, %r146;
	shr.u32 	%r148, %r143, 2;
	and.b32  	%r149, %r148, 1073741822;
	sub.s32 	%r38, %r147, %r149;
	ld.shared.u16 	%rs1, [%r38+2];
	add.s16 	%rs3, %rs1, 1;
	st.shared.u16 	[%r38+2], %rs3;
	setp.eq.s32 	%p99, %r228, 2147483647;
	selp.b32 	%r110, -2147483648, %r228, %p99;
	// begin inline asm
	shr.b32 %r109, %r110, %r233;
	// end inline asm
	and.b32  	%r150, %r94, %r109;
	shl.b32 	%r151, %r150, 10;
	not.b32 	%r152, %r151;
	and.b32  	%r153, %r152, 7168;
	add.s32 	%r154, %r30, %r153;
	shr.u32 	%r155, %r150, 2;
	and.b32  	%r156, %r155, 1073741822;
	sub.s32 	%r39, %r154, %r156;
	ld.shared.u16 	%rs2, [%r39+2];
	add.s16 	%rs4, %rs2, 1;
	st.shared.u16 	[%r39+2], %rs4;
	bar.sync 	0;
	shl.b32 	%r157, %r2, 5;
	add.s32 	%r158, %r30, %r157;
	ld.shared.u32 	%r40, [%r158];
	ld.shared.u32 	%r159, [%r158+4];
	ld.shared.u32 	%r160, [%r158+8];
	ld.shared.u32 	%r161, [%r158+12];
	ld.shared.u32 	%r162, [%r158+16];
	ld.shared.u32 	%r163, [%r158+20];
	ld.shared.u32 	%r164, [%r158+24];
	ld.shared.u32 	%r165, [%r158+28];
	ld.shared.u32 	%r166, [%r158+32];
	add.s32 	%r41, %r159, %r40;
	add.s32 	%r42, %r160, %r41;
	add.s32 	%r43, %r161, %r42;
	add.s32 	%r44, %r162, %r43;
	add.s32 	%r45, %r163, %r44;
	add.s32 	%r46, %r164, %r45;
	add.s32 	%r47, %r165, %r46;
	add.s32 	%r117, %r166, %r47;
	// begin inline asm
	mov.u32 %r112, %laneid;
	// end inline asm
	mov.b32 	%r115, 1;
	mov.b32 	%r142, -1;
	// begin inline asm
	{  .reg .u32 r0;  .reg .pred p;  shfl.sync.up.b32 r0|p, %r117, %r115, %r140, %r142;  @p add.u32 r0, r0, %r117;  mov.u32 %r113, r0;}
	// end inline asm
	mov.b32 	%r121, 2;
	// begin inline asm
	{  .reg .u32 r0;  .reg .pred p;  shfl.sync.up.b32 r0|p, %r113, %r121, %r140, %r142;  @p add.u32 r0, r0, %r113;  mov.u32 %r119, r0;}
	// end inline asm
	mov.b32 	%r127, 4;
	// begin inline asm
	{  .reg .u32 r0;  .reg .pred p;  shfl.sync.up.b32 r0|p, %r119, %r127, %r140, %r142;  @p add.u32 r0, r0, %r119;  mov.u32 %r125, r0;}
	// end inline asm
	mov.b32 	%r133, 8;
	// begin inline asm
	{  .reg .u32 r0;  .reg .pred p;  shfl.sync.up.b32 r0|p, %r125, %r133, %r140, %r142;  @p add.u32 r0, r0, %r125;  mov.u32 %r131, r0;}
	// end inline asm
	mov.b32 	%r139, 16;
	// begin inline asm
	{  .reg .u32 r0;  .reg .pred p;  shfl.sync.up.b32 r0|p, %r131, %r139, %r140, %r142;  @p add.u32 r0, r0, %r131;  mov.u32 %r137, r0;}
	// end inline asm
	setp.ne.s32 	%p100, %r112, 31;
	@%p100 bra 	$L__BB5_59;
	shr.u32 	%r167, %r2, 3;
	and.b32  	%r168, %r167, 124;
	mov.u32 	%r169, _ZZ29select_topk_from_pairs_tm_f32E12temp_storage;
	add.s32 	%r170, %r169, %r168;
	st.shared.u32 	[%r170+9216], %r137;
$L__BB5_59:
	sub.s32 	%r171, %r137, %r117;
	setp.gt.u32 	%p101, %r2, 31;
	shr.u32 	%r172, %r2, 5;
	setp.eq.s32 	%p102, %r172, 7;
	setp.eq.s32 	%p103, %r172, 6;
	setp.eq.s32 	%p104, %r172, 5;
	setp.eq.s32 	%p105, %r172, 4;
	setp.eq.s32 	%p106, %r172, 3;
	setp.eq.s32 	%p107, %r172, 2;
	setp.eq.s32 	%p108, %r172, 1;
	bar.sync 	0;
	ld.shared.v4.u32 	{%r173, %r174, %r175, %r176}, [_ZZ29select_topk_from_pairs_tm_f32E12temp_storage+9216];
	selp.b32 	%r177, %r173, %r232, %p108;
	add.s32 	%r178, %r174, %r173;
	selp.b32 	%r179, %r178, %r177, %p107;
	add.s32 	%r180, %r178, %r175;
	selp.b32 	%r181, %r180, %r179, %p106;
	add.s32 	%r182, %r180, %r176;
	selp.b32 	%r183, %r182, %r181, %p105;
	ld.shared.v4.u32 	{%r184, %r185, %r186, %r187}, [_ZZ29select_topk_from_pairs_tm_f32E12temp_storage+9232];
	add.s32 	%r188, %r182, %r184;
	selp.b32 	%r189, %r188, %r183, %p104;
	add.s32 	%r190, %r188, %r185;
	selp.b32 	%r191, %r190, %r189, %p103;
	add.s32 	%r192, %r190, %r186;
	selp.b32 	%r232, %r192, %r191, %p102;
	add.s32 	%r52, %r192, %r187;
	setp.ne.s32 	%p109, %r112, 0;
	selp.b32 	%r193, %r171, 0, %p109;
	add.s32 	%r194, %r232, %r193;
	or.pred  	%p110, %p101, %p109;
	selp.b32 	%r234, %r194, %r171, %p101;
	@%p110 bra 	$L__BB5_61;
	shl.b32 	%r234, %r52, 16;
	st.shared.u32 	[_ZZ29select_topk_from_pairs_tm_f32E12temp_storage+9256], %r234;
$L__BB5_61:
	setp.eq.s32 	%p111, %r2, 0;
	bar.sync 	0;
	mov.u32 	%r195, _ZZ29select_topk_from_pairs_tm_f32E12temp_storage;
	ld.shared.u32 	%r196, [_ZZ29select_topk_from_pairs_tm_f32E12temp_storage+9256];
	selp.b32 	%r197, 0, %r196, %p111;
	add.s32 	%r198, %r234, %r197;
	add.s32 	%r199, %r40, %r198;
	add.s32 	%r200, %r41, %r198;
	add.s32 	%r201, %r42, %r198;
	add.s32 	%r202, %r43, %r198;
	add.s32 	%r203, %r44, %r198;
	add.s32 	%r204, %r45, %r198;
	add.s32 	%r205, %r46, %r198;
	add.s32 	%r206, %r47, %r198;
	shl.b32 	%r207, %r2, 5;
	add.s32 	%r208, %r30, %r207;
	st.shared.u32 	[%r208], %r198;
	st.shared.u32 	[%r208+4], %r199;
	st.shared.u32 	[%r208+8], %r200;
	st.shared.u32 	[%r208+12], %r201;
	st.shared.u32 	[%r208+16], %r202;
	st.shared.u32 	[%r208+20], %r203;
	st.shared.u32 	[%r208+24], %r204;
	st.shared.u32 	[%r208+28], %r205;
	st.shared.u32 	[%r208+32], %r206;
	bar.sync 	0;
	cvt.u32.u16 	%r209, %rs1;
	ld.shared.u16 	%r210, [%r38+2];
	add.s32 	%r211, %r210, %r209;
	cvt.u32.u16 	%r212, %rs2;
	ld.shared.u16 	%r213, [%r39+2];
	add.s32 	%r214, %r213, %r212;
	bar.sync 	0;
	shl.b32 	%r215, %r211, 2;
	add.s32 	%r216, %r195, %r215;
	st.shared.u32 	[%r216], %r229;
	shl.b32 	%r217, %r214, 2;
	add.s32 	%r218, %r195, %r217;
	st.shared.u32 	[%r218], %r228;
	bar.sync 	0;
	ld.shared.v2.u32 	{%r229, %r228}, [%r29];
	bar.sync 	0;
	st.shared.u32 	[%r216], %r227;
	st.shared.u32 	[%r218], %r226;
	bar.sync 	0;
	ld.shared.v2.u32 	{%r227, %r226}, [%r29];
	setp.gt.u32 	%p112, %r233, 27;
	@%p112 bra 	$L__BB5_63;
	add.s32 	%r233, %r233, 4;
	bar.sync 	0;
	bra.uni 	$L__BB5_57;
$L__BB5_63:
	ld.param.u64 	%rd77, [select_topk_from_pairs_tm_f32_param_9];
	ld.param.u32 	%r221, [select_topk_from_pairs_tm_f32_param_8];
	cvta.to.global.u64 	%rd9, %rd77;
	mul.lo.s32 	%r61, %r221, %r1;
	setp.ge.s32 	%p113, %r3, %r221;
	@%p113 bra 	$L__BB5_65;
	add.s32 	%r219, %r3, %r61;
	mul.wide.u32 	%rd70, %r219, 4;
	add.s64 	%rd71, %rd9, %rd70;
	st.global.u32 	[%rd71], %r227;
$L__BB5_65:
	ld.param.u32 	%r222, [select_topk_from_pairs_tm_f32_param_8];
	add.s32 	%r220, %r3, 1;
	setp.ge.s32 	%p114, %r220, %r222;
	@%p114 bra 	$L__BB5_67;
	cvt.u64.u32 	%rd72, %r61;
	cvt.u64.u32 	%rd73, %r3;
	add.s64 	%rd74, %rd73, %rd72;
	shl.b64 	%rd75, %rd74, 2;
	add.s64 	%rd76, %rd9, %rd75;
	st.global.u32 	[%rd76+4], %r226;
$L__BB5_67:
	ret;

}
	// .globl	select_topk_from_candidates_tm_f32
.visible .entry select_topk_from_candidates_tm_f32(
	.param .u64 .ptr .align 1 select_topk_from_candidates_tm_f32_param_0,
	.param .u32 select_topk_from_candidates_tm_f32_param_1,
	.param .u32 select_topk_from_candidates_tm_f32_param_2,
	.param .u32 select_topk_from_candidates_tm_f32_param_3,
	.param .u32 select_topk_from_candidates_tm_f32_param_4,
	.param .u64 .ptr .align 1 select_topk_from_candidates_tm_f32_param_5,
	.param .u64 .ptr .align 1 select_topk_from_candidates_tm_f32_param_6,
	.param .u32 select_topk_from_candidates_tm_f32_param_7,
	.param .u32 select_topk_from_candidates_tm_f32_param_8,
	.param .u64 .ptr .align 1 select_topk_from_candidates_tm_f32_param_9,
	.param .u32 select_topk_from_candidates_tm_f32_param_10,
	.param .u64 .ptr .align 1 select_topk_from_candidates_tm_f32_param_11
)
{
	.reg .pred 	%p<135>;
	.reg .b16 	%rs<5>;
	.reg .b32 	%r<246>;
	.reg .b32 	%f<103>;
	.reg .b64 	%rd<88>;
	// demoted variable
	.shared .align 16 .b8 _ZZ34select_topk_from_candidates_tm_f32E12temp_storage[9280];
	ld.param.u64 	%rd16, [select_topk_from_candidates_tm_f32_param_0];
	ld.param.u32 	%r66, [select_topk_from_candidates_tm_f32_param_1];
	ld.param.u32 	%r67, [select_topk_from_candidates_tm_f32_param_2];
	ld.param.u32 	%r68, [select_topk_from_candidates_tm_f32_param_3];
	ld.param.u32 	%r69, [select_topk_from_candidates_tm_f32_param_4];
	ld.param.u64 	%rd17, [select_topk_from_candidates_tm_f32_param_5];
	ld.param.u64 	%rd18, [select_topk_from_candidates_tm_f32_param_6];
	ld.param.u32 	%r70, [select_topk_from_candidates_tm_f32_param_7];
	ld.param.u64 	%rd19, [select_topk_from_candidates_tm_f32_param_9];
	ld.param.u32 	%r72, [select_topk_from_candidates_tm_f32_param_10];
	cvta.to.global.u64 	%rd1, %rd16;
	cvta.to.global.u64 	%rd2, %rd18;
	cvta.to.global.u64 	%rd3, %rd17;
	cvta.to.global.u64 	%rd4, %rd19;
	mov.u32 	%r1, %ctaid.x;
	shl.b32 	%r73, %r1, 9;
	mov.u32 	%r2, %tid.x;
	shl.b32 	%r3, %r2, 1;
	add.s32 	%r4, %r73, %r3;
	cvt.s64.s32 	%rd5, %r67;
	setp.gt.s32 	%p1, %r67, 4;
	mov.f32 	%f102, 0fFF800000;
	@%p1 bra 	$L__BB6_41;
	setp.lt.s32 	%p44, %r67, 3;
	mov.f32 	%f102, 0fFF800000;
	@%p44 bra 	$L__BB6_22;
	setp.ge.s32 	%p80, %r4, %r72;
	mul.wide.u32 	%rd61, %r4, 4;
	add.s64 	%rd6, %rd4, %rd61;
	mov.b32 	%r238, -1;
	@%p80 bra 	$L__BB6_12;
	ld.global.nc.u32 	%r238, [%rd6];
	setp.lt.s32 	%p81, %r238, 0;
	setp.ge.s32 	%p82, %r238, %r66;
	or.pred  	%p83, %p81, %p82;
	@%p83 bra 	$L__BB6_12;
	div.s32 	%r6, %r238, %r69;
	mul.lo.s32 	%r96, %r6, %r69;
	sub.s32 	%r7, %r238, %r96;
	setp.gt.s32 	%p84, %r6, -1;
	setp.lt.s32 	%p85, %r6, %r68;
	and.pred  	%p86, %p84, %p85;
	setp.gt.s32 	%p87, %r7, -1;
	setp.lt.s32 	%p88, %r7, %r69;
	and.pred  	%p89, %p87, %p88;
	and.pred  	%p91, %p86, %p89;
	not.pred 	%p92, %p91;
	@%p92 bra 	$L__BB6_12;
	mul.wide.u32 	%rd62, %r6, 4;
	add.s64 	%rd63, %rd3, %rd62;
	ld.global.nc.u32 	%r97, [%rd63];
	mul.wide.u32 	%rd64, %r7, 4;
	add.s64 	%rd65, %rd2, %rd64;
	ld.global.nc.u32 	%r98, [%rd65];
	setp.ge.s32 	%p93, %r97, %r98;
	mov.f32 	%f92, 0fFF800000;
	@%p93 bra 	$L__BB6_12;
	cvt.u64.u32 	%rd66, %r238;
	mul.lo.s64 	%rd7, %rd66, %rd5;
	setp.eq.s32 	%p94, %r70, 0;
	@%p94 bra 	$L__BB6_9;
	setp.ne.s32 	%p95, %r70, 2;
	@%p95 bra 	$L__BB6_11;
	shl.b64 	%rd67, %rd7, 2;
	add.s64 	%rd68, %rd1, %rd67;
	ld.global.nc.f32 	%f73, [%rd68+8];
	neg.f32 	%f92, %f73;
	bra.uni 	$L__BB6_11;
$L__BB6_9:
	setp.lt.s32 	%p96, %r67, 1;
	@%p96 bra 	$L__BB6_11;
	shl.b64 	%rd69, %rd7, 2;
	add.s64 	%rd70, %rd1, %rd69;
	ld.global.nc.f32 	%f92, [%rd70];
$L__BB6_11:
	abs.f32 	%f75, %f92;
	setp.equ.f32 	%p97, %f75, 0f7F800000;
	selp.f32 	%f102, 0fFF800000, %f92, %p97;
$L__BB6_12:
	add.s32 	%r100, %r4, 1;
	setp.ge.s32 	%p98, %r100, %r72;
	mov.b32 	%r237, -1;
	mov.f32 	%f101, 0fFF800000;
	@%p98 bra 	$L__BB6_67;
	ld.global.nc.u32 	%r237, [%rd6+4];
	setp.lt.s32 	%p99, %r237, 0;
	setp.ge.s32 	%p100, %r237, %r66;
	or.pred  	%p101, %p99, %p100;
	@%p101 bra 	$L__BB6_67;
	div.s32 	%r10, %r237, %r69;
	mul.lo.s32 	%r101, %r10, %r69;
	sub.s32 	%r11, %r237, %r101;
	setp.gt.s32 	%p102, %r10, -1;
	setp.lt.s32 	%p103, %r10, %r68;
	and.pred  	%p104, %p102, %p103;
	setp.gt.s32 	%p105, %r11, -1;
	setp.lt.s32 	%p106, %r11, %r69;
	and.pred  	%p107, %p105, %p106;
	and.pred  	%p109, %p104, %p107;
	not.pred 	%p110, %p109;
	@%p110 bra 	$L__BB6_67;
	mul.wide.u32 	%rd71, %r10, 4;
	add.s64 	%rd72, %rd3, %rd71;
	ld.global.nc.u32 	%r102, [%rd72];
	mul.wide.u32 	%rd73, %r11, 4;
	add.s64 	%rd74, %rd2, %rd73;
	ld.global.nc.u32 	%r103, [%rd74];
	setp.ge.s32 	%p111, %r102, %r103;
	mov.f32 	%f94, 0fFF800000;
	@%p111 bra 	$L__BB6_67;
	cvt.u64.u32 	%rd75, %r237;
	mul.lo.s64 	%rd8, %rd75, %rd5;
	setp.eq.s32 	%p112, %r70, 0;
	@%p112 bra 	$L__BB6_19;
	setp.ne.s32 	%p113, %r70, 2;
	@%p113 bra 	$L__BB6_21;
	shl.b64 	%rd76, %rd8, 2;
	add.s64 	%rd77, %rd1, %rd76;
	ld.global.nc.f32 	%f81, [%rd77+8];
	neg.f32 	%f94, %f81;
	bra.uni 	$L__BB6_21;
$L__BB6_19:
	setp.lt.s32 	%p114, %r67, 1;
	@%p114 bra 	$L__BB6_21;
	shl.b64 	%rd78, %rd8, 2;
	add.s64 	%rd79, %rd1, %rd78;
	ld.global.nc.f32 	%f94, [%rd79];
$L__BB6_21:
	abs.f32 	%f83, %f94;
	setp.equ.f32 	%p115, %f83, 0f7F800000;
	selp.f32 	%f101, 0fFF800000, %f94, %p115;
	bra.uni 	$L__BB6_67;
$L__BB6_22:
	setp.lt.s32 	%p45, %r67, 1;
	mov.f32 	%f102, 0fFF800000;
	@%p45 bra 	$L__BB6_37;
	setp.ge.s32 	%p48, %r4, %r72;
	mul.wide.u32 	%rd44, %r4, 4;
	add.s64 	%rd9, %rd4, %rd44;
	mov.b32 	%r238, -1;
	@%p48 bra 	$L__BB6_30;
	ld.global.nc.u32 	%r238, [%rd9];
	setp.lt.s32 	%p49, %r238, 0;
	setp.ge.s32 	%p50, %r238, %r66;
	or.pred  	%p51, %p49, %p50;
	@%p51 bra 	$L__BB6_30;
	div.s32 	%r13, %r238, %r69;
	mul.lo.s32 	%r87, %r13, %r69;
	sub.s32 	%r14, %r238, %r87;
	setp.gt.s32 	%p52, %r13, -1;
	setp.lt.s32 	%p53, %r13, %r68;
	and.pred  	%p54, %p52, %p53;
	setp.gt.s32 	%p55, %r14, -1;
	setp.lt.s32 	%p56, %r14, %r69;
	and.pred  	%p57, %p55, %p56;
	and.pred  	%p59, %p54, %p57;
	not.pred 	%p60, %p59;
	@%p60 bra 	$L__BB6_30;
	mul.wide.u32 	%rd45, %r13, 4;
	add.s64 	%rd46, %rd3, %rd45;
	ld.global.nc.u32 	%r88, [%rd46];
	mul.wide.u32 	%rd47, %r14, 4;
	add.s64 	%rd48, %rd2, %rd47;
	ld.global.nc.u32 	%r89, [%rd48];
	setp.ge.s32 	%p61, %r88, %r89;
	@%p61 bra 	$L__BB6_30;
	setp.ne.s32 	%p62, %r70, 0;
	mov.f32 	%f95, 0fFF800000;
	@%p62 bra 	$L__BB6_29;
	cvt.u64.u32 	%rd49, %r238;
	mul.lo.s64 	%rd50, %rd49, %rd5;
	shl.b64 	%rd51, %rd50, 2;
	add.s64 	%rd52, %rd1, %rd51;
	ld.global.nc.f32 	%f95, [%rd52];
$L__BB6_29:
	abs.f32 	%f61, %f95;
	setp.equ.f32 	%p63, %f61, 0f7F800000;
	selp.f32 	%f102, 0fFF800000, %f95, %p63;
$L__BB6_30:
	add.s32 	%r91, %r4, 1;
	setp.ge.s32 	%p64, %r91, %r72;
	mov.b32 	%r237, -1;
	mov.f32 	%f101, 0fFF800000;
	@%p64 bra 	$L__BB6_67;
	ld.global.nc.u32 	%r237, [%rd9+4];
	setp.lt.s32 	%p65, %r237, 0;
	setp.ge.s32 	%p66, %r237, %r66;
	or.pred  	%p67, %p65, %p66;
	@%p67 bra 	$L__BB6_67;
	div.s32 	%r17, %r237, %r69;
	mul.lo.s32 	%r92, %r17, %r69;
	sub.s32 	%r18, %r237, %r92;
	setp.gt.s32 	%p68, %r17, -1;
	setp.lt.s32 	%p69, %r17, %r68;
	and.pred  	%p70, %p68, %p69;
	setp.gt.s32 	%p71, %r18, -1;
	setp.lt.s32 	%p72, %r18, %r69;
	and.pred  	%p73, %p71, %p72;
	and.pred  	%p75, %p70, %p73;
	not.pred 	%p76, %p75;
	@%p76 bra 	$L__BB6_67;
	mul.wide.u32 	%rd53, %r17, 4;
	add.s64 	%rd54, %rd3, %rd53;
	ld.global.nc.u32 	%r93, [%rd54];
	mul.wide.u32 	%rd55, %r18, 4;
	add.s64 	%rd56, %rd2, %rd55;
	ld.global.nc.u32 	%r94, [%rd56];
	setp.ge.s32 	%p77, %r93, %r94;
	@%p77 bra 	$L__BB6_67;
	setp.ne.s32 	%p78, %r70, 0;
	mov.f32 	%f97, 0fFF800000;
	@%p78 bra 	$L__BB6_36;
	cvt.u64.u32 	%rd57, %r237;
	mul.lo.s64 	%rd58, %rd57, %rd5;
	shl.b64 	%rd59, %rd58, 2;
	add.s64 	%rd60, %rd1, %rd59;
	ld.global.nc.f32 	%f97, [%rd60];
$L__BB6_36:
	abs.f32 	%f67, %f97;
	setp.equ.f32 	%p79, %f67, 0f7F800000;
	selp.f32 	%f101, 0fFF800000, %f97, %p79;
	bra.uni 	$L__BB6_67;
$L__BB6_37:
	setp.ge.s32 	%p46, %r4, %r72;
	mul.wide.u32 	%rd43, %r4, 4;
	add.s64 	%rd10, %rd4, %rd43;
	mov.b32 	%r238, -1;
	@%p46 bra 	$L__BB6_39;
	ld.global.nc.u32 	%r238, [%rd10];
$L__BB6_39:
	add.s32 	%r85, %r4, 1;
	setp.ge.s32 	%p47, %r85, %r72;
	mov.b32 	%r237, -1;
	mov.f32 	%f101, 0fFF800000;
	mov.f32 	%f102, 0fFF800000;
	@%p47 bra 	$L__BB6_67;
	ld.global.nc.u32 	%r237, [%rd10+4];
	mov.f32 	%f101, 0fFF800000;
	bra.uni 	$L__BB6_67;
$L__BB6_41:
	setp.ge.s32 	%p2, %r4, %r72;
	mul.wide.u32 	%rd20, %r4, 4;
	add.s64 	%rd11, %rd4, %rd20;
	mov.b32 	%r238, -1;
	@%p2 bra 	$L__BB6_54;
	ld.global.nc.u32 	%r238, [%rd11];
	setp.lt.s32 	%p3, %r238, 0;
	setp.ge.s32 	%p4, %r238, %r66;
	or.pred  	%p5, %p3, %p4;
	@%p5 bra 	$L__BB6_54;
	div.s32 	%r23, %r238, %r69;
	mul.lo.s32 	%r75, %r23, %r69;
	sub.s32 	%r24, %r238, %r75;
	setp.gt.s32 	%p6, %r23, -1;
	setp.lt.s32 	%p7, %r23, %r68;
	and.pred  	%p8, %p6, %p7;
	setp.gt.s32 	%p9, %r24, -1;
	setp.lt.s32 	%p10, %r24, %r69;
	and.pred  	%p11, %p9, %p10;
	and.pred  	%p13, %p8, %p11;
	not.pred 	%p14, %p13;
	@%p14 bra 	$L__BB6_54;
	mul.wide.u32 	%rd21, %r23, 4;
	add.s64 	%rd22, %rd3, %rd21;
	ld.global.nc.u32 	%r76, [%rd22];
	mul.wide.u32 	%rd23, %r24, 4;
	add.s64 	%rd24, %rd2, %rd23;
	ld.global.nc.u32 	%r77, [%rd24];
	setp.ge.s32 	%p15, %r76, %r77;
	mov.f32 	%f98, 0fFF800000;
	@%p15 bra 	$L__BB6_54;
	cvt.u64.u32 	%rd25, %r238;
	mul.lo.s64 	%rd12, %rd25, %rd5;
	setp.eq.s32 	%p16, %r70, 2;
	@%p16 bra 	$L__BB6_51;
	setp.eq.s32 	%p17, %r70, 1;
	@%p17 bra 	$L__BB6_50;
	setp.ne.s32 	%p18, %r70, 0;
	@%p18 bra 	$L__BB6_53;
	setp.lt.s32 	%p21, %r67, 1;
	@%p21 bra 	$L__BB6_53;
	shl.b64 	%rd30, %rd12, 2;
	add.s64 	%rd31, %rd1, %rd30;
	ld.global.nc.f32 	%f98, [%rd31];
	bra.uni 	$L__BB6_53;
$L__BB6_50:
	shl.b64 	%rd28, %rd12, 2;
	add.s64 	%rd29, %rd1, %rd28;
	ld.global.nc.f32 	%f37, [%rd29+12];
	ld.global.nc.f32 	%f38, [%rd29+16];
	setp.gt.f32 	%p20, %f38, 0f00000000;
	div.rn.f32 	%f39, %f37, %f38;
	selp.f32 	%f98, %f39, 0f00000000, %p20;
	bra.uni 	$L__BB6_53;
$L__BB6_51:
	setp.lt.s32 	%p19, %r67, 3;
	@%p19 bra 	$L__BB6_53;
	shl.b64 	%rd26, %rd12, 2;
	add.s64 	%rd27, %rd1, %rd26;
	ld.global.nc.f32 	%f36, [%rd27+8];
	neg.f32 	%f98, %f36;
$L__BB6_53:
	abs.f32 	%f41, %f98;
	setp.equ.f32 	%p22, %f41, 0f7F800000;
	selp.f32 	%f102, 0fFF800000, %f98, %p22;
$L__BB6_54:
	add.s32 	%r79, %r4, 1;
	setp.ge.s32 	%p23, %r79, %r72;
	mov.b32 	%r237, -1;
	mov.f32 	%f101, 0fFF800000;
	@%p23 bra 	$L__BB6_67;
	ld.global.nc.u32 	%r237, [%rd11+4];
	setp.lt.s32 	%p24, %r237, 0;
	setp.ge.s32 	%p25, %r237, %r66;
	or.pred  	%p26, %p24, %p25;
	@%p26 bra 	$L__BB6_67;
	div.s32 	%r27, %r237, %r69;
	mul.lo.s32 	%r80, %r27, %r69;
	sub.s32 	%r28, %r237, %r80;
	setp.gt.s32 	%p27, %r27, -1;
	setp.lt.s32 	%p28, %r27, %r68;
	and.pred  	%p29, %p27, %p28;
	setp.gt.s32 	%p30, %r28, -1;
	setp.lt.s32 	%p31, %r28, %r69;
	and.pred  	%p32, %p30, %p31;
	and.pred  	%p34, %p29, %p32;
	not.pred 	%p35, %p34;
	@%p35 bra 	$L__BB6_67;
	mul.wide.u32 	%rd32, %r27, 4;
	add.s64 	%rd33, %rd3, %rd32;
	ld.global.nc.u32 	%r81, [%rd33];
	mul.wide.u32 	%rd34, %r28, 4;
	add.s64 	%rd35, %rd2, %rd34;
	ld.global.nc.u32 	%r82, [%rd35];
	setp.ge.s32 	%p36, %r81, %r82;
	mov.f32 	%f100, 0fFF800000;
	@%p36 bra 	$L__BB6_67;
	cvt.u64.u32 	%rd36, %r237;
	mul.lo.s64 	%rd13, %rd36, %rd5;
	setp.eq.s32 	%p37, %r70, 0;
	@%p37 bra 	$L__BB6_64;
	setp.eq.s32 	%p38, %r70, 1;
	@%p38 bra 	$L__BB6_63;
	setp.ne.s32 	%p39, %r70, 2;
	@%p39 bra 	$L__BB6_66;
	setp.lt.s32 	%p40, %r67, 3;
	@%p40 bra 	$L__BB6_66;
	shl.b64 	%rd37, %rd13, 2;
	add.s64 	%rd38, %rd1, %rd37;
	ld.global.nc.f32 	%f48, [%rd38+8];
	neg.f32 	%f100, %f48;
	bra.uni 	$L__BB6_66;
$L__BB6_63:
	shl.b64 	%rd39, %rd13, 2;
	add.s64 	%rd40, %rd1, %rd39;
	ld.global.nc.f32 	%f49, [%rd40+12];
	ld.global.nc.f32 	%f50, [%rd40+16];
	setp.gt.f32 	%p41, %f50, 0f00000000;
	div.rn.f32 	%f51, %f49, %f50;
	selp.f32 	%f100, %f51, 0f00000000, %p41;
	bra.uni 	$L__BB6_66;
$L__BB6_64:
	setp.lt.s32 	%p42, %r67, 1;
	@%p42 bra 	$L__BB6_66;
	shl.b64 	%rd41, %rd13, 2;
	add.s64 	%rd42, %rd1, %rd41;
	ld.global.nc.f32 	%f100, [%rd42];
$L__BB6_66:
	abs.f32 	%f53, %f100;
	setp.equ.f32 	%p43, %f53, 0f7F800000;
	selp.f32 	%f101, 0fFF800000, %f100, %p43;
$L__BB6_67:
	mov.b32 	%r109, %f102;
	setp.gt.s32 	%p116, %r109, -1;
	selp.b32 	%r110, -2147483648, -1, %p116;
	xor.b32  	%r240, %r110, %r109;
	mov.b32 	%r111, %f101;
	setp.gt.s32 	%p117, %r111, -1;
	selp.b32 	%r112, -2147483648, -1, %p117;
	xor.b32  	%r239, %r112, %r111;
	shl.b32 	%r113, %r3, 2;
	mov.u32 	%r114, _ZZ34select_topk_from_candidates_tm_f32E12temp_storage;
	add.s32 	%r33, %r114, %r113;
	shl.b32 	%r115, %r2, 2;
	sub.s32 	%r34, %r33, %r115;
	mov.b32 	%r244, 0;
	mov.b32 	%r106, 4;
	// begin inline asm
	bmsk.clamp.b32 %r104, %r244, %r106;
	// end inline asm
$L__BB6_68:
	mov.b32 	%r150, 0;
	st.shared.u32 	[%r34], %r150;
	st.shared.u32 	[%r34+1024], %r150;
	st.shared.u32 	[%r34+2048], %r150;
	st.shared.u32 	[%r34+3072], %r150;
	st.shared.u32 	[%r34+4096], %r150;
	st.shared.u32 	[%r34+5120], %r150;
	st.shared.u32 	[%r34+6144], %r150;
	st.shared.u32 	[%r34+7168], %r150;
	st.shared.u32 	[%r34+8192], %r150;
	setp.eq.s32 	%p118, %r240, 2147483647;
	selp.b32 	%r117, -2147483648, %r240, %p118;
	// begin inline asm
	shr.b32 %r116, %r117, %r244;
	// end inline asm
	and.b32  	%r153, %r104, %r116;
	shl.b32 	%r154, %r153, 10;
	not.b32 	%r155, %r154;
	and.b32  	%r156, %r155, 7168;
	add.s32 	%r157, %r34, %r156;
	shr.u32 	%r158, %r153, 2;
	and.b32  	%r159, %r158, 1073741822;
	sub.s32 	%r42, %r157, %r159;
	ld.shared.u16 	%rs1, [%r42+2];
	add.s16 	%rs3, %rs1, 1;
	st.shared.u16 	[%r42+2], %rs3;
	setp.eq.s32 	%p119, %r239, 2147483647;
	selp.b32 	%r120, -2147483648, %r239, %p119;
	// begin inline asm
	shr.b32 %r119, %r120, %r244;
	// end inline asm
	and.b32  	%r160, %r104, %r119;
	shl.b32 	%r161, %r160, 10;
	not.b32 	%r162, %r161;
	and.b32  	%r163, %r162, 7168;
	add.s32 	%r164, %r34, %r163;
	shr.u32 	%r165, %r160, 2;
	and.b32  	%r166, %r165, 1073741822;
	sub.s32 	%r43, %r164, %r166;
	ld.shared.u16 	%rs2, [%r43+2];
	add.s16 	%rs4, %rs2, 1;
	st.shared.u16 	[%r43+2], %rs4;
	bar.sync 	0;
	shl.b32 	%r167, %r2, 5;
	add.s32 	%r168, %r34, %r167;
	ld.shared.u32 	%r44, [%r168];
	ld.shared.u32 	%r169, [%r168+4];
	ld.shared.u32 	%r170, [%r168+8];
	ld.shared.u32 	%r171, [%r168+12];
	ld.shared.u32 	%r172, [%r168+16];
	ld.shared.u32 	%r173, [%r168+20];
	ld.shared.u32 	%r174, [%r168+24];
	ld.shared.u32 	%r175, [%r168+28];
	ld.shared.u32 	%r176, [%r168+32];
	add.s32 	%r45, %r169, %r44;
	add.s32 	%r46, %r170, %r45;
	add.s32 	%r47, %r171, %r46;
	add.s32 	%r48, %r172, %r47;
	add.s32 	%r49, %r173, %r48;
	add.s32 	%r50, %r174, %r49;
	add.s32 	%r51, %r175, %r50;
	add.s32 	%r127, %r176, %r51;
	// begin inline asm
	mov.u32 %r122, %laneid;
	// end inline asm
	mov.b32 	%r125, 1;
	mov.b32 	%r152, -1;
	// begin inline asm
	{  .reg .u32 r0;  .reg .pred p;  shfl.sync.up.b32 r0|p, %r127, %r125, %r150, %r152;  @p add.u32 r0, r0, %r127;  mov.u32 %r123, r0;}
	// end inline asm
	mov.b32 	%r131, 2;
	// begin inline asm
	{  .reg .u32 r0;  .reg .pred p;  shfl.sync.up.b32 r0|p, %r123, %r131, %r150, %r152;  @p add.u32 r0, r0, %r123;  mov.u32 %r129, r0;}
	// end inline asm
	mov.b32 	%r137, 4;
	// begin inline asm
	{  .reg .u32 r0;  .reg .pred p;  shfl.sync.up.b32 r0|p, %r129, %r137, %r150, %r152;  @p add.u32 r0, r0, %r129;  mov.u32 %r135, r0;}
	// end inline asm
	mov.b32 	%r143, 8;
	// begin inline asm
	{  .reg .u32 r0;  .reg .pred p;  shfl.sync.up.b32 r0|p, %r135, %r143, %r150, %r152;  @p add.u32 r0, r0, %r135;  mov.u32 %r141, r0;}
	// end inline asm
	mov.b32 	%r149, 16;
	// begin inline asm
	{  .reg .u32 r0;  .reg .pred p;  shfl.sync.up.b32 r0|p, %r141, %r149, %r150, %r152;  @p add.u32 r0, r0, %r141;  mov.u32 %r147, r0;}
	// end inline asm
	setp.ne.s32 	%p120, %r122, 31;
	@%p120 bra 	$L__BB6_70;
	shr.u32 	%r177, %r2, 3;
	and.b32  	%r178, %r177, 124;
	mov.u32 	%r179, _ZZ34select_topk_from_candidates_tm_f32E12temp_storage;
	add.s32 	%r180, %r179, %r178;
	st.shared.u32 	[%r180+9216], %r147;
$L__BB6_70:
	sub.s32 	%r181, %r147, %r127;
	setp.gt.u32 	%p121, %r2, 31;
	shr.u32 	%r182, %r2, 5;
	setp.eq.s32 	%p122, %r182, 7;
	setp.eq.s32 	%p123, %r182, 6;
	setp.eq.s32 	%p124, %r182, 5;
	setp.eq.s32 	%p125, %r182, 4;
	setp.eq.s32 	%p126, %r182, 3;
	setp.eq.s32 	%p127, %r182, 2;
	setp.eq.s32 	%p128, %r182, 1;
	bar.sync 	0;
	ld.shared.v4.u32 	{%r183, %r184, %r185, %r186}, [_ZZ34select_topk_from_candidates_tm_f32E12temp_storage+9216];
	selp.b32 	%r187, %r183, %r243, %p128;
	add.s32 	%r188, %r184, %r183;
	selp.b32 	%r189, %r188, %r187, %p127;
	add.s32 	%r190, %r188, %r185;
	selp.b32 	%r191, %r190, %r189, %p126;
	add.s32 	%r192, %r190, %r186;
	selp.b32 	%r193, %r192, %r191, %p125;
	ld.shared.v4.u32 	{%r194, %r195, %r196, %r197}, [_ZZ34select_topk_from_candidates_tm_f32E12temp_storage+9232];
	add.s32 	%r198, %r192, %r194;
	selp.b32 	%r199, %r198, %r193, %p124;
	add.s32 	%r200, %r198, %r195;
	selp.b32 	%r201, %r200, %r199, %p123;
	add.s32 	%r202, %r200, %r196;
	selp.b32 	%r243, %r202, %r201, %p122;
	add.s32 	%r56, %r202, %r197;
	setp.ne.s32 	%p129, %r122, 0;
	selp.b32 	%r203, %r181, 0, %p129;
	add.s32 	%r204, %r243, %r203;
	or.pred  	%p130, %p121, %p129;
	selp.b32 	%r245, %r204, %r181, %p121;
	@%p130 bra 	$L__BB6_72;
	shl.b32 	%r245, %r56, 16;
	st.shared.u32 	[_ZZ34select_topk_from_candidates_tm_f32E12temp_storage+9256], %r245;
$L__BB6_72:
	setp.eq.s32 	%p131, %r2, 0;
	bar.sync 	0;
	mov.u32 	%r205, _ZZ34select_topk_from_candidates_tm_f32E12temp_storage;
	ld.shared.u32 	%r206, [_ZZ34select_topk_from_candidates_tm_f32E12temp_storage+9256];
	selp.b32 	%r207, 0, %r206, %p131;
	add.s32 	%r208, %r245, %r207;
	add.s32 	%r209, %r44, %r208;
	add.s32 	%r210, %r45, %r208;
	add.s32 	%r211, %r46, %r208;
	add.s32 	%r212, %r47, %r208;
	add.s32 	%r213, %r48, %r208;
	add.s32 	%r214, %r49, %r208;
	add.s32 	%r215, %r50, %r208;
	add.s32 	%r216, %r51, %r208;
	shl.b32 	%r217, %r2, 5;
	add.s32 	%r218, %r34, %r217;
	st.shared.u32 	[%r218], %r208;
	st.shared.u32 	[%r218+4], %r209;
	st.shared.u32 	[%r218+8], %r210;
	st.shared.u32 	[%r218+12], %r211;
	st.shared.u32 	[%r218+16], %r212;
	st.shared.u32 	[%r218+20], %r213;
	st.shared.u32 	[%r218+24], %r214;
	st.shared.u32 	[%r218+28], %r215;
	st.shared.u32 	[%r218+32], %r216;
	bar.sync 	0;
	cvt.u32.u16 	%r219, %rs1;
	ld.shared.u16 	%r220, [%r42+2];
	add.s32 	%r221, %r220, %r219;
	cvt.u32.u16 	%r222, %rs2;
	ld.shared.u16 	%r223, [%r43+2];
	add.s32 	%r224, %r223, %r222;
	bar.sync 	0;
	shl.b32 	%r225, %r221, 2;
	add.s32 	%r226, %r205, %r225;
	st.shared.u32 	[%r226], %r240;
	shl.b32 	%r227, %r224, 2;
	add.s32 	%r228, %r205, %r227;
	st.shared.u32 	[%r228], %r239;
	bar.sync 	0;
	ld.shared.v2.u32 	{%r240, %r239}, [%r33];
	bar.sync 	0;
	st.shared.u32 	[%r226], %r238;
	st.shared.u32 	[%r228], %r237;
	bar.sync 	0;
	ld.shared.v2.u32 	{%r238, %r237}, [%r33];
	setp.gt.u32 	%p132, %r244, 27;
	@%p132 bra 	$L__BB6_74;
	add.s32 	%r244, %r244, 4;
	bar.sync 	0;
	bra.uni 	$L__BB6_68;
$L__BB6_74:
	ld.param.u64 	%rd87, [select_topk_from_candidates_tm_f32_param_11];
	ld.param.u32 	%r231, [select_topk_from_candidates_tm_f32_param_8];
	cvta.to.global.u64 	%rd14, %rd87;
	mul.lo.s32 	%r65, %r231, %r1;
	setp.ge.s32 	%p133, %r3, %r231;
	@%p133 bra 	$L__BB6_76;
	add.s32 	%r229, %r3, %r65;
	mul.wide.u32 	%rd80, %r229, 4;
	add.s64 	%rd81, %rd14, %rd80;
	st.global.u32 	[%rd81], %r238;
$L__BB6_76:
	ld.param.u32 	%r232, [select_topk_from_candidates_tm_f32_param_8];
	add.s32 	%r230, %r3, 1;
	setp.ge.s32 	%p134, %r230, %r232;
	@%p134 bra 	$L__BB6_78;
	cvt.u64.u32 	%rd82, %r65;
	cvt.u64.u32 	%rd83, %r3;
	add.s64 	%rd84, %rd83, %rd82;
	shl.b64 	%rd85, %rd84, 2;
	add.s64 	%rd86, %rd14, %rd85;
	st.global.u32 	[%rd86+4], %r237;
$L__BB6_78:
	ret;

}
	// .globl	gather_topk_pairs_tm_f32
.visible .entry gather_topk_pairs_tm_f32(
	.param .u64 .ptr .align 1 gather_topk_pairs_tm_f32_param_0,
	.param .u32 gather_topk_pairs_tm_f32_param_1,
	.param .u32 gather_topk_pairs_tm_f32_param_2,
	.param .u32 gather_topk_pairs_tm_f32_param_3,
	.param .u32 gather_topk_pairs_tm_f32_param_4,
	.param .u64 .ptr .align 1 gather_topk_pairs_tm_f32_param_5,
	.param .u64 .ptr .align 1 gather_topk_pairs_tm_f32_param_6,
	.param .u64 .ptr .align 1 gather_topk_pairs_tm_f32_param_7,
	.param .u32 gather_topk_pairs_tm_f32_param_8,
	.param .u64 .ptr .align 1 gather_topk_pairs_tm_f32_param_9,
	.param .u64 .ptr .align 1 gather_topk_pairs_tm_f32_param_10,
	.param .u64 .ptr .align 1 gather_topk_pairs_tm_f32_param_11
)
{
	.reg .pred 	%p<51>;
	.reg .b32 	%r<90>;
	.reg .b32 	%f<32>;
	.reg .b64 	%rd<117>;

	ld.param.u64 	%rd24, [gather_topk_pairs_tm_f32_param_0];
	ld.param.u32 	%r44, [gather_topk_pairs_tm_f32_param_1];
	ld.param.u32 	%r45, [gather_topk_pairs_tm_f32_param_2];
	ld.param.u32 	%r46, [gather_topk_pairs_tm_f32_param_3];
	ld.param.u32 	%r47, [gather_topk_pairs_tm_f32_param_4];
	ld.param.u64 	%rd25, [gather_topk_pairs_tm_f32_param_5];
	ld.param.u64 	%rd26, [gather_topk_pairs_tm_f32_param_6];
	ld.param.u64 	%rd27, [gather_topk_pairs_tm_f32_param_7];
	ld.param.u32 	%r48, [gather_topk_pairs_tm_f32_param_8];
	ld.param.u64 	%rd28, [gather_topk_pairs_tm_f32_param_9];
	ld.param.u64 	%rd29, [gather_topk_pairs_tm_f32_param_10];
	ld.param.u64 	%rd30, [gather_topk_pairs_tm_f32_param_11];
	cvta.to.global.u64 	%rd1, %rd30;
	cvta.to.global.u64 	%rd2, %rd24;
	cvta.to.global.u64 	%rd3, %rd29;
	cvta.to.global.u64 	%rd4, %rd26;
	cvta.to.global.u64 	%rd5, %rd28;
	cvta.to.global.u64 	%rd6, %rd25;
	cvta.to.global.u64 	%rd7, %rd27;
	mov.u32 	%r49, %ctaid.x;
	mov.u32 	%r1, %ntid.x;
	mov.u32 	%r50, %tid.x;
	mad.lo.s32 	%r76, %r49, %r1, %r50;
	setp.ge.s32 	%p1, %r76, %r48;
	@%p1 bra 	$L__BB7_47;
	cvt.s64.s32 	%rd9, %r45;
	setp.gt.s32 	%p2, %r45, 0;
	mov.u32 	%r51, %nctaid.x;
	mul.lo.s32 	%r3, %r1, %r51;
	@%p2 bra 	$L__BB7_2;
	bra.uni 	$L__BB7_41;
$L__BB7_2:
	and.b32  	%r4, %r45, 15;
	add.s32 	%r5, %r4, -1;
	and.b32  	%r6, %r45, 7;
	add.s32 	%r7, %r6, -1;
	and.b32  	%r8, %r45, 3;
	add.s32 	%r9, %r8, -1;
	and.b32  	%r10, %r45, 2147483632;
	and.b32  	%r11, %r45, 2147483640;
	and.b32  	%r12, %r45, 1;
	neg.s32 	%r13, %r10;
$L__BB7_3:
	cvt.s64.s32 	%rd10, %r76;
	mul.wide.s32 	%rd46, %r76, 4;
	add.s64 	%rd47, %rd7, %rd46;
	ld.global.nc.u32 	%r57, [%rd47];
	cvt.u64.u32 	%rd11, %r57;
	setp.lt.s32 	%p16, %r57, 0;
	setp.ge.s32 	%p17, %r57, %r44;
	or.pred  	%p18, %p16, %p17;
	@%p18 bra 	$L__BB7_29;
	cvt.u32.u64 	%r58, %rd11;
	div.s32 	%r15, %r58, %r47;
	mul.lo.s32 	%r59, %r15, %r47;
	sub.s32 	%r16, %r58, %r59;
	setp.lt.s32 	%p19, %r15, 0;
	setp.ge.s32 	%p20, %r15, %r46;
	or.pred  	%p21, %p19, %p20;
	setp.lt.s32 	%p22, %r16, 0;
	setp.ge.s32 	%p23, %r16, %r47;
	or.pred  	%p24, %p22, %p23;
	or.pred  	%p26, %p21, %p24;
	@%p26 bra 	$L__BB7_18;
	setp.lt.u32 	%p27, %r45, 16;
	mul.wide.u32 	%rd48, %r15, 4;
	add.s64 	%rd49, %rd6, %rd48;
	ld.global.nc.u32 	%r61, [%rd49];
	shl.b64 	%rd50, %rd10, 2;
	add.s64 	%rd51, %rd5, %rd50;
	st.global.u32 	[%rd51], %r61;
	mul.wide.u32 	%rd52, %r16, 4;
	add.s64 	%rd53, %rd4, %rd52;
	ld.global.nc.u32 	%r62, [%rd53];
	add.s64 	%rd54, %rd3, %rd50;
	st.global.u32 	[%rd54], %r62;
	mul.lo.s64 	%rd12, %rd11, %rd9;
	mul.lo.s64 	%rd13, %rd10, %rd9;
	mov.b32 	%r87, 0;
	@%p27 bra 	$L__BB7_8;
	shl.b64 	%rd55, %rd9, 2;
	mad.lo.s64 	%rd56, %rd55, %rd11, %rd2;
	add.s64 	%rd116, %rd56, 32;
	mad.lo.s64 	%rd57, %rd55, %rd10, %rd1;
	add.s64 	%rd115, %rd57, 32;
	mov.u32 	%r77, %r13;
$L__BB7_7:
	.pragma "nounroll";
	ld.global.nc.f32 	%f1, [%rd116+-32];
	st.global.f32 	[%rd115+-32], %f1;
	ld.global.nc.f32 	%f2, [%rd116+-28];
	st.global.f32 	[%rd115+-28], %f2;
	ld.global.nc.f32 	%f3, [%rd116+-24];
	st.global.f32 	[%rd115+-24], %f3;
	ld.global.nc.f32 	%f4, [%rd116+-20];
	st.global.f32 	[%rd115+-20], %f4;
	ld.global.nc.f32 	%f5, [%rd116+-16];
	st.global.f32 	[%rd115+-16], %f5;
	ld.global.nc.f32 	%f6, [%rd116+-12];
	st.global.f32 	[%rd115+-12], %f6;
	ld.global.nc.f32 	%f7, [%rd116+-8];
	st.global.f32 	[%rd115+-8], %f7;
	ld.global.nc.f32 	%f8, [%rd116+-4];
	st.global.f32 	[%rd115+-4], %f8;
	ld.global.nc.f32 	%f9, [%rd116];
	st.global.f32 	[%rd115], %f9;
	ld.global.nc.f32 	%f10, [%rd116+4];
	st.global.f32 	[%rd115+4], %f10;
	ld.global.nc.f32 	%f11, [%rd116+8];
	st.global.f32 	[%rd115+8], %f11;
	ld.global.nc.f32 	%f12, [%rd116+12];
	st.global.f32 	[%rd115+12], %f12;
	ld.global.nc.f32 	%f13, [%rd116+16];
	st.global.f32 	[%rd115+16], %f13;
	ld.global.nc.f32 	%f14, [%rd116+20];
	st.global.f32 	[%rd115+20], %f14;
	ld.global.nc.f32 	%f15, [%rd116+24];
	st.global.f32 	[%rd115+24], %f15;
	ld.global.nc.f32 	%f16, [%rd116+28];
	st.global.f32 	[%rd115+28], %f16;
	add.s32 	%r77, %r77, 16;
	add.s64 	%rd116, %rd116, 64;
	add.s64 	%rd115, %rd115, 64;
	setp.eq.s32 	%p28, %r77, 0;
	mov.u32 	%r87, %r10;
	@%p28 bra 	$L__BB7_8;
	bra.uni 	$L__BB7_7;
$L__BB7_8:
	setp.eq.s32 	%p29, %r4, 0;
	@%p29 bra 	$L__BB7_40;
	setp.lt.u32 	%p30, %r5, 7;
	@%p30 bra 	$L__BB7_11;
	cvt.u64.u32 	%rd58, %r87;
	add.s64 	%rd59, %rd12, %rd58;
	shl.b64 	%rd60, %rd59, 2;
	add.s64 	%rd61, %rd2, %rd60;
	ld.global.nc.f32 	%f17, [%rd61];
	add.s64 	%rd62, %rd13, %rd58;
	shl.b64 	%rd63, %rd62, 2;
	add.s64 	%rd64, %rd1, %rd63;
	st.global.f32 	[%rd64], %f17;
	ld.global.nc.f32 	%f18, [%rd61+4];
	st.global.f32 	[%rd64+4], %f18;
	ld.global.nc.f32 	%f19, [%rd61+8];
	st.global.f32 	[%rd64+8], %f19;
	ld.global.nc.f32 	%f20, [%rd61+12];
	st.global.f32 	[%rd64+12], %f20;
	ld.global.nc.f32 	%f21, [%rd61+16];
	st.global.f32 	[%rd64+16], %f21;
	ld.global.nc.f32 	%f22, [%rd61+20];
	st.global.f32 	[%rd64+20], %f22;
	ld.global.nc.f32 	%f23, [%rd61+24];
	st.global.f32 	[%rd64+24], %f23;
	ld.global.nc.f32 	%f24, [%rd61+28];
	st.global.f32 	[%rd64+28], %f24;
	add.s32 	%r87, %r87, 8;
$L__BB7_11:
	setp.eq.s32 	%p31, %r6, 0;
	@%p31 bra 	$L__BB7_40;
	setp.lt.u32 	%p32, %r7, 3;
	@%p32 bra 	$L__BB7_14;
	cvt.u64.u32 	%rd65, %r87;
	add.s64 	%rd66, %rd12, %rd65;
	shl.b64 	%rd67, %rd66, 2;
	add.s64 	%rd68, %rd2, %rd67;
	ld.global.nc.f32 	%f25, [%rd68];
	add.s64 	%rd69, %rd13, %rd65;
	shl.b64 	%rd70, %rd69, 2;
	add.s64 	%rd71, %rd1, %rd70;
	st.global.f32 	[%rd71], %f25;
	ld.global.nc.f32 	%f26, [%rd68+4];
	st.global.f32 	[%rd71+4], %f26;
	ld.global.nc.f32 	%f27, [%rd68+8];
	st.global.f32 	[%rd71+8], %f27;
	ld.global.nc.f32 	%f28, [%rd68+12];
	st.global.f32 	[%rd71+12], %f28;
	add.s32 	%r87, %r87, 4;
$L__BB7_14:
	setp.eq.s32 	%p33, %r8, 0;
	@%p33 bra 	$L__BB7_40;
	setp.eq.s32 	%p34, %r8, 1;
	cvt.u64.u32 	%rd72, %r87;
	add.s64 	%rd73, %rd12, %rd72;
	shl.b64 	%rd74, %rd73, 2;
	add.s64 	%rd22, %rd2, %rd74;
	ld.global.nc.f32 	%f29, [%rd22];
	add.s64 	%rd75, %rd13, %rd72;
	shl.b64 	%rd76, %rd75, 2;
	add.s64 	%rd23, %rd1, %rd76;
	st.global.f32 	[%rd23], %f29;
	@%p34 bra 	$L__BB7_40;
	setp.eq.s32 	%p35, %r8, 2;
	ld.global.nc.f32 	%f30, [%rd22+4];
	st.global.f32 	[%rd23+4], %f30;
	@%p35 bra 	$L__BB7_40;
	ld.global.nc.f32 	%f31, [%rd22+8];
	st.global.f32 	[%rd23+8], %f31;
	bra.uni 	$L__BB7_40;
$L__BB7_18:
	setp.lt.u32 	%p36, %r45, 8;
	shl.b64 	%rd77, %rd10, 2;
	add.s64 	%rd78, %rd5, %rd77;
	mov.b32 	%r84, 0;
	st.global.u32 	[%rd78], %r84;
	add.s64 	%rd79, %rd3, %rd77;
	st.global.u32 	[%rd79], %r84;
	mul.lo.s64 	%rd20, %rd10, %rd9;
	@%p36 bra 	$L__BB7_21;
	mov.b32 	%r78, 0;
$L__BB7_20:
	.pragma "nounroll";
	cvt.u64.u32 	%rd80, %r78;
	add.s64 	%rd81, %rd20, %rd80;
	shl.b64 	%rd82, %rd81, 2;
	add.s64 	%rd83, %rd1, %rd82;
	mov.b32 	%r65, 2143289344;
	st.global.u32 	[%rd83], %r65;
	st.global.u32 	[%rd83+4], %r65;
	st.global.u32 	[%rd83+8], %r65;
	st.global.u32 	[%rd83+12], %r65;
	st.global.u32 	[%rd83+16], %r65;
	st.global.u32 	[%rd83+20], %r65;
	st.global.u32 	[%rd83+24], %r65;
	st.global.u32 	[%rd83+28], %r65;
	add.s32 	%r78, %r78, 8;
	setp.eq.s32 	%p37, %r78, %r11;
	mov.u32 	%r84, %r11;
	@%p37 bra 	$L__BB7_21;
	bra.uni 	$L__BB7_20;
$L__BB7_21:
	setp.eq.s32 	%p38, %r6, 0;
	@%p38 bra 	$L__BB7_40;
	setp.lt.u32 	%p39, %r7, 3;
	@%p39 bra 	$L__BB7_24;
	cvt.u64.u32 	%rd84, %r84;
	add.s64 	%rd85, %rd20, %rd84;
	shl.b64 	%rd86, %rd85, 2;
	add.s64 	%rd87, %rd1, %rd86;
	mov.b32 	%r66, 2143289344;
	st.global.u32 	[%rd87], %r66;
	st.global.u32 	[%rd87+4], %r66;
	st.global.u32 	[%rd87+8], %r66;
	st.global.u32 	[%rd87+12], %r66;
	add.s32 	%r84, %r84, 4;
$L__BB7_24:
	setp.eq.s32 	%p40, %r8, 0;
	@%p40 bra 	$L__BB7_40;
	setp.eq.s32 	%p41, %r9, 0;
	@%p41 bra 	$L__BB7_27;
	cvt.u64.u32 	%rd88, %r84;
	add.s64 	%rd89, %rd20, %rd88;
	shl.b64 	%rd90, %rd89, 2;
	add.s64 	%rd91, %rd1, %rd90;
	mov.b32 	%r67, 2143289344;
	st.global.u32 	[%rd91], %r67;
	st.global.u32 	[%rd91+4], %r67;
	add.s32 	%r84, %r84, 2;
$L__BB7_27:
	setp.eq.s32 	%p42, %r12, 0;
	@%p42 bra 	$L__BB7_40;
	cvt.u64.u32 	%rd92, %r84;
	add.s64 	%rd93, %rd20, %rd92;
	shl.b64 	%rd94, %rd93, 2;
	add.s64 	%rd95, %rd1, %rd94;
	mov.b32 	%r68, 2143289344;
	st.global.u32 	[%rd95], %r68;
	bra.uni 	$L__BB7_40;
$L__BB7_29:
	setp.lt.u32 	%p43, %r45, 8;
	shl.b64 	%rd96, %rd10, 2;
	add.s64 	%rd97, %rd5, %rd96;
	mov.b32 	%r81, 0;
	st.global.u32 	[%rd97], %r81;
	add.s64 	%rd98, %rd3, %rd96;
	st.global.u32 	[%rd98], %r81;
	mul.lo.s64 	%rd21, %rd10, %rd9;
	@%p43 bra 	$L__BB7_32;
	mov.b32 	%r79, 0;
$L__BB7_31:
	.pragma "nounroll";
	cvt.u64.u32 	%rd99, %r79;
	add.s64 	%rd100, %rd21, %rd99;
	shl.b64 	%rd101, %rd100, 2;
	add.s64 	%rd102, %rd1, %rd101;
	mov.b32 	%r71, 2143289344;
	st.global.u32 	[%rd102], %r71;
	st.global.u32 	[%rd102+4], %r71;
	st.global.u32 	[%rd102+8], %r71;
	st.global.u32 	[%rd102+12], %r71;
	st.global.u32 	[%rd102+16], %r71;
	st.global.u32 	[%rd102+20], %r71;
	st.global.u32 	[%rd102+24], %r71;
	st.global.u32 	[%rd102+28], %r71;
	add.s32 	%r79, %r79, 8;
	setp.eq.s32 	%p44, %r79, %r11;
	mov.u32 	%r81, %r11;
	@%p44 bra 	$L__BB7_32;
	bra.uni 	$L__BB7_31;
$L__BB7_32:
	setp.eq.s32 	%p45, %r6, 0;
	@%p45 bra 	$L__BB7_40;
	setp.lt.u32 	%p46, %r7, 3;
	@%p46 bra 	$L__BB7_35;
	cvt.u64.u32 	%rd103, %r81;
	add.s64 	%rd104, %rd21, %rd103;
	shl.b64 	%rd105, %rd104, 2;
	add.s64 	%rd106, %rd1, %rd105;
	mov.b32 	%r72, 2143289344;
	st.global.u32 	[%rd106], %r72;
	st.global.u32 	[%rd106+4], %r72;
	st.global.u32 	[%rd106+8], %r72;
	st.global.u32 	[%rd106+12], %r72;
	add.s32 	%r81, %r81, 4;
$L__BB7_35:
	setp.eq.s32 	%p47, %r8, 0;
	@%p47 bra 	$L__BB7_40;
	setp.eq.s32 	%p48, %r9, 0;
	@%p48 bra 	$L__BB7_38;
	cvt.u64.u32 	%rd107, %r81;
	add.s64 	%rd108, %rd21, %rd107;
	shl.b64 	%rd109, %rd108, 2;
	add.s64 	%rd110, %rd1, %rd109;
	mov.b32 	%r73, 2143289344;
	st.global.u32 	[%rd110], %r73;
	st.global.u32 	[%rd110+4], %r73;
	add.s32 	%r81, %r81, 2;
$L__BB7_38:
	setp.eq.s32 	%p49, %r12, 0;
	@%p49 bra 	$L__BB7_40;
	cvt.u64.u32 	%rd111, %r81;
	add.s64 	%rd112, %rd21, %rd111;
	shl.b64 	%rd113, %rd112, 2;
	add.s64 	%rd114, %rd1, %rd113;
	mov.b32 	%r74, 2143289344;
	st.global.u32 	[%rd114], %r74;
$L__BB7_40:
	cvt.u32.u64 	%r75, %rd10;
	add.s32 	%r76, %r75, %r3;
	setp.lt.s32 	%p50, %r76, %r48;
	@%p50 bra 	$L__BB7_3;
	bra.uni 	$L__BB7_47;
$L__BB7_41:
	mul.wide.s32 	%rd31, %r76, 4;
	add.s64 	%rd32, %rd7, %rd31;
	ld.global.nc.u32 	%r40, [%rd32];
	setp.gt.s32 	%p3, %r40, -1;
	setp.lt.s32 	%p4, %r40, %r44;
	and.pred  	%p5, %p3, %p4;
	@%p5 bra 	$L__BB7_43;
	add.s64 	%rd44, %rd5, %rd31;
	mov.b32 	%r56, 0;
	st.global.u32 	[%rd44], %r56;
	add.s64 	%rd45, %rd3, %rd31;
	st.global.u32 	[%rd45], %r56;
	bra.uni 	$L__BB7_46;
$L__BB7_43:
	div.s32 	%r41, %r40, %r47;
	mul.lo.s32 	%r52, %r41, %r47;
	sub.s32 	%r42, %r40, %r52;
	setp.lt.s32 	%p6, %r41, 0;
	setp.ge.s32 	%p7, %r41, %r46;
	or.pred  	%p8, %p6, %p7;
	setp.lt.s32 	%p9, %r42, 0;
	setp.ge.s32 	%p10, %r42, %r47;
	or.pred  	%p11, %p9, %p10;
	or.pred  	%p13, %p8, %p11;
	not.pred 	%p14, %p13;
	@%p14 bra 	$L__BB7_45;
	add.s64 	%rd41, %rd5, %rd31;
	mov.b32 	%r55, 0;
	st.global.u32 	[%rd41], %r55;
	add.s64 	%rd42, %rd3, %rd31;
	st.global.u32 	[%rd42], %r55;
	bra.uni 	$L__BB7_46;
$L__BB7_45:
	mul.wide.u32 	%rd33, %r41, 4;
	add.s64 	%rd34, %rd6, %rd33;
	ld.global.nc.u32 	%r53, [%rd34];
	add.s64 	%rd36, %rd5, %rd31;
	st.global.u32 	[%rd36], %r53;
	mul.wide.u32 	%rd37, %r42, 4;
	add.s64 	%rd38, %rd4, %rd37;
	ld.global.nc.u32 	%r54, [%rd38];
	add.s64 	%rd39, %rd3, %rd31;
	st.global.u32 	[%rd39], %r54;
$L__BB7_46:
	add.s32 	%r76, %r76, %r3;
	setp.lt.s32 	%p15, %r76, %r48;
	@%p15 bra 	$L__BB7_41;
$L__BB7_47:
	ret;

}


// ===== COMPILED SASS (sm_100) =====

	.target	sm_100

	.elftype	@"ET_EXEC"


//--------------------- .note.nv.tkinfo           --------------------------
	.section	.note.nv.tkinfo,"",@"SHT_NOTE"
	.sectionflags	@"SHF_NOTE_NV_TKINFO"
	.tkinfo
        /*0018*/ 	.word	0x00000002
        /*0030*/ 	.string	""
        /*0030*/ 	.string	"ptxas"
        /*0030*/ 	.string	"Cuda compilation tools, release 13.0, V13.0.88"
        /*0030*/ 	.string	"Build cuda_13.0.r13.0/compiler.36424714_0"
        /*0030*/ 	.string	"-arch sm_100 -m 64 "



//--------------------- .note.nv.cuinfo           --------------------------
	.section	.note.nv.cuinfo,"",@"SHT_NOTE"
	.sectionflags	@"SHF_NOTE_NV_CUINFO"
        /*0018*/ 	.short	0x0002
        /*001a*/ 	.short	0x0064
        /*001c*/ 	.short	0x0082
	.zero		2


//--------------------- .nv.info                  --------------------------
	.section	.nv.info,"",@"SHT_CUDA_INFO"
	.align	4


	//----- nvinfo : EIATTR_REGCOUNT
	.align		4
        /*0000*/ 	.byte	0x04, 0x2f
        /*0002*/ 	.short	(.L_29 - .L_28)
	.align		4
.L_28:
        /*0004*/ 	.word	index@(transpose_row_to_tm)
        /*0008*/ 	.word	0x00000012


	//----- nvinfo : EIATTR_FRAME_SIZE
	.align		4
.L_29:
        /*000c*/ 	.byte	0x04, 0x11
        /*000e*/ 	.short	(.L_31 - .L_30)
	.align		4
.L_30:
        /*0010*/ 	.word	index@(transpose_row_to_tm)
        /*0014*/ 	.word	0x00000000


	//----- nvinfo : EIATTR_REGCOUNT
	.align		4
.L_31:
        /*0018*/ 	.byte	0x04, 0x2f
        /*001a*/ 	.short	(.L_33 - .L_32)
	.align		4
.L_32:
        /*001c*/ 	.word	index@(compute_log_returns_f32)
        /*0020*/ 	.word	0x00000015


	//----- nvinfo : EIATTR_FRAME_SIZE
	.align		4
.L_33:
        /*0024*/ 	.byte	0x04, 0x11
        /*0026*/ 	.short	(.L_35 - .L_34)
	.align		4
.L_34:
        /*0028*/ 	.word	index@(compute_log_returns_f32)
        /*002c*/ 	.word	0x00000000


	//----- nvinfo : EIATTR_REGCOUNT
	.align		4
.L_35:
        /*0030*/ 	.byte	0x04, 0x2f
        /*0032*/ 	.short	(.L_37 - .L_36)
	.align		4
.L_36:
        /*0034*/ 	.word	index@(double_cross_backtest_tm_flex_f32)
        /*0038*/ 	.word	0x0000002a


	//----- nvinfo : EIATTR_FRAME_SIZE
	.align		4
.L_37:
        /*003c*/ 	.byte	0x04, 0x11
        /*003e*/ 	.short	(.L_39 - .L_38)
	.align		4
.L_38:
        /*0040*/ 	.word	index@($__internal_6_$__cuda_sm3x_div_rn_noftz_f32_slowpath)
        /*0044*/ 	.word	0x00000000


	//----- nvinfo : EIATTR_FRAME_SIZE
	.align		4
.L_39:
        /*0048*/ 	.byte	0x04, 0x11
        /*004a*/ 	.short	(.L_41 - .L_40)
	.align		4
.L_40:
        /*004c*/ 	.word	index@($__internal_5_$__cuda_sm20_sqrt_rn_f32_slowpath)
        /*0050*/ 	.word	0x00000000


	//----- nvinfo : EIATTR_FRAME_SIZE
	.align		4
.L_41:
        /*0054*/ 	.byte	0x04, 0x11
        /*0056*/ 	.short	(.L_43 - .L_42)
	.align		4
.L_42:
        /*0058*/ 	.word	index@($__internal_4_$__cuda_sm20_div_rn_f64_full)
        /*005c*/ 	.word	0x00000000


	//----- nvinfo : EIATTR_FRAME_SIZE
	.align		4
.L_43:
        /*0060*/ 	.byte	0x04, 0x11
        /*0062*/ 	.short	(.L_45 - .L_44)
	.align		4
.L_44:
        /*0064*/ 	.word	index@(double_cross_backtest_tm_flex_f32)
        /*0068*/ 	.word	0x00000000


	//----- nvinfo : EIATTR_REGCOUNT
	.align		4
.L_45:
        /*006c*/ 	.byte	0x04, 0x2f
        /*006e*/ 	.short	(.L_47 - .L_46)
	.align		4
.L_46:
        /*0070*/ 	.word	index@(fill_f32)
        /*0074*/ 	.word	0x0000000c


	//----- nvinfo : EIATTR_FRAME_SIZE
	.align		4
.L_47:
        /*0078*/ 	.byte	0x04, 0x11
        /*007a*/ 	.short	(.L_49 - .L_48)
	.align		4
.L_48:
        /*007c*/ 	.word	index@(fill_f32)
        /*0080*/ 	.word	0x00000000


	//----- nvinfo : EIATTR_REGCOUNT
	.align		4
.L_49:
        /*0084*/ 	.byte	0x04, 0x2f
        /*0086*/ 	.short	(.L_51 - .L_50)
	.align		4
.L_50:
        /*0088*/ 	.word	index@(heatmap_update_scores_tm_f32)
        /*008c*/ 	.word	0x00000018


	//----- nvinfo : EIATTR_FRAME_SIZE
	.align		4
.L_51:
        /*0090*/ 	.byte	0x04, 0x11
        /*0092*/ 	.short	(.L_53 - .L_52)
	.align		4
.L_52:
        /*0094*/ 	.word	index@($__internal_3_$__cuda_sm3x_div_rn_noftz_f32_slowpath)
        /*0098*/ 	.word	0x00000000


	//----- nvinfo : EIATTR_FRAME_SIZE
	.align		4
.L_53:
        /*009c*/ 	.byte	0x04, 0x11
        /*009e*/ 	.short	(.L_55 - .L_54)
	.align		4
.L_54:
        /*00a0*/ 	.word	index@($__internal_2_$__cuda_sm20_div_s64)
        /*00a4*/ 	.word	0x00000000


	//----- nvinfo : EIATTR_FRAME_SIZE
	.align		4
.L_55:
        /*00a8*/ 	.byte	0x04, 0x11
        /*00aa*/ 	.short	(.L_57 - .L_56)
	.align		4
.L_56:
        /*00ac*/ 	.word	index@(heatmap_update_scores_tm_f32)
        /*00b0*/ 	.word	0x00000000


	//----- nvinfo : EIATTR_REGCOUNT
	.align		4
.L_57:
        /*00b4*/ 	.byte	0x04, 0x2f
        /*00b6*/ 	.short	(.L_59 - .L_58)
	.align		4
.L_58:
        /*00b8*/ 	.word	index@(select_topk_from_pairs_tm_f32)
        /*00bc*/ 	.word	0x00000020


	//----- nvinfo : EIATTR_FRAME_SIZE
	.align		4
.L_59:
        /*00c0*/ 	.byte	0x04, 0x11
        /*00c2*/ 	.short	(.L_61 - .L_60)
	.align		4
.L_60:
        /*00c4*/ 	.word	index@($__internal_1_$__cuda_sm3x_div_rn_noftz_f32_slowpath)
        /*00c8*/ 	.word	0x00000000


	//----- nvinfo : EIATTR_FRAME_SIZE
	.align		4
.L_61:
        /*00cc*/ 	.byte	0x04, 0x11
        /*00ce*/ 	.short	(.L_63 - .L_62)
	.align		4
.L_62:
        /*00d0*/ 	.word	index@(select_topk_from_pairs_tm_f32)
        /*00d4*/ 	.word	0x00000000


	//----- nvinfo : EIATTR_REGCOUNT
	.align		4
.L_63:
        /*00d8*/ 	.byte	0x04, 0x2f
        /*00da*/ 	.short	(.L_65 - .L_64)
	.align		4
.L_64:
        /*00dc*/ 	.word	index@(select_topk_from_candidates_tm_f32)
        /*00e0*/ 	.word	0x00000020


	//----- nvinfo : EIATTR_FRAME_SIZE
	.align		4
.L_65:
        /*00e4*/ 	.byte	0x04, 0x11
        /*00e6*/ 	.short	(.L_67 - .L_66)
	.align		4
.L_66:
        /*00e8*/ 	.word	index@($__internal_0_$__cuda_sm3x_div_rn_noftz_f32_slowpath)
        /*00ec*/ 	.word	0x00000000


	//----- nvinfo : EIATTR_FRAME_SIZE
	.align		4
.L_67:
        /*00f0*/ 	.byte	0x04, 0x11
        /*00f2*/ 	.short	(.L_69 - .L_68)
	.align		4
.L_68:
        /*00f4*/ 	.word	index@(select_topk_from_candidates_tm_f32)
        /*00f8*/ 	.word	0x00000000


	//----- nvinfo : EIATTR_REGCOUNT
	.align		4
.L_69:
        /*00fc*/ 	.byte	0x04, 0x2f
        /*00fe*/ 	.short	(.L_71 - .L_70)
	.align		4
.L_70:
        /*0100*/ 	.word	index@(gather_topk_pairs_tm_f32)
        /*0104*/ 	.word	0x00000020


	//----- nvinfo : EIATTR_FRAME_SIZE
	.align		4
.L_71:
        /*0108*/ 	.byte	0x04, 0x11
        /*010a*/ 	.short	(.L_73 - .L_72)
	.align		4
.L_72:
        /*010c*/ 	.word	index@(gather_topk_pairs_tm_f32)
        /*0110*/ 	.word	0x00000000


	//----- nvinfo : EIATTR_MIN_STACK_SIZE
	.align		4
.L_73:
        /*0114*/ 	.byte	0x04, 0x12
        /*0116*/ 	.short	(.L_75 - .L_74)
	.align		4
.L_74:
        /*0118*/ 	.word	index@(gather_topk_pairs_tm_f32)
        /*011c*/ 	.word	0x00000000


	//----- nvinfo : EIATTR_MIN_STACK_SIZE
	.align		4
.L_75:
        /*0120*/ 	.byte	0x04, 0x12
        /*0122*/ 	.short	(.L_77 - .L_76)
	.align		4
.L_76:
        /*0124*/ 	.word	index@(select_topk_from_candidates_tm_f32)
        /*0128*/ 	.word	0x00000000


	//----- nvinfo : EIATTR_MIN_STACK_SIZE
	.align		4
.L_77:
        /*012c*/ 	.byte	0x04, 0x12
        /*012e*/ 	.short	(.L_79 - .L_78)
	.align		4
.L_78:
        /*0130*/ 	.word	index@(select_topk_from_pairs_tm_f32)
        /*0134*/ 	.word	0x00000000


	//----- nvinfo : EIATTR_MIN_STACK_SIZE
	.align		4
.L_79:
        /*0138*/ 	.byte	0x04, 0x12
        /*013a*/ 	.short	(.L_81 - .L_80)
	.align		4
.L_80:
        /*013c*/ 	.word	index@(heatmap_update_scores_tm_f32)
        /*0140*/ 	.word	0x00000000


	//----- nvinfo : EIATTR_MIN_STACK_SIZE
	.align		4
.L_81:
        /*0144*/ 	.byte	0x04, 0x12
        /*0146*/ 	.short	(.L_83 - .L_82)
	.align		4
.L_82:
        /*0148*/ 	.word	index@(fill_f32)
        /*014c*/ 	.word	0x00000000


	//----- nvinfo : EIATTR_MIN_STACK_SIZE
	.align		4
.L_83:
        /*0150*/ 	.byte	0x04, 0x12
        /*0152*/ 	.short	(.L_85 - .L_84)
	.align		4
.L_84:
        /*0154*/ 	.word	index@(double_cross_backtest_tm_flex_f32)
        /*0158*/ 	.word	0x00000000


	//----- nvinfo : EIATTR_MIN_STACK_SIZE
	.align		4
.L_85:
        /*015c*/ 	.byte	0x04, 0x12
        /*015e*/ 	.short	(.L_87 - .L_86)
	.align		4
.L_86:
        /*0160*/ 	.word	index@(compute_log_returns_f32)
        /*0164*/ 	.word	0x00000000


	//----- nvinfo : EIATTR_MIN_STACK_SIZE
	.align		4
.L_87:
        /*0168*/ 	.byte	0x04, 0x12
        /*016a*/ 	.short	(.L_89 - .L_88)
	.align		4
.L_88:
        /*016c*/ 	.word	index@(transpose_row_to_tm)
        /*0170*/ 	.word	0x00000000
.L_89:


//--------------------- .nv.compat                --------------------------
	.section	.nv.compat,"",@"SHT_CUDA_COMPAT_INFO"
	.align	4
        /*0000*/ 	.byte	0x02, 0x09, 0x00, 0x00, 0x02, 0x02, 0x01, 0x00, 0x02, 0x05, 0x05, 0x00, 0x03, 0x07, 0x01, 0x01
        /*0010*/ 	.byte	0x02, 0x03, 0x00, 0x00, 0x02, 0x06, 0x01, 0x00, 0x04, 0x0b, 0x08, 0x00, 0x01, 0x00, 0x00, 0x00
        /*0020*/ 	.byte	0x00, 0x00, 0x00, 0x00


//--------------------- .nv.info.gather_topk_pairs_tm_f32 --------------------------
	.section	.nv.info.gather_topk_pairs_tm_f32,"",@"SHT_CUDA_INFO"
	.sectionflags	@""
	.align	4


	//----- nvinfo : EIATTR_CUDA_API_VERSION
	.align		4
        /*0000*/ 	.byte	0x04, 0x37
        /*0002*/ 	.short	(.L_91 - .L_90)
.L_90:
        /*0004*/ 	.word	0x00000082


	//----- nvinfo : EIATTR_KPARAM_INFO
	.align		4
.L_91:
        /*0008*/ 	.byte	0x04, 0x17
        /*000a*/ 	.short	(.L_93 - .L_92)
.L_92:
        /*000c*/ 	.word	0x00000000
        /*0010*/ 	.short	0x000b
        /*0012*/ 	.short	0x0048
        /*0014*/ 	.byte	0x00, 0xf5, 0x21, 0x00


	//----- nvinfo : EIATTR_KPARAM_INFO
	.align		4
.L_93:
        /*0018*/ 	.byte	0x04, 0x17
        /*001a*/ 	.short	(.L_95 - .L_94)
.L_94:
        /*001c*/ 	.word	0x00000000
        /*0020*/ 	.short	0x000a
        /*0022*/ 	.short	0x0040
        /*0024*/ 	.byte	0x00, 0xf5, 0x21, 0x00


	//----- nvinfo : EIATTR_KPARAM_INFO
	.align		4
.L_95:
        /*0028*/ 	.byte	0x04, 0x17
        /*002a*/ 	.short	(.L_97 - .L_96)
.L_96:
        /*002c*/ 	.word	0x00000000
        /*0030*/ 	.short	0x0009
        /*0032*/ 	.short	0x0038
        /*0034*/ 	.byte	0x00, 0xf5, 0x21, 0x00


	//----- nvinfo : EIATTR_KPARAM_INFO
	.align		4
.L_97:
        /*0038*/ 	.byte	0x04, 0x17
        /*003a*/ 	.short	(.L_99 - .L_98)
.L_98:
        /*003c*/ 	.word	0x00000000
        /*0040*/ 	.short	0x0008
        /*0042*/ 	.short	0x0030
        /*0044*/ 	.byte	0x00, 0xf0, 0x11, 0x00


	//----- nvinfo : EIATTR_KPARAM_INFO
	.align		4
.L_99:
        /*0048*/ 	.byte	0x04, 0x17
        /*004a*/ 	.short	(.L_101 - .L_100)
.L_100:
        /*004c*/ 	.word	0x00000000
        /*0050*/ 	.short	0x0007
        /*0052*/ 	.short	0x0028
        /*0054*/ 	.byte	0x00, 0xf5, 0x21, 0x00


	//----- nvinfo : EIATTR_KPARAM_INFO
	.align		4
.L_101:
        /*0058*/ 	.byte	0x04, 0x17
        /*005a*/ 	.short	(.L_103 - .L_102)
.L_102:
        /*005c*/ 	.word	0x00000000
        /*0060*/ 	.short	0x0006
        /*0062*/ 	.short	0x0020
        /*0064*/ 	.byte	0x00, 0xf5, 0x21, 0x00


	//----- nvinfo : EIATTR_KPARAM_INFO
	.align		4
.L_103:
        /*0068*/ 	.byte	0x04, 0x17
        /*006a*/ 	.short	(.L_105 - .L_104)
.L_104:
        /*006c*/ 	.word	0x00000000
        /*0070*/ 	.short	0x0005
        /*0072*/ 	.short	0x0018
        /*0074*/ 	.byte	0x00, 0xf5, 0x21, 0x00


	//----- nvinfo : EIATTR_KPARAM_INFO
	.align		4
.L_105:
        /*0078*/ 	.byte	0x04, 0x17
        /*007a*/ 	.short	(.L_107 - .L_106)
.L_106:
        /*007c*/ 	.word	0x00000000
        /*0080*/ 	.short	0x0004
        /*0082*/ 	.short	0x0014
        /*0084*/ 	.byte	0x00, 0xf0, 0x11, 0x00


	//----- nvinfo : EIATTR_KPARAM_INFO
	.align		4
.L_107:
        /*0088*/ 	.byte	0x04, 0x17
        /*008a*/ 	.short	(.L_109 - .L_108)
.L_108:
        /*008c*/ 	.word	0x00000000
        /*0090*/ 	.short	0x0003
        /*0092*/ 	.short	0x0010
        /*0094*/ 	.byte	0x00, 0xf0, 0x11, 0x00


	//----- nvinfo : EIATTR_KPARAM_INFO
	.align		4
.L_109:
        /*0098*/ 	.byte	0x04, 0x17
        /*009a*/ 	.short	(.L_111 - .L_110)
.L_110:
        /*009c*/ 	.word	0x00000000
        /*00a0*/ 	.short	0x0002
        /*00a2*/ 	.short	0x000c
        /*00a4*/ 	.byte	0x00, 0xf0, 0x11, 0x00


	//----- nvinfo : EIATTR_KPARAM_INFO
	.align		4
.L_111:
        /*00a8*/ 	.byte	0x04, 0x17
        /*00aa*/ 	.short	(.L_113 - .L_112)
.L_112:
        /*00ac*/ 	.word	0x00000000
        /*00b0*/ 	.short	0x0001
        /*00b2*/ 	.short	0x0008
        /*00b4*/ 	.byte	0x00, 0xf0, 0x11, 0x00


	//----- nvinfo : EIATTR_KPARAM_INFO
	.align		4
.L_113:
        /*00b8*/ 	.byte	0x04, 0x17
        /*00ba*/ 	.short	(.L_115 - .L_114)
.L_114:
        /*00bc*/ 	.word	0x00000000
        /*00c0*/ 	.short	0x0000
        /*00c2*/ 	.short	0x0000
        /*00c4*/ 	.byte	0x00, 0xf5, 0x21, 0x00


	//----- nvinfo : EIATTR_SPARSE_MMA_MASK
	.align		4
.L_115:
        /*00c8*/ 	.byte	0x03, 0x50
        /*00ca*/ 	.short	0x0000


	//----- nvinfo : EIATTR_MAXREG_COUNT
	.align		4
        /*00cc*/ 	.byte	0x03, 0x1b
        /*00ce*/ 	.short	0x00ff


	//----- nvinfo : EIATTR_MERCURY_ISA_VERSION
	.align		4
        /*00d0*/ 	.byte	0x03, 0x5f
        /*00d2*/ 	.short	0x0101


	//----- nvinfo : EIATTR_VRC_CTA_INIT_COUNT
	.align		4
        /*00d4*/ 	.byte	0x02, 0x4a
	.zero		1
	.zero		1


	//----- nvinfo : EIATTR_EXIT_INSTR_OFFSETS
	.align		4
        /*00d8*/ 	.byte	0x04, 0x1c
        /*00da*/ 	.short	(.L_117 - .L_116)


	//   ....[0]....
.L_116:
        /*00dc*/ 	.word	0x00000070


	//   ....[1]....
        /*00e0*/ 	.word	0x00000570


	//   ....[2]....
        /*00e4*/ 	.word	0x00001ca0


	//----- nvinfo : EIATTR_CRS_STACK_SIZE
	.align		4
.L_117:
        /*00e8*/ 	.byte	0x04, 0x1e
        /*00ea*/ 	.short	(.L_119 - .L_118)
.L_118:
        /*00ec*/ 	.word	0x00000000


	//----- nvinfo : EIATTR_CBANK_PARAM_SIZE
	.align		4
.L_119:
        /*00f0*/ 	.byte	0x03, 0x19
        /*00f2*/ 	.short	0x0050


	//----- nvinfo : EIATTR_PARAM_CBANK
	.align		4
        /*00f4*/ 	.byte	0x04, 0x0a
        /*00f6*/ 	.short	(.L_121 - .L_120)
	.align		4
.L_120:
        /*00f8*/ 	.word	index@(.nv.constant0.gather_topk_pairs_tm_f32)
        /*00fc*/ 	.short	0x0380
        /*00fe*/ 	.short	0x0050


	//----- nvinfo : EIATTR_SW_WAR
	.align		4
.L_121:
        /*0100*/ 	.byte	0x04, 0x36
        /*0102*/ 	.short	(.L_123 - .L_122)
.L_122:
        /*0104*/ 	.word	0x00000008
.L_123:


//--------------------- .nv.info.select_topk_from_candidates_tm_f32 --------------------------
	.section	.nv.info.select_topk_from_candidates_tm_f32,"",@"SHT_CUDA_INFO"
	.sectionflags	@""
	.align	4


	//----- nvinfo : EIATTR_CUDA_API_VERSION
	.align		4
        /*0000*/ 	.byte	0x04, 0x37
        /*0002*/ 	.short	(.L_125 - .L_124)
.L_124:
        /*0004*/ 	.word	0x00000082


	//----- nvinfo : EIATTR_KPARAM_INFO
	.align		4
.L_125:
        /*0008*/ 	.byte	0x04, 0x17
        /*000a*/ 	.short	(.L_127 - .L_126)
.L_126:
        /*000c*/ 	.word	0x00000000
        /*0010*/ 	.short	0x000b
        /*0012*/ 	.short	0x0040
        /*0014*/ 	.byte	0x00, 0xf5, 0x21, 0x00


	//----- nvinfo : EIATTR_KPARAM_INFO
	.align		4
.L_127:
        /*0018*/ 	.byte	0x04, 0x17
        /*001a*/ 	.short	(.L_129 - .L_128)
.L_128:
        /*001c*/ 	.word	0x00000000
        /*0020*/ 	.short	0x000a
        /*0022*/ 	.short	0x0038
        /*0024*/ 	.byte	0x00, 0xf0, 0x11, 0x00


	//----- nvinfo : EIATTR_KPARAM_INFO
	.align		4
.L_129:
        /*0028*/ 	.byte	0x04, 0x17
        /*002a*/ 	.short	(.L_131 - .L_130)
.L_130:
        /*002c*/ 	.word	0x00000000
        /*0030*/ 	.short	0x0009
        /*0032*/ 	.short	0x0030
        /*0034*/ 	.byte	0x00, 0xf5, 0x21, 0x00


	//----- nvinfo : EIATTR_KPARAM_INFO
	.align		4
.L_131:
        /*0038*/ 	.byte	0x04, 0x17
        /*003a*/ 	.short	(.L_133 - .L_132)
.L_132:
        /*003c*/ 	.word	0x00000000
        /*0040*/ 	.short	0x0008
        /*0042*/ 	.short	0x002c
        /*0044*/ 	.byte	0x00, 0xf0, 0x11, 0x00


	//----- nvinfo : EIATTR_KPARAM_INFO
	.align		4
.L_133:
        /*0048*/ 	.byte	0x04, 0x17
        /*004a*/ 	.short	(.L_135 - .L_134)
.L_134:
        /*004c*/ 	.word	0x00000000
        /*0050*/ 	.short	0x0007
        /*0052*/ 	.short	0x0028
        /*0054*/ 	.byte	0x00, 0xf0, 0x11, 0x00


	//----- nvinfo : EIATTR_KPARAM_INFO
	.align		4
.L_135:
        /*0058*/ 	.byte	0x04, 0x17
        /*005a*/ 	.short	(.L_137 - .L_136)
.L_136:
        /*005c*/ 	.word	0x00000000
        /*0060*/ 	.short	0x0006
        /*0062*/ 	.short	0x0020
        /*0064*/ 	.byte	0x00, 0xf5, 0x21, 0x00


	//----- nvinfo : EIATTR_KPARAM_INFO
	.align		4
.L_137:
        /*0068*/ 	.byte	0x04, 0x17
        /*006a*/ 	.short	(.L_139 - .L_138)
.L_138:
        /*006c*/ 	.word	0x00000000
        /*0070*/ 	.short	0x0005
        /*0072*/ 	.short	0x0018
        /*0074*/ 	.byte	0x00, 0xf5, 0x21, 0x00


	//----- nvinfo : EIATTR_KPARAM_INFO
	.align		4
.L_139:
        /*0078*/ 	.byte	0x04, 0x17
        /*007a*/ 	.short	(.L_141 - .L_140)
.L_140:
        /*007c*/ 	.word	0x00000000
        /*0080*/ 	.short	0x0004
        /*0082*/ 	.short	0x0014
        /*0084*/ 	.byte	0x00, 0xf0, 0x11, 0x00


	//----- nvinfo : EIATTR_KPARAM_INFO
	.align		4
.L_141:
        /*0088*/ 	.byte	0x04, 0x17
        /*008a*/ 	.short	(.L_143 - .L_142)
.L_142:
        /*008c*/ 	.word	0x00000000
        /*0090*/ 	.short	0x0003
        /*0092*/ 	.short	0x0010
        /*0094*/ 	.byte	0x00, 0xf0, 0x11, 0x00


	//----- nvinfo : EIATTR_KPARAM_INFO
	.align		4
.L_143:
        /*0098*/ 	.byte	0x04, 0x17
        /*009a*/ 	.short	(.L_145 - .L_144)
.L_144:
        /*009c*/ 	.word	0x00000000
        /*00a0*/ 	.short	0x0002
        /*00a2*/ 	.short	0x000c
        /*00a4*/ 	.byte	0x00, 0xf0, 0x11, 0x00


	//----- nvinfo : EIATTR_KPARAM_INFO
	.align		4
.L_145:
        /*00a8*/ 	.byte	0x04, 0x17
        /*00aa*/ 	.short	(.L_147 - .L_146)
.L_146:
        /*00ac*/ 	.word	0x00000000
        /*00b0*/ 	.short	0x0001
        /*00b2*/ 	.short	0x0008
        /*00b4*/ 	.byte	0x00, 0xf0, 0x11, 0x00


	//----- nvinfo : EIATTR_KPARAM_INFO
	.align		4
.L_147:
        /*00b8*/ 	.byte	0x04, 0x17
        /*00ba*/ 	.short	(.L_149 - .L_148)
.L_148:
        /*00bc*/ 	.word	0x00000000
        /*00c0*/ 	.short	0x0000
        /*00c2*/ 	.short	0x0000
        /*00c4*/ 	.byte	0x00, 0xf5, 0x21, 0x00


	//----- nvinfo : EIATTR_SPARSE_MMA_MASK
	.align		4
.L_149:
        /*00c8*/ 	.byte	0x03, 0x50
        /*00ca*/ 	.short	0x0000


	//----- nvinfo : EIATTR_MAXREG_COUNT
	.align		4
        /*00cc*/ 	.byte	0x03, 0x1b
        /*00ce*/ 	.short	0x00ff


	//----- nvinfo : EIATTR_NUM_BARRIERS
	.align		4
        /*00d0*/ 	.byte	0x02, 0x4c
        /*00d2*/ 	.byte	0x01
	.zero		1


	//----- nvinfo : EIATTR_MERCURY_ISA_VERSION
	.align		4
        /*00d4*/ 	.byte	0x03, 0x5f
        /*00d6*/ 	.short	0x0101


	//----- nvinfo : EIATTR_COOP_GROUP_MASK_REGIDS
	.align		4
        /*00d8*/ 	.byte	0x04, 0x29
        /*00da*/ 	.short	(.L_151 - .L_150)


	//   ....[0]....
.L_150:
        /*00dc*/ 	.word	0xffffffff


	//   ....[1]....
        /*00e0*/ 	.word	0xffffffff


	//   ....[2]....
        /*00e4*/ 	.word	0xffffffff


	//   ....[3]....
        /*00e8*/ 	.word	0xffffffff


	//   ....[4]....
        /*00ec*/ 	.word	0xffffffff


	//----- nvinfo : EIATTR_COOP_GROUP_INSTR_OFFSETS
	.align		4
.L_151:
        /*00f0*/ 	.byte	0x04, 0x28
        /*00f2*/ 	.short	(.L_153 - .L_152)


	//   ....[0]....
.L_152:
        /*00f4*/ 	.word	0x00002530


	//   ....[1]....
        /*00f8*/ 	.word	0x00002550


	//   ....[2]....
        /*00fc*/ 	.word	0x00002580


	//   ....[3]....
        /*0100*/ 	.word	0x000025b0


	//   ....[4]....
        /*0104*/ 	.word	0x000025d0


	//----- nvinfo : EIATTR_VRC_CTA_INIT_COUNT
	.align		4
.L_153:
        /*0108*/ 	.byte	0x02, 0x4a
	.zero		1
	.zero		1


	//----- nvinfo : EIATTR_EXIT_INSTR_OFFSETS
	.align		4
        /*010c*/ 	.byte	0x04, 0x1c
        /*010e*/ 	.short	(.L_155 - .L_154)


	//   ....[0]....
.L_154:
        /*0110*/ 	.word	0x00002b50


	//   ....[1]....
        /*0114*/ 	.word	0x00002bc0


	//----- nvinfo : EIATTR_CRS_STACK_SIZE
	.align		4
.L_155:
        /*0118*/ 	.byte	0x04, 0x1e
        /*011a*/ 	.short	(.L_157 - .L_156)
.L_156:
        /*011c*/ 	.word	0x00000000


	//----- nvinfo : EIATTR_CBANK_PARAM_SIZE
	.align		4
.L_157:
        /*0120*/ 	.byte	0x03, 0x19
        /*0122*/ 	.short	0x0048


	//----- nvinfo : EIATTR_PARAM_CBANK
	.align		4
        /*0124*/ 	.byte	0x04, 0x0a
        /*0126*/ 	.short	(.L_159 - .L_158)
	.align		4
.L_158:
        /*0128*/ 	.word	index@(.nv.constant0.select_topk_from_candidates_tm_f32)
        /*012c*/ 	.short	0x0380
        /*012e*/ 	.short	0x0048


	//----- nvinfo : EIATTR_SW_WAR
	.align		4
.L_159:
        /*0130*/ 	.byte	0x04, 0x36
        /*0132*/ 	.short	(.L_161 - .L_160)
.L_160:
        /*0134*/ 	.word	0x00000008
.L_161:


//--------------------- .nv.info.select_topk_from_pairs_tm_f32 --------------------------
	.section	.nv.info.select_topk_from_pairs_tm_f32,"",@"SHT_CUDA_INFO"
	.sectionflags	@""
	.align	4


	//----- nvinfo : EIATTR_CUDA_API_VERSION
	.align		4
        /*0000*/ 	.byte	0x04, 0x37
        /*0002*/ 	.short	(.L_163 - .L_162)
.L_162:
        /*0004*/ 	.word	0x00000082


	//----- nvinfo : EIATTR_KPARAM_INFO
	.align		4
.L_163:
        /*0008*/ 	.byte	0x04, 0x17
        /*000a*/ 	.short	(.L_165 - .L_164)
.L_164:
        /*000c*/ 	.word	0x00000000
        /*0010*/ 	.short	0x0009
        /*0012*/ 	.short	0x0030
        /*0014*/ 	.byte	0x00, 0xf5, 0x21, 0x00


	//----- nvinfo : EIATTR_KPARAM_INFO
	.align		4
.L_165:
        /*0018*/ 	.byte	0x04, 0x17
        /*001a*/ 	.short	(.L_167 - .L_166)
.L_166:
        /*001c*/ 	.word	0x00000000
        /*0020*/ 	.short	0x0008
        /*0022*/ 	.short	0x002c
        /*0024*/ 	.byte	0x00, 0xf0, 0x11, 0x00


	//----- nvinfo : EIATTR_KPARAM_INFO
	.align		4
.L_167:
        /*0028*/ 	.byte	0x04, 0x17
        /*002a*/ 	.short	(.L_169 - .L_168)
.L_168:
        /*002c*/ 	.word	0x00000000
        /*0030*/ 	.short	0x0007
        /*0032*/ 	.short	0x0028
        /*0034*/ 	.byte	0x00, 0xf0, 0x11, 0x00


	//----- nvinfo : EIATTR_KPARAM_INFO
	.align		4
.L_169:
        /*0038*/ 	.byte	0x04, 0x17
        /*003a*/ 	.short	(.L_171 - .L_170)
.L_170:
        /*003c*/ 	.word	0x00000000
        /*0040*/ 	.short	0x0006
        /*0042*/ 	.short	0x0020
        /*0044*/ 	.byte	0x00, 0xf5, 0x21, 0x00


	//----- nvinfo : EIATTR_KPARAM_INFO
	.align		4
.L_171:
        /*0048*/ 	.byte	0x04, 0x17
        /*004a*/ 	.short	(.L_173 - .L_172)
.L_172:
        /*004c*/ 	.word	0x00000000
        /*0050*/ 	.short	0x0005
        /*0052*/ 	.short	0x0018
        /*0054*/ 	.byte	0x00, 0xf5, 0x21, 0x00


	//----- nvinfo : EIATTR_KPARAM_INFO
	.align		4
.L_173:
        /*0058*/ 	.byte	0x04, 0x17
        /*005a*/ 	.short	(.L_175 - .L_174)
.L_174:
        /*005c*/ 	.word	0x00000000
        /*0060*/ 	.short	0x0004
        /*0062*/ 	.short	0x0014
        /*0064*/ 	.byte	0x00, 0xf0, 0x11, 0x00


	//----- nvinfo : EIATTR_KPARAM_INFO
	.align		4
.L_175:
        /*0068*/ 	.byte	0x04, 0x17
        /*006a*/ 	.short	(.L_177 - .L_176)
.L_176:
        /*006c*/ 	.word	0x00000000
        /*0070*/ 	.short	0x0003
        /*0072*/ 	.short	0x0010
        /*0074*/ 	.byte	0x00, 0xf0, 0x11, 0x00


	//----- nvinfo : EIATTR_KPARAM_INFO
	.align		4
.L_177:
        /*0078*/ 	.byte	0x04, 0x17
        /*007a*/ 	.short	(.L_179 - .L_178)
.L_178:
        /*007c*/ 	.word	0x00000000
        /*0080*/ 	.short	0x0002
        /*0082*/ 	.short	0x000c
        /*0084*/ 	.byte	0x00, 0xf0, 0x11, 0x00


	//----- nvinfo : EIATTR_KPARAM_INFO
	.align		4
.L_179:
        /*0088*/ 	.byte	0x04, 0x17
        /*008a*/ 	.short	(.L_181 - .L_180)
.L_180:
        /*008c*/ 	.word	0x00000000
        /*0090*/ 	.short	0x0001
        /*0092*/ 	.short	0x0008
        /*0094*/ 	.byte	0x00, 0xf0, 0x11, 0x00


	//----- nvinfo : EIATTR_KPARAM_INFO
	.align		4
.L_181:
        /*0098*/ 	.byte	0x04, 0x17
        /*009a*/ 	.short	(.L_183 - .L_182)
.L_182:
        /*009c*/ 	.word	0x00000000
        /*00a0*/ 	.short	0x0000
        /*00a2*/ 	.short	0x0000
        /*00a4*/ 	.byte	0x00, 0xf5, 0x21, 0x00


	//----- nvinfo : EIATTR_SPARSE_MMA_MASK
	.align		4
.L_183:
        /*00a8*/ 	.byte	0x03, 0x50
        /*00aa*/ 	.short	0x0000


	//----- nvinfo : EIATTR_MAXREG_COUNT
	.align		4
        /*00ac*/ 	.byte	0x03, 0x1b
        /*00ae*/ 	.short	0x00ff


	//----- nvinfo : EIATTR_NUM_BARRIERS
	.align		4
        /*00b0*/ 	.byte	0x02, 0x4c
        /*00b2*/ 	.byte	0x01
	.zero		1


	//----- nvinfo : EIATTR_MERCURY_ISA_VERSION
	.align		4
        /*00b4*/ 	.byte	0x03, 0x5f
        /*00b6*/ 	.short	0x0101


	//----- nvinfo : EIATTR_COOP_GROUP_MASK_REGIDS
	.align		4
        /*00b8*/ 	.byte	0x04, 0x29
        /*00ba*/ 	.short	(.L_185 - .L_184)


	//   ....[0]....
.L_184:
        /*00bc*/ 	.word	0xffffffff


	//   ....[1]....
        /*00c0*/ 	.word	0xffffffff


	//   ....[2]....
        /*00c4*/ 	.word	0xffffffff


	//   ....[3]....
        /*00c8*/ 	.word	0xffffffff


	//   ....[4]....
        /*00cc*/ 	.word	0xffffffff


	//----- nvinfo : EIATTR_COOP_GROUP_INSTR_OFFSETS
	.align		4
.L_185:
        /*00d0*/ 	.byte	0x04, 0x28
        /*00d2*/ 	.short	(.L_187 - .L_186)


	//   ....[0]....
.L_186:
        /*00d4*/ 	.word	0x000023a0


	//   ....[1]....
        /*00d8*/ 	.word	0x000023c0


	//   ....[2]....
        /*00dc*/ 	.word	0x000023f0


	//   ....[3]....
        /*00e0*/ 	.word	0x00002420


	//   ....[4]....
        /*00e4*/ 	.word	0x00002440


	//----- nvinfo : EIATTR_VRC_CTA_INIT_COUNT
	.align		4
.L_187:
        /*00e8*/ 	.byte	0x02, 0x4a
	.zero		1
	.zero		1


	//----- nvinfo : EIATTR_EXIT_INSTR_OFFSETS
	.align		4
        /*00ec*/ 	.byte	0x04, 0x1c
        /*00ee*/ 	.short	(.L_189 - .L_188)


	//   ....[0]....
.L_188:
        /*00f0*/ 	.word	0x000029c0


	//   ....[1]....
        /*00f4*/ 	.word	0x00002a30


	//----- nvinfo : EIATTR_CRS_STACK_SIZE
	.align		4
.L_189:
        /*00f8*/ 	.byte	0x04, 0x1e
        /*00fa*/ 	.short	(.L_191 - .L_190)
.L_190:
        /*00fc*/ 	.word	0x00000000


	//----- nvinfo : EIATTR_CBANK_PARAM_SIZE
	.align		4
.L_191:
        /*0100*/ 	.byte	0x03, 0x19
        /*0102*/ 	.short	0x0038


	//----- nvinfo : EIATTR_PARAM_CBANK
	.align		4
        /*0104*/ 	.byte	0x04, 0x0a
        /*0106*/ 	.short	(.L_193 - .L_192)
	.align		4
.L_192:
        /*0108*/ 	.word	index@(.nv.constant0.select_topk_from_pairs_tm_f32)
        /*010c*/ 	.short	0x0380
        /*010e*/ 	.short	0x0038


	//----- nvinfo : EIATTR_SW_WAR
	.align		4
.L_193:
        /*0110*/ 	.byte	0x04, 0x36
        /*0112*/ 	.short	(.L_195 - .L_194)
.L_194:
        /*0114*/ 	.word	0x00000008
.L_195:


//--------------------- .nv.info.heatmap_update_scores_tm_f32 --------------------------
	.section	.nv.info.heatmap_update_scores_tm_f32,"",@"SHT_CUDA_INFO"
	.sectionflags	@""
	.align	4


	//----- nvinfo : EIATTR_CUDA_API_VERSION
	.align		4
        /*0000*/ 	.byte	0x04, 0x37
        /*0002*/ 	.short	(.L_197 - .L_196)
.L_196:
        /*0004*/ 	.word	0x00000082


	//----- nvinfo : EIATTR_KPARAM_INFO
	.align		4
.L_197:
        /*0008*/ 	.byte	0x04, 0x17
        /*000a*/ 	.short	(.L_199 - .L_198)
.L_198:
        /*000c*/ 	.word	0x00000000
        /*0010*/ 	.short	0x000e
        /*0012*/ 	.short	0x0048
        /*0014*/ 	.byte	0x00, 0xf5, 0x21, 0x00


	//----- nvinfo : EIATTR_KPARAM_INFO
	.align		4
.L_199:
        /*0018*/ 	.byte	0x04, 0x17
        /*001a*/ 	.short	(.L_201 - .L_200)
.L_200:
        /*001c*/ 	.word	0x00000000
        /*0020*/ 	.short	0x000d
        /*0022*/ 	.short	0x0040
        /*0024*/ 	.byte	0x00, 0xf0, 0x11, 0x00


	//----- nvinfo : EIATTR_KPARAM_INFO
	.align		4
.L_201:
        /*0028*/ 	.byte	0x04, 0x17
        /*002a*/ 	.short	(.L_203 - .L_202)
.L_202:
        /*002c*/ 	.word	0x00000000
        /*0030*/ 	.short	0x000c
        /*0032*/ 	.short	0x003c
        /*0034*/ 	.byte	0x00, 0xf0, 0x11, 0x00


	//----- nvinfo : EIATTR_KPARAM_INFO
	.align		4
.L_203:
        /*0038*/ 	.byte	0x04, 0x17
        /*003a*/ 	.short	(.L_205 - .L_204)
.L_204:
        /*003c*/ 	.word	0x00000000
        /*0040*/ 	.short	0x000b
        /*0042*/ 	.short	0x0038
        /*0044*/ 	.byte	0x00, 0xf0, 0x11, 0x00


	//----- nvinfo : EIATTR_KPARAM_INFO
	.align		4
.L_205:
        /*0048*/ 	.byte	0x04, 0x17
        /*004a*/ 	.short	(.L_207 - .L_206)
.L_206:
        /*004c*/ 	.word	0x00000000
        /*0050*/ 	.short	0x000a
        /*0052*/ 	.short	0x0034
        /*0054*/ 	.byte	0x00, 0xf0, 0x11, 0x00


	//----- nvinfo : EIATTR_KPARAM_INFO
	.align		4
.L_207:
        /*0058*/ 	.byte	0x04, 0x17
        /*005a*/ 	.short	(.L_209 - .L_208)
.L_208:
        /*005c*/ 	.word	0x00000000
        /*0060*/ 	.short	0x0009
        /*0062*/ 	.short	0x0030
        /*0064*/ 	.byte	0x00, 0xf0, 0x11, 0x00


	//----- nvinfo : EIATTR_KPARAM_INFO
	.align		4
.L_209:
        /*0068*/ 	.byte	0x04, 0x17
        /*006a*/ 	.short	(.L_211 - .L_210)
.L_210:
        /*006c*/ 	.word	0x00000000
        /*0070*/ 	.short	0x0008
        /*0072*/ 	.short	0x002c
        /*0074*/ 	.byte	0x00, 0xf0, 0x11, 0x00


	//----- nvinfo : EIATTR_KPARAM_INFO
	.align		4
.L_211:
        /*0078*/ 	.byte	0x04, 0x17
        /*007a*/ 	.short	(.L_213 - .L_212)
.L_212:
        /*007c*/ 	.word	0x00000000
        /*0080*/ 	.short	0x0007
        /*0082*/ 	.short	0x0028
        /*0084*/ 	.byte	0x00, 0xf0, 0x11, 0x00


	//----- nvinfo : EIATTR_KPARAM_INFO
	.align		4
.L_213:
        /*0088*/ 	.byte	0x04, 0x17
        /*008a*/ 	.short	(.L_215 - .L_214)
.L_214:
        /*008c*/ 	.word	0x00000000
        /*0090*/ 	.short	0x0006
        /*0092*/ 	.short	0x0020
        /*0094*/ 	.byte	0x00, 0xf5, 0x21, 0x00


	//----- nvinfo : EIATTR_KPARAM_INFO
	.align		4
.L_215:
        /*0098*/ 	.byte	0x04, 0x17
        /*009a*/ 	.short	(.L_217 - .L_216)
.L_216:
        /*009c*/ 	.word	0x00000000
        /*00a0*/ 	.short	0x0005
        /*00a2*/ 	.short	0x0018
        /*00a4*/ 	.byte	0x00, 0xf5, 0x21, 0x00


	//----- nvinfo : EIATTR_KPARAM_INFO
	.align		4
.L_217:
        /*00a8*/ 	.byte	0x04, 0x17
        /*00aa*/ 	.short	(.L_219 - .L_218)
.L_218:
        /*00ac*/ 	.word	0x00000000
        /*00b0*/ 	.short	0x0004
        /*00b2*/ 	.short	0x0014
        /*00b4*/ 	.byte	0x00, 0xf0, 0x11, 0x00


	//----- nvinfo : EIATTR_KPARAM_INFO
	.align		4
.L_219:
        /*00b8*/ 	.byte	0x04, 0x17
        /*00ba*/ 	.short	(.L_221 - .L_220)
.L_220:
        /*00bc*/ 	.word	0x00000000
        /*00c0*/ 	.short	0x0003
        /*00c2*/ 	.short	0x0010
        /*00c4*/ 	.byte	0x00, 0xf0, 0x11, 0x00


	//----- nvinfo : EIATTR_KPARAM_INFO
	.align		4
.L_221:
        /*00c8*/ 	.byte	0x04, 0x17
        /*00ca*/ 	.short	(.L_223 - .L_222)
.L_222:
        /*00cc*/ 	.word	0x00000000
        /*00d0*/ 	.short	0x0002
        /*00d2*/ 	.short	0x000c
        /*00d4*/ 	.byte	0x00, 0xf0, 0x11, 0x00


	//----- nvinfo : EIATTR_KPARAM_INFO
	.align		4
.L_223:
        /*00d8*/ 	.byte	0x04, 0x17
        /*00da*/ 	.short	(.L_225 - .L_224)
.L_224:
        /*00dc*/ 	.word	0x00000000
        /*00e0*/ 	.short	0x0001
        /*00e2*/ 	.short	0x0008
        /*00e4*/ 	.byte	0x00, 0xf0, 0x11, 0x00


	//----- nvinfo : EIATTR_KPARAM_INFO
	.align		4
.L_225:
        /*00e8*/ 	.byte	0x04, 0x17
        /*00ea*/ 	.short	(.L_227 - .L_226)
.L_226:
        /*00ec*/ 	.word	0x00000000
        /*00f0*/ 	.short	0x0000
        /*00f2*/ 	.short	0x0000
        /*00f4*/ 	.byte	0x00, 0xf5, 0x21, 0x00


	//----- nvinfo : EIATTR_SPARSE_MMA_MASK
	.align		4
.L_227:
        /*00f8*/ 	.byte	0x03, 0x50
        /*00fa*/ 	.short	0x0000


	//----- nvinfo : EIATTR_MAXREG_COUNT
	.align		4
        /*00fc*/ 	.byte	0x03, 0x1b
        /*00fe*/ 	.short	0x00ff


	//----- nvinfo : EIATTR_MERCURY_ISA_VERSION
	.align		4
        /*0100*/ 	.byte	0x03, 0x5f
        /*0102*/ 	.short	0x0101


	//----- nvinfo : EIATTR_VRC_CTA_INIT_COUNT
	.align		4
        /*0104*/ 	.byte	0x02, 0x4a
	.zero		1
	.zero		1


	//----- nvinfo : EIATTR_EXIT_INSTR_OFFSETS
	.align		4
        /*0108*/ 	.byte	0x04, 0x1c
        /*010a*/ 	.short	(.L_229 - .L_228)


	//   ....[0]....
.L_228:
        /*010c*/ 	.word	0x00000090


	//   ....[1]....
        /*0110*/ 	.word	0x00000c70


	//   ....[2]....
        /*0114*/ 	.word	0x00001630


	//   ....[3]....
        /*0118*/ 	.word	0x00001fe0


	//   ....[4]....
        /*011c*/ 	.word	0x00002990


	//   ....[5]....
        /*0120*/ 	.word	0x000035a0


	//   ....[6]....
        /*0124*/ 	.word	0x00003f00


	//----- nvinfo : EIATTR_CRS_STACK_SIZE
	.align		4
.L_229:
        /*0128*/ 	.byte	0x04, 0x1e
        /*012a*/ 	.short	(.L_231 - .L_230)
.L_230:
        /*012c*/ 	.word	0x00000000


	//----- nvinfo : EIATTR_CBANK_PARAM_SIZE
	.align		4
.L_231:
        /*0130*/ 	.byte	0x03, 0x19
        /*0132*/ 	.short	0x0050


	//----- nvinfo : EIATTR_PARAM_CBANK
	.align		4
        /*0134*/ 	.byte	0x04, 0x0a
        /*0136*/ 	.short	(.L_233 - .L_232)
	.align		4
.L_232:
        /*0138*/ 	.word	index@(.nv.constant0.heatmap_update_scores_tm_f32)
        /*013c*/ 	.short	0x0380
        /*013e*/ 	.short	0x0050


	//----- nvinfo : EIATTR_SW_WAR
	.align		4
.L_233:
        /*0140*/ 	.byte	0x04, 0x36
        /*0142*/ 	.short	(.L_235 - .L_234)
.L_234:
        /*0144*/ 	.word	0x00000008
.L_235:


//--------------------- .nv.info.fill_f32         --------------------------
	.section	.nv.info.fill_f32,"",@"SHT_CUDA_INFO"
	.sectionflags	@""
	.align	4


	//----- nvinfo : EIATTR_CUDA_API_VERSION
	.align		4
        /*0000*/ 	.byte	0x04, 0x37
        /*0002*/ 	.short	(.L_237 - .L_236)
.L_236:
        /*0004*/ 	.word	0x00000082


	//----- nvinfo : EIATTR_KPARAM_INFO
	.align		4
.L_237:
        /*0008*/ 	.byte	0x04, 0x17
        /*000a*/ 	.short	(.L_239 - .L_238)
.L_238:
        /*000c*/ 	.word	0x00000000
        /*0010*/ 	.short	0x0002
        /*0012*/ 	.short	0x000c
        /*0014*/ 	.byte	0x00, 0xf0, 0x11, 0x00


	//----- nvinfo : EIATTR_KPARAM_INFO
	.align		4
.L_239:
        /*0018*/ 	.byte	0x04, 0x17
        /*001a*/ 	.short	(.L_241 - .L_240)
.L_240:
        /*001c*/ 	.word	0x00000000
        /*0020*/ 	.short	0x0001
        /*0022*/ 	.short	0x0008
        /*0024*/ 	.byte	0x00, 0xf0, 0x11, 0x00


	//----- nvinfo : EIATTR_KPARAM_INFO
	.align		4
.L_241:
        /*0028*/ 	.byte	0x04, 0x17
        /*002a*/ 	.short	(.L_243 - .L_242)
.L_242:
        /*002c*/ 	.word	0x00000000
        /*0030*/ 	.short	0x0000
        /*0032*/ 	.short	0x0000
        /*0034*/ 	.byte	0x00, 0xf5, 0x21, 0x00


	//----- nvinfo : EIATTR_SPARSE_MMA_MASK
	.align		4
.L_243:
        /*0038*/ 	.byte	0x03, 0x50
        /*003a*/ 	.short	0x0000


	//----- nvinfo : EIATTR_MAXREG_COUNT
	.align		4
        /*003c*/ 	.byte	0x03, 0x1b
        /*003e*/ 	.short	0x00ff


	//----- nvinfo : EIATTR_MERCURY_ISA_VERSION
	.align		4
        /*0040*/ 	.byte	0x03, 0x5f
        /*0042*/ 	.short	0x0101


	//----- nvinfo : EIATTR_VRC_CTA_INIT_COUNT
	.align		4
        /*0044*/ 	.byte	0x02, 0x4a
	.zero		1
	.zero		1


	//----- nvinfo : EIATTR_EXIT_INSTR_OFFSETS
	.align		4
        /*0048*/ 	.byte	0x04, 0x1c
        /*004a*/ 	.short	(.L_245 - .L_244)


	//   ....[0]....
.L_244:
        /*004c*/ 	.word	0x00000070


	//   ....[1]....
        /*0050*/ 	.word	0x00000120


	//----- nvinfo : EIATTR_CRS_STACK_SIZE
	.align		4
.L_245:
        /*0054*/ 	.byte	0x04, 0x1e
        /*0056*/ 	.short	(.L_247 - .L_246)
.L_246:
        /*0058*/ 	.word	0x00000000


	//----- nvinfo : EIATTR_CBANK_PARAM_SIZE
	.align		4
.L_247:
        /*005c*/ 	.byte	0x03, 0x19
        /*005e*/ 	.short	0x0010


	//----- nvinfo : EIATTR_PARAM_CBANK
	.align		4
        /*0060*/ 	.byte	0x04, 0x0a
        /*0062*/ 	.short	(.L_249 - .L_248)
	.align		4
.L_248:
        /*0064*/ 	.word	index@(.nv.constant0.fill_f32)
        /*0068*/ 	.short	0x0380
        /*006a*/ 	.short	0x0010


	//----- nvinfo : EIATTR_SW_WAR
	.align		4
.L_249:
        /*006c*/ 	.byte	0x04, 0x36
        /*006e*/ 	.short	(.L_251 - .L_250)
.L_250:
        /*0070*/ 	.word	0x00000008
.L_251:


//--------------------- .nv.info.double_cross_backtest_tm_flex_f32 --------------------------
	.section	.nv.info.double_cross_backtest_tm_flex_f32,"",@"SHT_CUDA_INFO"
	.sectionflags	@""
	.align	4


	//----- nvinfo : EIATTR_CUDA_API_VERSION
	.align		4
        /*0000*/ 	.byte	0x04, 0x37
        /*0002*/ 	.short	(.L_253 - .L_252)
.L_252:
        /*0004*/ 	.word	0x00000082


	//----- nvinfo : EIATTR_KPARAM_INFO
	.align		4
.L_253:
        /*0008*/ 	.byte	0x04, 0x17
        /*000a*/ 	.short	(.L_255 - .L_254)
.L_254:
        /*000c*/ 	.word	0x00000000
        /*0010*/ 	.short	0x0011
        /*0012*/ 	.short	0x0060
        /*0014*/ 	.byte	0x00, 0xf5, 0x21, 0x00


	//----- nvinfo : EIATTR_KPARAM_INFO
	.align		4
.L_255:
        /*0018*/ 	.byte	0x04, 0x17
        /*001a*/ 	.short	(.L_257 - .L_256)
.L_256:
        /*001c*/ 	.word	0x00000000
        /*0020*/ 	.short	0x0010
        /*0022*/ 	.short	0x0058
        /*0024*/ 	.byte	0x00, 0xf0, 0x11, 0x00


	//----- nvinfo : EIATTR_KPARAM_INFO
	.align		4
.L_257:
        /*0028*/ 	.byte	0x04, 0x17
        /*002a*/ 	.short	(.L_259 - .L_258)
.L_258:
        /*002c*/ 	.word	0x00000000
        /*0030*/ 	.short	0x000f
        /*0032*/ 	.short	0x0054
        /*0034*/ 	.byte	0x00, 0xf0, 0x11, 0x00


	//----- nvinfo : EIATTR_KPARAM_INFO
	.align		4
.L_259:
        /*0038*/ 	.byte	0x04, 0x17
        /*003a*/ 	.short	(.L_261 - .L_260)
.L_260:
        /*003c*/ 	.word	0x00000000
        /*0040*/ 	.short	0x000e
        /*0042*/ 	.short	0x0050
        /*0044*/ 	.byte	0x00, 0xf0, 0x11, 0x00


	//----- nvinfo : EIATTR_KPARAM_INFO
	.align		4
.L_261:
        /*0048*/ 	.byte	0x04, 0x17
        /*004a*/ 	.short	(.L_263 - .L_262)
.L_262:
        /*004c*/ 	.word	0x00000000
        /*0050*/ 	.short	0x000d
        /*0052*/ 	.short	0x004c
        /*0054*/ 	.byte	0x00, 0xf0, 0x11, 0x00


	//----- nvinfo : EIATTR_KPARAM_INFO
	.align		4
.L_263:
        /*0058*/ 	.byte	0x04, 0x17
        /*005a*/ 	.short	(.L_265 - .L_264)
.L_264:
        /*005c*/ 	.word	0x00000000
        /*0060*/ 	.short	0x000c
        /*0062*/ 	.short	0x0048
        /*0064*/ 	.byte	0x00, 0xf0, 0x11, 0x00


	//----- nvinfo : EIATTR_KPARAM_INFO
	.align		4
.L_265:
        /*0068*/ 	.byte	0x04, 0x17
        /*006a*/ 	.short	(.L_267 - .L_266)
.L_266:
        /*006c*/ 	.word	0x00000000
        /*0070*/ 	.short	0x000b
        /*0072*/ 	.short	0x0040
        /*0074*/ 	.byte	0x00, 0xf5, 0x21, 0x00


	//----- nvinfo : EIATTR_KPARAM_INFO
	.align		4
.L_267:
        /*0078*/ 	.byte	0x04, 0x17
        /*007a*/ 	.short	(.L_269 - .L_268)
.L_268:
        /*007c*/ 	.word	0x00000000
        /*0080*/ 	.short	0x000a
        /*0082*/ 	.short	0x0038
        /*0084*/ 	.byte	0x00, 0xf5, 0x21, 0x00


	//----- nvinfo : EIATTR_KPARAM_INFO
	.align		4
.L_269:
        /*0088*/ 	.byte	0x04, 0x17
        /*008a*/ 	.short	(.L_271 - .L_270)
.L_270:
        /*008c*/ 	.word	0x00000000
        /*0090*/ 	.short	0x0009
        /*0092*/ 	.short	0x0030
        /*0094*/ 	.byte	0x00, 0xf0, 0x11, 0x00


	//----- nvinfo : EIATTR_KPARAM_INFO
	.align		4
.L_271:
        /*0098*/ 	.byte	0x04, 0x17
        /*009a*/ 	.short	(.L_273 - .L_272)
.L_272:
        /*009c*/ 	.word	0x00000000
        /*00a0*/ 	.short	0x0008
        /*00a2*/ 	.short	0x002c
        /*00a4*/ 	.byte	0x00, 0xf0, 0x11, 0x00


	//----- nvinfo : EIATTR_KPARAM_INFO
	.align		4
.L_273:
        /*00a8*/ 	.byte	0x04, 0x17
        /*00aa*/ 	.short	(.L_275 - .L_274)
.L_274:
        /*00ac*/ 	.word	0x00000000
        /*00b0*/ 	.short	0x0007
        /*00b2*/ 	.short	0x0028
        /*00b4*/ 	.byte	0x00, 0xf0, 0x11, 0x00


	//----- nvinfo : EIATTR_KPARAM_INFO
	.align		4
.L_275:
        /*00b8*/ 	.byte	0x04, 0x17
        /*00ba*/ 	.short	(.L_277 - .L_276)
.L_276:
        /*00bc*/ 	.word	0x00000000
        /*00c0*/ 	.short	0x0006
        /*00c2*/ 	.short	0x0024
        /*00c4*/ 	.byte	0x00, 0xf0, 0x11, 0x00


	//----- nvinfo : EIATTR_KPARAM_INFO
	.align		4
.L_277:
        /*00c8*/ 	.byte	0x04, 0x17
        /*00ca*/ 	.short	(.L_279 - .L_278)
.L_278:
        /*00cc*/ 	.word	0x00000000
        /*00d0*/ 	.short	0x0005
        /*00d2*/ 	.short	0x0020
        /*00d4*/ 	.byte	0x00, 0xf0, 0x11, 0x00


	//----- nvinfo : EIATTR_KPARAM_INFO
	.align		4
.L_279:
        /*00d8*/ 	.byte	0x04, 0x17
        /*00da*/ 	.short	(.L_281 - .L_280)
.L_280:
        /*00dc*/ 	.word	0x00000000
        /*00e0*/ 	.short	0x0004
        /*00e2*/ 	.short	0x001c
        /*00e4*/ 	.byte	0x00, 0xf0, 0x11, 0x00


	//----- nvinfo : EIATTR_KPARAM_INFO
	.align		4
.L_281:
        /*00e8*/ 	.byte	0x04, 0x17
        /*00ea*/ 	.short	(.L_283 - .L_282)
.L_282:
        /*00ec*/ 	.word	0x00000000
        /*00f0*/ 	.short	0x0003
        /*00f2*/ 	.short	0x0018
        /*00f4*/ 	.byte	0x00, 0xf0, 0x11, 0x00


	//----- nvinfo : EIATTR_KPARAM_INFO
	.align		4
.L_283:
        /*00f8*/ 	.byte	0x04, 0x17
        /*00fa*/ 	.short	(.L_285 - .L_284)
.L_284:
        /*00fc*/ 	.word	0x00000000
        /*0100*/ 	.short	0x0002
        /*0102*/ 	.short	0x0010
        /*0104*/ 	.byte	0x00, 0xf5, 0x21, 0x00


	//----- nvinfo : EIATTR_KPARAM_INFO
	.align		4
.L_285:
        /*0108*/ 	.byte	0x04, 0x17
        /*010a*/ 	.short	(.L_287 - .L_286)
.L_286:
        /*010c*/ 	.word	0x00000000
        /*0110*/ 	.short	0x0001
        /*0112*/ 	.short	0x0008
        /*0114*/ 	.byte	0x00, 0xf5, 0x21, 0x00


	//----- nvinfo : EIATTR_KPARAM_INFO
	.align		4
.L_287:
        /*0118*/ 	.byte	0x04, 0x17
        /*011a*/ 	.short	(.L_289 - .L_288)
.L_288:
        /*011c*/ 	.word	0x00000000
        /*0120*/ 	.short	0x0000
        /*0122*/ 	.short	0x0000
        /*0124*/ 	.byte	0x00, 0xf5, 0x21, 0x00


	//----- nvinfo : EIATTR_SPARSE_MMA_MASK
	.align		4
.L_289:
        /*0128*/ 	.byte	0x03, 0x50
        /*012a*/ 	.short	0x0000


	//----- nvinfo : EIATTR_MAXREG_COUNT
	.align		4
        /*012c*/ 	.byte	0x03, 0x1b
        /*012e*/ 	.short	0x00ff


	//----- nvinfo : EIATTR_MERCURY_ISA_VERSION
	.align		4
        /*0130*/ 	.byte	0x03, 0x5f
        /*0132*/ 	.short	0x0101


	//----- nvinfo : EIATTR_VRC_CTA_INIT_COUNT
	.align		4
        /*0134*/ 	.byte	0x02, 0x4a
	.zero		1
	.zero		1


	//----- nvinfo : EIATTR_EXIT_INSTR_OFFSETS
	.align		4
        /*0138*/ 	.byte	0x04, 0x1c
        /*013a*/ 	.short	(.L_291 - .L_290)


	//   ....[0]....
.L_290:
        /*013c*/ 	.word	0x00000280


	//   ....[1]....
        /*0140*/ 	.word	0x00001ef0


	//----- nvinfo : EIATTR_CRS_STACK_SIZE
	.align		4
.L_291:
        /*0144*/ 	.byte	0x04, 0x1e
        /*0146*/ 	.short	(.L_293 - .L_292)
.L_292:
        /*0148*/ 	.word	0x00000000


	//----- nvinfo : EIATTR_CBANK_PARAM_SIZE
	.align		4
.L_293:
        /*014c*/ 	.byte	0x03, 0x19
        /*014e*/ 	.short	0x0068


	//----- nvinfo : EIATTR_PARAM_CBANK
	.align		4
        /*0150*/ 	.byte	0x04, 0x0a
        /*0152*/ 	.short	(.L_295 - .L_294)
	.align		4
.L_294:
        /*0154*/ 	.word	index@(.nv.constant0.double_cross_backtest_tm_flex_f32)
        /*0158*/ 	.short	0x0380
        /*015a*/ 	.short	0x0068


	//----- nvinfo : EIATTR_SW_WAR
	.align		4
.L_295:
        /*015c*/ 	.byte	0x04, 0x36
        /*015e*/ 	.short	(.L_297 - .L_296)
.L_296:
        /*0160*/ 	.word	0x00000008
.L_297:


//--------------------- .nv.info.compute_log_returns_f32 --------------------------
	.section	.nv.info.compute_log_returns_f32,"",@"SHT_CUDA_INFO"
	.sectionflags	@""
	.align	4


	//----- nvinfo : EIATTR_CUDA_API_VERSION
	.align		4
        /*0000*/ 	.byte	0x04, 0x37
        /*0002*/ 	.short	(.L_299 - .L_298)
.L_298:
        /*0004*/ 	.word	0x00000082


	//----- nvinfo : EIATTR_KPARAM_INFO
	.align		4
.L_299:
        /*0008*/ 	.byte	0x04, 0x17
        /*000a*/ 	.short	(.L_301 - .L_300)
.L_300:
        /*000c*/ 	.word	0x00000000
        /*0010*/ 	.short	0x0002
        /*0012*/ 	.short	0x0010
        /*0014*/ 	.byte	0x00, 0xf5, 0x21, 0x00


	//----- nvinfo : EIATTR_KPARAM_INFO
	.align		4
.L_301:
        /*0018*/ 	.byte	0x04, 0x17
        /*001a*/ 	.short	(.L_303 - .L_302)
.L_302:
        /*001c*/ 	.word	0x00000000
        /*0020*/ 	.short	0x0001
        /*0022*/ 	.short	0x0008
        /*0024*/ 	.byte	0x00, 0xf0, 0x11, 0x00


	//----- nvinfo : EIATTR_KPARAM_INFO
	.align		4
.L_303:
        /*0028*/ 	.byte	0x04, 0x17
        /*002a*/ 	.short	(.L_305 - .L_304)
.L_304:
        /*002c*/ 	.word	0x00000000
        /*0030*/ 	.short	0x0000
        /*0032*/ 	.short	0x0000
        /*0034*/ 	.byte	0x00, 0xf5, 0x21, 0x00


	//----- nvinfo : EIATTR_SPARSE_MMA_MASK
	.align		4
.L_305:
        /*0038*/ 	.byte	0x03, 0x50
        /*003a*/ 	.short	0x0000


	//----- nvinfo : EIATTR_MAXREG_COUNT
	.align		4
        /*003c*/ 	.byte	0x03, 0x1b
        /*003e*/ 	.short	0x00ff


	//----- nvinfo : EIATTR_MERCURY_ISA_VERSION
	.align		4
        /*0040*/ 	.byte	0x03, 0x5f
        /*0042*/ 	.short	0x0101


	//----- nvinfo : EIATTR_VRC_CTA_INIT_COUNT
	.align		4
        /*0044*/ 	.byte	0x02, 0x4a
	.zero		1
	.zero		1


	//----- nvinfo : EIATTR_EXIT_INSTR_OFFSETS
	.align		4
        /*0048*/ 	.byte	0x04, 0x1c
        /*004a*/ 	.short	(.L_307 - .L_306)


	//   ....[0]....
.L_306:
        /*004c*/ 	.word	0x00000070


	//   ....[1]....
        /*0050*/ 	.word	0x00000570


	//----- nvinfo : EIATTR_CRS_STACK_SIZE
	.align		4
.L_307:
        /*0054*/ 	.byte	0x04, 0x1e
        /*0056*/ 	.short	(.L_309 - .L_308)
.L_308:
        /*0058*/ 	.word	0x00000000


	//----- nvinfo : EIATTR_CBANK_PARAM_SIZE
	.align		4
.L_309:
        /*005c*/ 	.byte	0x03, 0x19
        /*005e*/ 	.short	0x0018


	//----- nvinfo : EIATTR_PARAM_CBANK
	.align		4
        /*0060*/ 	.byte	0x04, 0x0a
        /*0062*/ 	.short	(.L_311 - .L_310)
	.align		4
.L_310:
        /*0064*/ 	.word	index@(.nv.constant0.compute_log_returns_f32)
        /*0068*/ 	.short	0x0380
        /*006a*/ 	.short	0x0018


	//----- nvinfo : EIATTR_SW_WAR
	.align		4
.L_311:
        /*006c*/ 	.byte	0x04, 0x36
        /*006e*/ 	.short	(.L_313 - .L_312)
.L_312:
        /*0070*/ 	.word	0x00000008
.L_313:


//--------------------- .nv.info.transpose_row_to_tm --------------------------
	.section	.nv.info.transpose_row_to_tm,"",@"SHT_CUDA_INFO"
	.sectionflags	@""
	.align	4


	//----- nvinfo : EIATTR_CUDA_API_VERSION
	.align		4
        /*0000*/ 	.byte	0x04, 0x37
        /*0002*/ 	.short	(.L_315 - .L_314)
.L_314:
        /*0004*/ 	.word	0x00000082


	//----- nvinfo : EIATTR_KPARAM_INFO
	.align		4
.L_315:
        /*0008*/ 	.byte	0x04, 0x17
        /*000a*/ 	.short	(.L_317 - .L_316)
.L_316:
        /*000c*/ 	.word	0x00000000
        /*0010*/ 	.short	0x0003
        /*0012*/ 	.short	0x0010
        /*0014*/ 	.byte	0x00, 0xf5, 0x21, 0x00


	//----- nvinfo : EIATTR_KPARAM_INFO
	.align		4
.L_317:
        /*0018*/ 	.byte	0x04, 0x17
        /*001a*/ 	.short	(.L_319 - .L_318)
.L_318:
        /*001c*/ 	.word	0x00000000
        /*0020*/ 	.short	0x0002
        /*0022*/ 	.short	0x000c
        /*0024*/ 	.byte	0x00, 0xf0, 0x11, 0x00


	//----- nvinfo : EIATTR_KPARAM_INFO
	.align		4
.L_319:
        /*0028*/ 	.byte	0x04, 0x17
        /*002a*/ 	.short	(.L_321 - .L_320)
.L_320:
        /*002c*/ 	.word	0x00000000
        /*0030*/ 	.short	0x0001
        /*0032*/ 	.short	0x0008
        /*0034*/ 	.byte	0x00, 0xf0, 0x11, 0x00


	//----- nvinfo : EIATTR_KPARAM_INFO
	.align		4
.L_321:
        /*0038*/ 	.byte	0x04, 0x17
        /*003a*/ 	.short	(.L_323 - .L_322)
.L_322:
        /*003c*/ 	.word	0x00000000
        /*0040*/ 	.short	0x0000
        /*0042*/ 	.short	0x0000
        /*0044*/ 	.byte	0x00, 0xf5, 0x21, 0x00


	//----- nvinfo : EIATTR_SPARSE_MMA_MASK
	.align		4
.L_323:
        /*0048*/ 	.byte	0x03, 0x50
        /*004a*/ 	.short	0x0000


	//----- nvinfo : EIATTR_MAXREG_COUNT
	.align		4
        /*004c*/ 	.byte	0x03, 0x1b
        /*004e*/ 	.short	0x00ff


	//----- nvinfo : EIATTR_MERCURY_ISA_VERSION
	.align		4
        /*0050*/ 	.byte	0x03, 0x5f
        /*0052*/ 	.short	0x0101


	//----- nvinfo : EIATTR_VRC_CTA_INIT_COUNT
	.align		4
        /*0054*/ 	.byte	0x02, 0x4a
	.zero		1
	.zero		1


	//----- nvinfo : EIATTR_EXIT_INSTR_OFFSETS
	.align		4
        /*0058*/ 	.byte	0x04, 0x1c
        /*005a*/ 	.short	(.L_325 - .L_324)


	//   ....[0]....
.L_324:
        /*005c*/ 	.word	0x00000080


	//   ....[1]....
        /*0060*/ 	.word	0x00000390


	//----- nvinfo : EIATTR_CRS_STACK_SIZE
	.align		4
.L_325:
        /*0064*/ 	.byte	0x04, 0x1e
        /*0066*/ 	.short	(.L_327 - .L_326)
.L_326:
        /*0068*/ 	.word	0x00000000


	//----- nvinfo : EIATTR_CBANK_PARAM_SIZE
	.align		4
.L_327:
        /*006c*/ 	.byte	0x03, 0x19
        /*006e*/ 	.short	0x0018


	//----- nvinfo : EIATTR_PARAM_CBANK
	.align		4
        /*0070*/ 	.byte	0x04, 0x0a
        /*0072*/ 	.short	(.L_329 - .L_328)
	.align		4
.L_328:
        /*0074*/ 	.word	index@(.nv.constant0.transpose_row_to_tm)
        /*0078*/ 	.short	0x0380
        /*007a*/ 	.short	0x0018


	//----- nvinfo : EIATTR_SW_WAR
	.align		4
.L_329:
        /*007c*/ 	.byte	0x04, 0x36
        /*007e*/ 	.short	(.L_331 - .L_330)
.L_330:
        /*0080*/ 	.word	0x00000008
.L_331:


//--------------------- .nv.callgraph             --------------------------
	.section	.nv.callgraph,"",@"SHT_CUDA_CALLGRAPH"
	.align	4
	.sectionentsize	8
	.align		4
        /*0000*/ 	.word	0x00000000
	.align		4
        /*0004*/ 	.word	0xffffffff
	.align		4
        /*0008*/ 	.word	0x00000000
	.align		4
        /*000c*/ 	.word	0xfffffffe
	.align		4
        /*0010*/ 	.word	0x00000000
	.align		4
        /*0014*/ 	.word	0xfffffffd
	.align		4
        /*0018*/ 	.word	0x00000000
	.align		4
        /*001c*/ 	.word	0xfffffffc


//--------------------- .nv.constant4             --------------------------
	.section	.nv.constant4,"a",@progbits
	.align	8
	.align		8
.nv.constant4:
        /*0000*/ 	.dword	_ZN34_INTERNAL_ccb96064_4_k_cu_f739a1524cuda3std3__45__cpo5beginE
	.align		8
        /*0008*/ 	.dword	_ZN34_INTERNAL_ccb96064_4_k_cu_f739a1524cuda3std3__45__cpo3endE
	.align		8
        /*0010*/ 	.dword	_ZN34_INTERNAL_ccb96064_4_k_cu_f739a1524cuda3std3__45__cpo6cbeginE
	.align		8
        /*0018*/ 	.dword	_ZN34_INTERNAL_ccb96064_4_k_cu_f739a1524cuda3std3__45__cpo4cendE
	.align		8
        /*0020*/ 	.dword	_ZN34_INTERNAL_ccb96064_4_k_cu_f739a1524cuda3std3__45__cpo6rbeginE
	.align		8
        /*0028*/ 	.dword	_ZN34_INTERNAL_ccb96064_4_k_cu_f739a1524cuda3std3__45__cpo4rendE
	.align		8
        /*0030*/ 	.dword	_ZN34_INTERNAL_ccb96064_4_k_cu_f739a1524cuda3std3__45__cpo7crbeginE
	.align		8
        /*0038*/ 	.dword	_ZN34_INTERNAL_ccb96064_4_k_cu_f739a1524cuda3std3__45__cpo5crendE
	.align		8
        /*0040*/ 	.dword	_ZN34_INTERNAL_ccb96064_4_k_cu_f739a1524cuda3std3__436_GLOBAL__N__ccb96064_4_k_cu_f739a1526ignoreE
	.align		8
        /*0048*/ 	.dword	_ZN34_INTERNAL_ccb96064_4_k_cu_f739a1524cuda3std3__419piecewise_constructE
	.align		8
        /*0050*/ 	.dword	_ZN34_INTERNAL_ccb96064_4_k_cu_f739a1524cuda3std3__48in_placeE
	.align		8
        /*0058*/ 	.dword	_ZN34_INTERNAL_ccb96064_4_k_cu_f739a1524cuda3std3__420unreachable_sentinelE
	.align		8
        /*0060*/ 	.dword	_ZN34_INTERNAL_ccb96064_4_k_cu_f739a1524cuda3std6ranges3__45__cpo4swapE
	.align		8
        /*0068*/ 	.dword	_ZN34_INTERNAL_ccb96064_4_k_cu_f739a1524cuda3std6ranges3__45__cpo9iter_moveE
	.align		8
        /*0070*/ 	.dword	_ZN34_INTERNAL_ccb96064_4_k_cu_f739a1524cuda3std6ranges3__45__cpo5beginE
	.align		8
        /*0078*/ 	.dword	_ZN34_INTERNAL_ccb96064_4_k_cu_f739a1524cuda3std6ranges3__45__cpo3endE
	.align		8
        /*0080*/ 	.dword	_ZN34_INTERNAL_ccb96064_4_k_cu_f739a1524cuda3std6ranges3__45__cpo6cbeginE
	.align		8
        /*0088*/ 	.dword	_ZN34_INTERNAL_ccb96064_4_k_cu_f739a1524cuda3std6ranges3__45__cpo4cendE
	.align		8
        /*0090*/ 	.dword	_ZN34_INTERNAL_ccb96064_4_k_cu_f739a1524cuda3std6ranges3__45__cpo7advanceE
	.align		8
        /*0098*/ 	.dword	_ZN34_INTERNAL_ccb96064_4_k_cu_f739a1524cuda3std6ranges3__45__cpo9iter_swapE
	.align		8
        /*00a0*/ 	.dword	_ZN34_INTERNAL_ccb96064_4_k_cu_f739a1524cuda3std6ranges3__45__cpo4nextE
	.align		8
        /*00a8*/ 	.dword	_ZN34_INTERNAL_ccb96064_4_k_cu_f739a1524cuda3std6ranges3__45__cpo4prevE
	.align		8
        /*00b0*/ 	.dword	_ZN34_INTERNAL_ccb96064_4_k_cu_f739a1524cuda3std6ranges3__45__cpo4dataE
	.align		8
        /*00b8*/ 	.dword	_ZN34_INTERNAL_ccb96064_4_k_cu_f739a1524cuda3std6ranges3__45__cpo5cdataE
	.align		8
        /*00c0*/ 	.dword	_ZN34_INTERNAL_ccb96064_4_k_cu_f739a1524cuda3std6ranges3__45__cpo4sizeE
	.align		8
        /*00c8*/ 	.dword	_ZN34_INTERNAL_ccb96064_4_k_cu_f739a1524cuda3std6ranges3__45__cpo5ssizeE
	.align		8
        /*00d0*/ 	.dword	_ZN34_INTERNAL_ccb96064_4_k_cu_f739a1524cuda3std6ranges3__45__cpo8distanceE
	.align		8
        /*00d8*/ 	.dword	_ZN34_INTERNAL_ccb96064_4_k_cu_f739a1526thrust24THRUST_300001_SM_1000_NS6system6detail10sequential3seqE


//--------------------- .text.gather_topk_pairs_tm_f32 --------------------------
	.section	.text.gather_topk_pairs_tm_f32,"ax",@progbits
	.align	128
        .global         gather_topk_pairs_tm_f32
        .type           gather_topk_pairs_tm_f32,@function
        .size           gather_topk_pairs_tm_f32,(.L_x_265 - gather_topk_pairs_tm_f32)
        .other          gather_topk_pairs_tm_f32,@"STO_CUDA_ENTRY STV_DEFAULT"
gather_topk_pairs_tm_f32:
.text.gather_topk_pairs_tm_f32:
[----:B------:R-:W-:Y:S01]  /*0000*/  LDC R1, c[0x0][0x37c] ;  /* 0x0000df00ff017b82 */ /* 0x000fe20000000800 */
[----:B------:R-:W0:Y:S07]  /*0010*/  S2R R0, SR_TID.X ;  /* 0x0000000000007919 */ /* 0x000e2e0000002100 */
[----:B------:R-:W0:Y:S01]  /*0020*/  S2UR UR4, SR_CTAID.X ;  /* 0x00000000000479c3 */ /* 0x000e220000002500 */
[----:B------:R-:W1:Y:S07]  /*0030*/  LDCU UR5, c[0x0][0x3b0] ;  /* 0x00007600ff0577ac */ /* 0x000e6e0008000800 */
[----:B------:R-:W0:Y:S02]  /*0040*/  LDC R3, c[0x0][0x360] ;  /* 0x0000d800ff037b82 */ /* 0x000e240000000800 */
[----:B0-----:R-:W-:-:S05]  /*0050*/  IMAD R0, R3, UR4, R0 ;  /* 0x0000000403007c24 */ /* 0x001fca000f8e0200 */
[----:B-1----:R-:W-:-:S13]  /*0060*/  ISETP.GE.AND P0, PT, R0, UR5, PT ;  /* 0x0000000500007c0c */ /* 0x002fda000bf06270 */
[----:B------:R-:W-:Y:S05]  /*0070*/  @P0 EXIT ;  /* 0x000000000000094d */ /* 0x000fea0003800000 */
[----:B------:R-:W0:Y:S01]  /*0080*/  LDCU UR7, c[0x0][0x38c] ;  /* 0x00007180ff0777ac */ /* 0x000e220008000800 */
[----:B------:R-:W1:Y:S01]  /*0090*/  LDC R2, c[0x0][0x394] ;  /* 0x0000e500ff027b82 */ /* 0x000e620000000800 */
[----:B------:R-:W2:Y:S01]  /*00a0*/  LDCU UR4, c[0x0][0x370] ;  /* 0x00006e00ff0477ac */ /* 0x000ea20008000800 */
[----:B------:R-:W3:Y:S06]  /*00b0*/  LDCU.64 UR10, c[0x0][0x358] ;  /* 0x00006b00ff0a77ac */ /* 0x000eec0008000a00 */
[----:B------:R-:W4:Y:S01]  /*00c0*/  LDC.64 R4, c[0x0][0x3a8] ;  /* 0x0000ea00ff047b82 */ /* 0x000f220000000a00 */
[----:B------:R-:W1:Y:S01]  /*00d0*/  LDCU UR8, c[0x0][0x3b0] ;  /* 0x00007600ff0877ac */ /* 0x000e620008000800 */
[----:B------:R-:W1:Y:S06]  /*00e0*/  LDCU UR5, c[0x0][0x388] ;  /* 0x00007100ff0577ac */ /* 0x000e6c0008000800 */
[----:B------:R-:W1:Y:S01]  /*00f0*/  LDC.64 R6, c[0x0][0x398] ;  /* 0x0000e600ff067b82 */ /* 0x000e620000000a00 */
[----:B0-----:R-:W-:Y:S01]  /*0100*/  UISETP.GT.AND UP0, UPT, UR7, URZ, UPT ;  /* 0x000000ff0700728c */ /* 0x001fe2000bf04270 */
[----:B--2---:R-:W-:Y:S01]  /*0110*/  IMAD R3, R3, UR4, RZ ;  /* 0x0000000403037c24 */ /* 0x004fe2000f8e02ff */
[----:B------:R-:W0:Y:S05]  /*0120*/  LDCU UR6, c[0x0][0x390] ;  /* 0x00007200ff0677ac */ /* 0x000e2a0008000800 */
[----:B------:R-:W2:Y:S08]  /*0130*/  LDC.64 R8, c[0x0][0x3a0] ;  /* 0x0000e800ff087b82 */ /* 0x000eb00000000a00 */
[----:B------:R-:W0:Y:S08]  /*0140*/  LDC.64 R10, c[0x0][0x3b8] ;  /* 0x0000ee00ff0a7b82 */ /* 0x000e300000000a00 */
[----:B------:R-:W0:Y:S01]  /*0150*/  LDC.64 R12, c[0x0][0x3c0] ;  /* 0x0000f000ff0c7b82 */ /* 0x000e220000000a00 */
[----:B---3--:R-:W-:Y:S05]  /*0160*/  BRA.U UP0, `(.L_x_0) ;  /* 0x0000000500047547 */ /* 0x008fea000b800000 */
.L_x_3:
[----:B---34-:R-:W-:-:S06]  /*0170*/  IMAD.WIDE R16, R0, 0x4, R4 ;  /* 0x0000000400107825 */ /* 0x018fcc00078e0204 */
[----:B------:R-:W3:Y:S01]  /*0180*/  LDG.E.CONSTANT R17, desc[UR10][R16.64] ;  /* 0x0000000a10117981 */ /* 0x000ee2000c1e9900 */
[--C-:B------:R-:W-:Y:S01]  /*0190*/  IMAD.MOV.U32 R15, RZ, RZ, R0.reuse ;  /* 0x000000ffff0f7224 */ /* 0x100fe200078e0000 */
[----:B------:R-:W-:Y:S01]  /*01a0*/  BSSY.RECONVERGENT B0, `(.L_x_1) ;  /* 0x000003b000007945 */ /* 0x000fe20003800200 */
[----:B------:R-:W-:-:S05]  /*01b0*/  IMAD.IADD R0, R3, 0x1, R0 ;  /* 0x0000000103007824 */ /* 0x000fca00078e0200 */
[----:B-1----:R-:W-:Y:S02]  /*01c0*/  ISETP.GE.AND P1, PT, R0, UR8, PT ;  /* 0x0000000800007c0c */ /* 0x002fe4000bf26270 */
[----:B---3--:R-:W-:-:S04]  /*01d0*/  ISETP.GE.AND P0, PT, R17, UR5, PT ;  /* 0x0000000511007c0c */ /* 0x008fc8000bf06270 */
[----:B------:R-:W-:-:S13]  /*01e0*/  ISETP.GT.AND P0, PT, R17, -0x1, !P0 ;  /* 0xffffffff1100780c */ /* 0x000fda0004704270 */
[----:B------:R-:W1:Y:S08]  /*01f0*/  @!P0 LDC.64 R18, c[0x0][0x3b8] ;  /* 0x0000ee00ff128b82 */ /* 0x000e700000000a00 */
[----:B------:R-:W3:Y:S01]  /*0200*/  @!P0 LDC.64 R20, c[0x0][0x3c0] ;  /* 0x0000f000ff148b82 */ /* 0x000ee20000000a00 */
[----:B-1----:R-:W-:-:S05]  /*0210*/  @!P0 IMAD.WIDE R18, R15, 0x4, R18 ;  /* 0x000000040f128825 */ /* 0x002fca00078e0212 */
[----:B------:R1:W-:Y:S01]  /*0220*/  @!P0 STG.E desc[UR10][R18.64], RZ ;  /* 0x000000ff12008986 */ /* 0x0003e2000c10190a */
[----:B---3--:R-:W-:-:S05]  /*0230*/  @!P0 IMAD.WIDE R20, R15, 0x4, R20 ;  /* 0x000000040f148825 */ /* 0x008fca00078e0214 */
[----:B------:R1:W-:Y:S01]  /*0240*/  @!P0 STG.E desc[UR10][R20.64], RZ ;  /* 0x000000ff14008986 */ /* 0x0003e2000c10190a */
[----:B------:R-:W-:Y:S05]  /*0250*/  @!P0 BRA `(.L_x_2) ;  /* 0x0000000000bc8947 */ /* 0x000fea0003800000 */
[----:B------:R-:W-:Y:S02]  /*0260*/  IABS R14, R2 ;  /* 0x00000002000e7213 */ /* 0x000fe40000000000 */
[----:B-1----:R-:W-:Y:S02]  /*0270*/  IABS R20, R17 ;  /* 0x0000001100147213 */ /* 0x002fe40000000000 */
[----:B------:R-:W1:Y:S08]  /*0280*/  I2F.RP R16, R14 ;  /* 0x0000000e00107306 */ /* 0x000e700000209400 */
[----:B-1----:R-:W1:Y:S02]  /*0290*/  MUFU.RCP R16, R16 ;  /* 0x0000001000107308 */ /* 0x002e640000001000 */
[----:B-1----:R-:W-:-:S06]  /*02a0*/  VIADD R18, R16, 0xffffffe ;  /* 0x0ffffffe10127836 */ /* 0x002fcc0000000000 */
[----:B------:R1:W3:Y:S02]  /*02b0*/  F2I.FTZ.U32.TRUNC.NTZ R19, R18 ;  /* 0x0000001200137305 */ /* 0x0002e4000021f000 */
[----:B-1----:R-:W-:Y:S02]  /*02c0*/  IMAD.MOV.U32 R18, RZ, RZ, RZ ;  /* 0x000000ffff127224 */ /* 0x002fe400078e00ff */
[----:B---3--:R-:W-:-:S04]  /*02d0*/  IMAD.MOV R21, RZ, RZ, -R19 ;  /* 0x000000ffff157224 */ /* 0x008fc800078e0a13 */
[----:B------:R-:W-:-:S04]  /*02e0*/  IMAD R21, R21, R14, RZ ;  /* 0x0000000e15157224 */ /* 0x000fc800078e02ff */
[----:B------:R-:W-:-:S04]  /*02f0*/  IMAD.HI.U32 R19, R19, R21, R18 ;  /* 0x0000001513137227 */ /* 0x000fc800078e0012 */
[----:B------:R-:W-:-:S04]  /*0300*/  IMAD.MOV.U32 R21, RZ, RZ, R20 ;  /* 0x000000ffff157224 */ /* 0x000fc800078e0014 */
[----:B------:R-:W-:-:S04]  /*0310*/  IMAD.HI.U32 R19, R19, R21, RZ ;  /* 0x0000001513137227 */ /* 0x000fc800078e00ff */
[----:B------:R-:W-:-:S04]  /*0320*/  IMAD.MOV R16, RZ, RZ, -R19 ;  /* 0x000000ffff107224 */ /* 0x000fc800078e0a13 */
[----:B------:R-:W-:-:S05]  /*0330*/  IMAD R21, R14, R16, R21 ;  /* 0x000000100e157224 */ /* 0x000fca00078e0215 */
[----:B------:R-:W-:-:S13]  /*0340*/  ISETP.GT.U32.AND P3, PT, R14, R21, PT ;  /* 0x000000150e00720c */ /* 0x000fda0003f64070 */
[----:B------:R-:W-:Y:S02]  /*0350*/  @!P3 IMAD.IADD R21, R21, 0x1, -R14 ;  /* 0x000000011515b824 */ /* 0x000fe400078e0a0e */
[----:B------:R-:W-:Y:S01]  /*0360*/  @!P3 VIADD R19, R19, 0x1 ;  /* 0x000000011313b836 */ /* 0x000fe20000000000 */
[----:B------:R-:W-:Y:S02]  /*0370*/  ISETP.NE.AND P3, PT, R2, RZ, PT ;  /* 0x000000ff0200720c */ /* 0x000fe40003f65270 */
[----:B------:R-:W-:Y:S02]  /*0380*/  ISETP.GE.U32.AND P0, PT, R21, R14, PT ;  /* 0x0000000e1500720c */ /* 0x000fe40003f06070 */
[----:B------:R-:W-:-:S04]  /*0390*/  LOP3.LUT R14, R17, R2, RZ, 0x3c, !PT ;  /* 0x00000002110e7212 */ /* 0x000fc800078e3cff */
[----:B------:R-:W-:-:S07]  /*03a0*/  ISETP.GE.AND P2, PT, R14, RZ, PT ;  /* 0x000000ff0e00720c */ /* 0x000fce0003f46270 */
[----:B------:R-:W-:-:S04]  /*03b0*/  @P0 VIADD R19, R19, 0x1 ;  /* 0x0000000113130836 */ /* 0x000fc80000000000 */
[----:B------:R-:W-:-:S04]  /*03c0*/  IMAD.MOV.U32 R21, RZ, RZ, R19 ;  /* 0x000000ffff157224 */ /* 0x000fc800078e0013 */
[----:B------:R-:W-:Y:S01]  /*03d0*/  @!P2 IMAD.MOV R21, RZ, RZ, -R21 ;  /* 0x000000ffff15a224 */ /* 0x000fe200078e0a15 */
[----:B------:R-:W-:-:S04]  /*03e0*/  @!P3 LOP3.LUT R21, RZ, R2, RZ, 0x33, !PT ;  /* 0x00000002ff15b212 */ /* 0x000fc800078e33ff */
[----:B0-----:R-:W-:Y:S01]  /*03f0*/  ISETP.GE.AND P0, PT, R21, UR6, PT ;  /* 0x0000000615007c0c */ /* 0x001fe2000bf06270 */
[----:B------:R-:W-:-:S03]  /*0400*/  IMAD.MOV R14, RZ, RZ, -R21 ;  /* 0x000000ffff0e7224 */ /* 0x000fc600078e0a15 */
[----:B------:R-:W-:Y:S01]  /*0410*/  ISETP.LT.OR P0, PT, R21, RZ, P0 ;  /* 0x000000ff1500720c */ /* 0x000fe20000701670 */
[----:B------:R-:W-:-:S05]  /*0420*/  IMAD R23, R2, R14, R17 ;  /* 0x0000000e02177224 */ /* 0x000fca00078e0211 */
[----:B------:R-:W-:-:S04]  /*0430*/  ISETP.GE.AND P2, PT, R23, R2, PT ;  /* 0x000000021700720c */ /* 0x000fc80003f46270 */
[----:B------:R-:W-:-:S04]  /*0440*/  ISETP.LT.OR P2, PT, R23, RZ, P2 ;  /* 0x000000ff1700720c */ /* 0x000fc80001741670 */
[----:B------:R-:W-:-:S13]  /*0450*/  PLOP3.LUT P0, PT, P0, P2, PT, 0xf8, 0x8f ;  /* 0x00000000008f781c */ /* 0x000fda0000705f70 */
[----:B------:R-:W0:Y:S08]  /*0460*/  @P0 LDC.64 R16, c[0x0][0x3b8] ;  /* 0x0000ee00ff100b82 */ /* 0x000e300000000a00 */
[----:B------:R-:W1:Y:S01]  /*0470*/  @P0 LDC.64 R18, c[0x0][0x3c0] ;  /* 0x0000f000ff120b82 */ /* 0x000e620000000a00 */
[----:B0-----:R-:W-:-:S05]  /*0480*/  @P0 IMAD.WIDE R16, R15, 0x4, R16 ;  /* 0x000000040f100825 */ /* 0x001fca00078e0210 */
[----:B------:R3:W-:Y:S01]  /*0490*/  @P0 STG.E desc[UR10][R16.64], RZ ;  /* 0x000000ff10000986 */ /* 0x0007e2000c10190a */
[----:B-1----:R-:W-:-:S05]  /*04a0*/  @P0 IMAD.WIDE R18, R15, 0x4, R18 ;  /* 0x000000040f120825 */ /* 0x002fca00078e0212 */
[----:B------:R3:W-:Y:S01]  /*04b0*/  @P0 STG.E desc[UR10][R18.64], RZ ;  /* 0x000000ff12000986 */ /* 0x0007e2000c10190a */
[----:B------:R-:W-:Y:S05]  /*04c0*/  @P0 BRA `(.L_x_2) ;  /* 0x0000000000200947 */ /* 0x000fea0003800000 */
[----:B---3--:R-:W-:-:S04]  /*04d0*/  IMAD.WIDE.U32 R16, R21, 0x4, R6 ;  /* 0x0000000415107825 */ /* 0x008fc800078e0006 */
[----:B--2---:R-:W-:Y:S02]  /*04e0*/  IMAD.WIDE.U32 R18, R23, 0x4, R8 ;  /* 0x0000000417127825 */ /* 0x004fe400078e0008 */
[----:B------:R-:W2:Y:S04]  /*04f0*/  LDG.E.CONSTANT R17, desc[UR10][R16.64] ;  /* 0x0000000a10117981 */ /* 0x000ea8000c1e9900 */
[----:B------:R-:W3:Y:S01]  /*0500*/  LDG.E.CONSTANT R19, desc[UR10][R18.64] ;  /* 0x0000000a12137981 */ /* 0x000ee2000c1e9900 */
[----:B------:R-:W-:-:S04]  /*0510*/  IMAD.WIDE R20, R15, 0x4, R10 ;  /* 0x000000040f147825 */ /* 0x000fc800078e020a */
[----:B------:R-:W-:Y:S01]  /*0520*/  IMAD.WIDE R14, R15, 0x4, R12 ;  /* 0x000000040f0e7825 */ /* 0x000fe200078e020c */
[----:B--2---:R4:W-:Y:S04]  /*0530*/  STG.E desc[UR10][R20.64], R17 ;  /* 0x0000001114007986 */ /* 0x0049e8000c10190a */
[----:B---3--:R4:W-:Y:S02]  /*0540*/  STG.E desc[UR10][R14.64], R19 ;  /* 0x000000130e007986 */ /* 0x0089e4000c10190a */
.L_x_2:
[----:B0-----:R-:W-:Y:S05]  /*0550*/  BSYNC.RECONVERGENT B0 ;  /* 0x0000000000007941 */ /* 0x001fea0003800200 */
.L_x_1:
[----:B------:R-:W-:Y:S05]  /*0560*/  @!P1 BRA `(.L_x_3) ;  /* 0xfffffffc00009947 */ /* 0x000fea000383ffff */
[----:B------:R-:W-:Y:S05]  /*0570*/  EXIT ;  /* 0x000000000000794d */ /* 0x000fea0003800000 */
.L_x_0:
[----:B------:R-:W-:Y:S01]  /*0580*/  ULOP3.LUT UR12, UR7, 0xf, URZ, 0xc0, !UPT ;  /* 0x0000000f070c7892 */ /* 0x000fe2000f8ec0ff */
[----:B------:R-:W-:Y:S01]  /*0590*/  BSSY.RECONVERGENT B0, `(.L_x_4) ;  /* 0x0000170000007945 */ /* 0x000fe20003800200 */
[----:B------:R-:W-:Y:S02]  /*05a0*/  ULOP3.LUT UR13, UR7, 0x7, URZ, 0xc0, !UPT ;  /* 0x00000007070d7892 */ /* 0x000fe4000f8ec0ff */
[----:B------:R-:W-:Y:S02]  /*05b0*/  ULOP3.LUT UR15, UR7, 0x3, URZ, 0xc0, !UPT ;  /* 0x00000003070f7892 */ /* 0x000fe4000f8ec0ff */
[----:B-1----:R-:W-:Y:S02]  /*05c0*/  ULOP3.LUT UR5, UR7, 0x7ffffff0, URZ, 0xc0, !UPT ;  /* 0x7ffffff007057892 */ /* 0x002fe4000f8ec0ff */
[----:B------:R-:W-:Y:S02]  /*05d0*/  UIADD3 UR4, UPT, UPT, UR12, -0x1, URZ ;  /* 0xffffffff0c047890 */ /* 0x000fe4000fffe0ff */
[----:B0-----:R-:W-:-:S02]  /*05e0*/  ULOP3.LUT UR6, UR7, 0x7ffffff8, URZ, 0xc0, !UPT ;  /* 0x7ffffff807067892 */ /* 0x001fc4000f8ec0ff */
[----:B------:R-:W-:Y:S02]  /*05f0*/  ULOP3.LUT UR17, UR7, 0x1, URZ, 0xc0, !UPT ;  /* 0x0000000107117892 */ /* 0x000fe4000f8ec0ff */
[----:B------:R-:W-:Y:S02]  /*0600*/  USHF.R.S32.HI UR7, URZ, 0x1f, UR7 ;  /* 0x0000001fff077899 */ /* 0x000fe40008011407 */
[----:B------:R-:W-:Y:S02]  /*0610*/  UIADD3 UR14, UPT, UPT, UR13, -0x1, URZ ;  /* 0xffffffff0d0e7890 */ /* 0x000fe4000fffe0ff */
[----:B------:R-:W-:Y:S02]  /*0620*/  UIADD3 UR16, UPT, UPT, UR15, -0x1, URZ ;  /* 0xffffffff0f107890 */ /* 0x000fe4000fffe0ff */
[----:B------:R-:W-:Y:S02]  /*0630*/  UIADD3 UR8, UPT, UPT, -UR5, URZ, URZ ;  /* 0x000000ff05087290 */ /* 0x000fe4000fffe1ff */
[----:B------:R-:W-:-:S11]  /*0640*/  UISETP.GE.U32.AND UP0, UPT, UR4, 0x7, UPT ;  /* 0x000000070400788c */ /* 0x000fd6000bf06070 */
.L_x_21:
[----:B0--34-:R-:W0:Y:S01]  /*0650*/  LDC.64 R4, c[0x0][0x3a8] ;  /* 0x0000ea00ff047b82 */ /* 0x019e220000000a00 */
[----:B-1----:R-:W1:Y:S01]  /*0660*/  LDCU UR4, c[0x0][0x388] ;  /* 0x00007100ff0477ac */ /* 0x002e620008000800 */
[----:B0-----:R-:W-:-:S05]  /*0670*/  IMAD.WIDE R4, R0, 0x4, R4 ;  /* 0x0000000400047825 */ /* 0x001fca00078e0204 */
[----:B--2---:R-:W1:Y:S01]  /*0680*/  LDG.E.CONSTANT R9, desc[UR10][R4.64] ;  /* 0x0000000a04097981 */ /* 0x004e62000c1e9900 */
[----:B------:R-:W-:Y:S01]  /*0690*/  BSSY.RECONVERGENT B1, `(.L_x_5) ;  /* 0x000015b000017945 */ /* 0x000fe20003800200 */
[----:B------:R-:W-:Y:S02]  /*06a0*/  SHF.R.S32.HI R11, RZ, 0x1f, R0 ;  /* 0x0000001fff0b7819 */ /* 0x000fe40000011400 */
[----:B-1----:R-:W-:-:S04]  /*06b0*/  ISETP.GE.AND P0, PT, R9, UR4, PT ;  /* 0x0000000409007c0c */ /* 0x002fc8000bf06270 */
[----:B------:R-:W-:-:S13]  /*06c0*/  ISETP.LT.OR P0, PT, R9, RZ, P0 ;  /* 0x000000ff0900720c */ /* 0x000fda0000701670 */
[----:B------:R-:W-:Y:S05]  /*06d0*/  @P0 BRA `(.L_x_6) ;  /* 0x0000001000300947 */ /* 0x000fea0003800000 */
[----:B------:R-:W0:Y:S01]  /*06e0*/  LDC R6, c[0x0][0x394] ;  /* 0x0000e500ff067b82 */ /* 0x000e220000000800 */
[----:B------:R-:W-:Y:S01]  /*06f0*/  IMAD.MOV.U32 R4, RZ, RZ, RZ ;  /* 0x000000ffff047224 */ /* 0x000fe200078e00ff */
[----:B------:R-:W1:Y:S01]  /*0700*/  LDCU UR4, c[0x0][0x390] ;  /* 0x00007200ff0477ac */ /* 0x000e620008000800 */
[----:B0-----:R-:W-:-:S04]  /*0710*/  IABS R7, R6 ;  /* 0x0000000600077213 */ /* 0x001fc80000000000 */
[----:B------:R-:W0:Y:S08]  /*0720*/  I2F.RP R8, R7 ;  /* 0x0000000700087306 */ /* 0x000e300000209400 */
[----:B0-----:R-:W0:Y:S02]  /*0730*/  MUFU.RCP R8, R8 ;  /* 0x0000000800087308 */ /* 0x001e240000001000 */
[----:B0-----:R-:W-:-:S06]  /*0740*/  VIADD R10, R8, 0xffffffe ;  /* 0x0ffffffe080a7836 */ /* 0x001fcc0000000000 */
[----:B------:R-:W0:Y:S02]  /*0750*/  F2I.FTZ.U32.TRUNC.NTZ R5, R10 ;  /* 0x0000000a00057305 */ /* 0x000e24000021f000 */
[----:B0-----:R-:W-:-:S04]  /*0760*/  IMAD.MOV R2, RZ, RZ, -R5 ;  /* 0x000000ffff027224 */ /* 0x001fc800078e0a05 */
[----:B------:R-:W-:Y:S01]  /*0770*/  IMAD R13, R2, R7, RZ ;  /* 0x00000007020d7224 */ /* 0x000fe200078e02ff */
[----:B------:R-:W-:-:S03]  /*0780*/  IABS R2, R9 ;  /* 0x0000000900027213 */ /* 0x000fc60000000000 */
[----:B------:R-:W-:-:S04]  /*0790*/  IMAD.HI.U32 R13, R5, R13, R4 ;  /* 0x0000000d050d7227 */ /* 0x000fc800078e0004 */
[----:B------:R-:W-:-:S04]  /*07a0*/  IMAD.MOV.U32 R4, RZ, RZ, R2 ;  /* 0x000000ffff047224 */ /* 0x000fc800078e0002 */
[----:B------:R-:W-:-:S04]  /*07b0*/  IMAD.HI.U32 R2, R13, R4, RZ ;  /* 0x000000040d027227 */ /* 0x000fc800078e00ff */
[----:B------:R-:W-:-:S04]  /*07c0*/  IMAD.MOV R5, RZ, RZ, -R2 ;  /* 0x000000ffff057224 */ /* 0x000fc800078e0a02 */
[----:B------:R-:W-:-:S05]  /*07d0*/  IMAD R4, R7, R5, R4 ;  /* 0x0000000507047224 */ /* 0x000fca00078e0204 */
[----:B------:R-:W-:-:S13]  /*07e0*/  ISETP.GT.U32.AND P1, PT, R7, R4, PT ;  /* 0x000000040700720c */ /* 0x000fda0003f24070 */
[----:B------:R-:W-:Y:S01]  /*07f0*/  @!P1 IMAD.IADD R4, R4, 0x1, -R7 ;  /* 0x0000000104049824 */ /* 0x000fe200078e0a07 */
[----:B------:R-:W-:Y:S02]  /*0800*/  @!P1 IADD3 R2, PT, PT, R2, 0x1, RZ ;  /* 0x0000000102029810 */ /* 0x000fe40007ffe0ff */
        /* <DEDUP_REMOVED lines=8> */
[----:B-1----:R-:W-:Y:S01]  /*0890*/  ISETP.GE.AND P0, PT, R13, UR4, PT ;  /* 0x000000040d007c0c */ /* 0x002fe2000bf06270 */
[----:B------:R-:W-:-:S03]  /*08a0*/  IMAD.MOV R2, RZ, RZ, -R13 ;  /* 0x000000ffff027224 */ /* 0x000fc600078e0a0d */
[----:B------:R-:W-:Y:S01]  /*08b0*/  ISETP.LT.OR P0, PT, R13, RZ, P0 ;  /* 0x000000ff0d00720c */ /* 0x000fe20000701670 */
[----:B------:R-:W-:-:S05]  /*08c0*/  IMAD R15, R6, R2, R9 ;  /* 0x00000002060f7224 */ /* 0x000fca00078e0209 */
[----:B------:R-:W-:-:S04]  /*08d0*/  ISETP.GE.AND P1, PT, R15, R6, PT ;  /* 0x000000060f00720c */ /* 0x000fc80003f26270 */
[----:B------:R-:W-:-:S04]  /*08e0*/  ISETP.LT.OR P1, PT, R15, RZ, P1 ;  /* 0x000000ff0f00720c */ /* 0x000fc80000f21670 */
[----:B------:R-:W-:-:S13]  /*08f0*/  PLOP3.LUT P0, PT, P0, P1, PT, 0xf8, 0x8f ;  /* 0x00000000008f781c */ /* 0x000fda0000703f70 */
[----:B------:R-:W-:Y:S05]  /*0900*/  @P0 BRA `(.L_x_7) ;  /* 0x0000000800780947 */ /* 0x000fea0003800000 */
[----:B------:R-:W0:Y:S01]  /*0910*/  LDC.64 R4, c[0x0][0x398] ;  /* 0x0000e600ff047b82 */ /* 0x000e220000000a00 */
[----:B------:R-:W1:Y:S01]  /*0920*/  LDCU.64 UR18, c[0x0][0x3b8] ;  /* 0x00007700ff1277ac */ /* 0x000e620008000a00 */
[----:B------:R-:W2:Y:S06]  /*0930*/  LDCU.64 UR20, c[0x0][0x3c0] ;  /* 0x00007800ff1477ac */ /* 0x000eac0008000a00 */
[----:B------:R-:W3:Y:S01]  /*0940*/  LDC.64 R6, c[0x0][0x3a0] ;  /* 0x0000e800ff067b82 */ /* 0x000ee20000000a00 */
[C---:B------:R-:W-:Y:S01]  /*0950*/  IMAD.SHL.U32 R14, R0.reuse, 0x4, RZ ;  /* 0x00000004000e7824 */ /* 0x040fe200078e00ff */
[----:B------:R-:W-:Y:S01]  /*0960*/  SHF.L.U64.HI R2, R0, 0x2, R11 ;  /* 0x0000000200027819 */ /* 0x000fe2000001020b */
[----:B------:R-:W4:Y:S01]  /*0970*/  LDCU UR9, c[0x0][0x38c] ;  /* 0x00007180ff0977ac */ /* 0x000f220008000800 */
[----:B0-----:R-:W-:-:S05]  /*0980*/  IMAD.WIDE.U32 R4, R13, 0x4, R4 ;  /* 0x000000040d047825 */ /* 0x001fca00078e0004 */
[----:B------:R0:W5:Y:S01]  /*0990*/  LDG.E.CONSTANT R17, desc[UR10][R4.64] ;  /* 0x0000000a04117981 */ /* 0x000162000c1e9900 */
[----:B---3--:R-:W-:-:S05]  /*09a0*/  IMAD.WIDE.U32 R6, R15, 0x4, R6 ;  /* 0x000000040f067825 */ /* 0x008fca00078e0006 */
[----:B------:R3:W5:Y:S01]  /*09b0*/  LDG.E.CONSTANT R19, desc[UR10][R6.64] ;  /* 0x0000000a06137981 */ /* 0x000762000c1e9900 */
[C---:B-1----:R-:W-:Y:S02]  /*09c0*/  IADD3 R12, P0, PT, R14.reuse, UR18, RZ ;  /* 0x000000120e0c7c10 */ /* 0x042fe4000ff1e0ff */
[----:B--2---:R-:W-:Y:S02]  /*09d0*/  IADD3 R14, P1, PT, R14, UR20, RZ ;  /* 0x000000140e0e7c10 */ /* 0x004fe4000ff3e0ff */
[C---:B------:R-:W-:Y:S02]  /*09e0*/  IADD3.X R13, PT, PT, R2.reuse, UR19, RZ, P0, !PT ;  /* 0x00000013020d7c10 */ /* 0x040fe400087fe4ff */
[----:B------:R-:W-:Y:S01]  /*09f0*/  IADD3.X R15, PT, PT, R2, UR21, RZ, P1, !PT ;  /* 0x00000015020f7c10 */ /* 0x000fe20008ffe4ff */
[----:B----4-:R-:W-:Y:S02]  /*0a00*/  UISETP.GE.U32.AND UP1, UPT, UR9, 0x10, UPT ;  /* 0x000000100900788c */ /* 0x010fe4000bf26070 */
[----:B------:R-:W-:-:S02]  /*0a10*/  IMAD R21, R11, UR9, RZ ;  /* 0x000000090b157c24 */ /* 0x000fc4000f8e02ff */
[----:B0-----:R-:W-:-:S04]  /*0a20*/  IMAD.WIDE.U32 R4, R0, UR9, RZ ;  /* 0x0000000900047c25 */ /* 0x001fc8000f8e00ff */
[----:B---3--:R-:W-:-:S04]  /*0a30*/  IMAD.WIDE.U32 R6, R9, UR9, RZ ;  /* 0x0000000909067c25 */ /* 0x008fc8000f8e00ff */
[----:B------:R-:W-:Y:S02]  /*0a40*/  IMAD R21, R0, UR7, R21 ;  /* 0x0000000700157c24 */ /* 0x000fe4000f8e0215 */
[----:B------:R-:W-:Y:S02]  /*0a50*/  IMAD R8, R9, UR7, R7 ;  /* 0x0000000709087c24 */ /* 0x000fe4000f8e0207 */
[----:B------:R-:W-:Y:S01]  /*0a60*/  IMAD.IADD R2, R5, 0x1, R21 ;  /* 0x0000000105027824 */ /* 0x000fe200078e0215 */
[----:B------:R-:W-:Y:S01]  /*0a70*/  UMOV UR4, URZ ;  /* 0x000000ff00047c82 */ /* 0x000fe20008000000 */
[----:B-----5:R0:W-:Y:S04]  /*0a80*/  STG.E desc[UR10][R12.64], R17 ;  /* 0x000000110c007986 */ /* 0x0201e8000c10190a */
[----:B------:R0:W-:Y:S01]  /*0a90*/  STG.E desc[UR10][R14.64], R19 ;  /* 0x000000130e007986 */ /* 0x0001e2000c10190a */
[----:B------:R-:W-:Y:S05]  /*0aa0*/  BRA.U !UP1, `(.L_x_8) ;  /* 0x0000000109e07547 */ /* 0x000fea000b800000 */
[----:B0-----:R-:W0:Y:S01]  /*0ab0*/  LDC.64 R12, c[0x0][0x380] ;  /* 0x0000e000ff0c7b82 */ /* 0x001e220000000a00 */
[----:B------:R-:W-:Y:S02]  /*0ac0*/  USHF.L.U32 UR18, UR9, 0x2, URZ ;  /* 0x0000000209127899 */ /* 0x000fe400080006ff */
[----:B------:R-:W-:-:S05]  /*0ad0*/  USHF.L.U64.HI UR4, UR9, 0x2, UR7 ;  /* 0x0000000209047899 */ /* 0x000fca0008010207 */
[----:B------:R-:W1:Y:S01]  /*0ae0*/  LDC.64 R14, c[0x0][0x3c8] ;  /* 0x0000f200ff0e7b82 */ /* 0x000e620000000a00 */
[----:B------:R-:W-:-:S04]  /*0af0*/  IMAD R10, R0, UR4, RZ ;  /* 0x00000004000a7c24 */ /* 0x000fc8000f8e02ff */
[----:B------:R-:W-:Y:S02]  /*0b00*/  IMAD R11, R11, UR18, R10 ;  /* 0x000000120b0b7c24 */ /* 0x000fe4000f8e020a */
[----:B0-----:R-:W-:-:S04]  /*0b10*/  IMAD.WIDE.U32 R12, R9, UR18, R12 ;  /* 0x00000012090c7c25 */ /* 0x001fc8000f8e000c */
[----:B------:R-:W-:Y:S01]  /*0b20*/  IMAD R9, R9, UR4, RZ ;  /* 0x0000000409097c24 */ /* 0x000fe2000f8e02ff */
[----:B------:R-:W-:Y:S01]  /*0b30*/  IADD3 R12, P0, PT, R12, 0x20, RZ ;  /* 0x000000200c0c7810 */ /* 0x000fe20007f1e0ff */
[----:B------:R-:W-:Y:S01]  /*0b40*/  UMOV UR4, UR8 ;  /* 0x0000000800047c82 */ /* 0x000fe20008000000 */
[----:B-1----:R-:W-:-:S04]  /*0b50*/  IMAD.WIDE.U32 R14, R0, UR18, R14 ;  /* 0x00000012000e7c25 */ /* 0x002fc8000f8e000e */
[----:B------:R-:W-:Y:S01]  /*0b60*/  IMAD.X R13, R13, 0x1, R9, P0 ;  /* 0x000000010d0d7824 */ /* 0x000fe200000e0609 */
[----:B------:R-:W-:-:S05]  /*0b70*/  IADD3 R17, P1, PT, R14, 0x20, RZ ;  /* 0x000000200e117810 */ /* 0x000fca0007f3e0ff */
[----:B------:R-:W-:-:S08]  /*0b80*/  IMAD.X R14, R15, 0x1, R11, P1 ;  /* 0x000000010f0e7824 */ /* 0x000fd000008e060b */
.L_x_9:
[----:B0-----:R-:W2:Y:S04]  /*0b90*/  LDG.E.CONSTANT R9, desc[UR10][R12.64+-0x20] ;  /* 0xffffe00a0c097981 */ /* 0x001ea8000c1e9900 */
[----:B------:R-:W3:Y:S01]  /*0ba0*/  LDG.E.CONSTANT R15, desc[UR10][R12.64+-0x1c] ;  /* 0xffffe40a0c0f7981 */ /* 0x000ee2000c1e9900 */
[----:B------:R-:W-:Y:S02]  /*0bb0*/  IMAD.MOV.U32 R10, RZ, RZ, R17 ;  /* 0x000000ffff0a7224 */ /* 0x000fe400078e0011 */
[----:B------:R-:W-:Y:S01]  /*0bc0*/  IMAD.MOV.U32 R11, RZ, RZ, R14 ;  /* 0x000000ffff0b7224 */ /* 0x000fe200078e000e */
[----:B------:R-:W4:Y:S04]  /*0bd0*/  LDG.E.CONSTANT R19, desc[UR10][R12.64+-0x14] ;  /* 0xffffec0a0c137981 */ /* 0x000f28000c1e9900 */
[----:B------:R-:W5:Y:S04]  /*0be0*/  LDG.E.CONSTANT R21, desc[UR10][R12.64+-0x10] ;  /* 0xfffff00a0c157981 */ /* 0x000f68000c1e9900 */
        /* <DEDUP_REMOVED lines=10> */
[----:B--2---:R0:W-:Y:S04]  /*0c90*/  STG.E desc[UR10][R10.64+-0x20], R9 ;  /* 0xffffe0090a007986 */ /* 0x0041e8000c10190a */
[----:B---3--:R1:W-:Y:S04]  /*0ca0*/  STG.E desc[UR10][R10.64+-0x1c], R15 ;  /* 0xffffe40f0a007986 */ /* 0x0083e8000c10190a */
[----:B0-----:R-:W2:Y:S04]  /*0cb0*/  LDG.E.CONSTANT R9, desc[UR10][R12.64+0x10] ;  /* 0x0000100a0c097981 */ /* 0x001ea8000c1e9900 */
[----:B-1----:R0:W3:Y:S04]  /*0cc0*/  LDG.E.CONSTANT R15, desc[UR10][R12.64+0x14] ;  /* 0x0000140a0c0f7981 */ /* 0x0020e8000c1e9900 */
[----:B----4-:R-:W-:Y:S04]  /*0cd0*/  STG.E desc[UR10][R10.64+-0x14], R19 ;  /* 0xffffec130a007986 */ /* 0x010fe8000c10190a */
[----:B-----5:R-:W-:Y:S04]  /*0ce0*/  STG.E desc[UR10][R10.64+-0x10], R21 ;  /* 0xfffff0150a007986 */ /* 0x020fe8000c10190a */
[----:B------:R-:W-:Y:S04]  /*0cf0*/  STG.E desc[UR10][R10.64+-0xc], R23 ;  /* 0xfffff4170a007986 */ /* 0x000fe8000c10190a */
[----:B------:R-:W-:Y:S04]  /*0d00*/  STG.E desc[UR10][R10.64+-0x8], R25 ;  /* 0xfffff8190a007986 */ /* 0x000fe8000c10190a */
[----:B------:R-:W-:Y:S04]  /*0d10*/  STG.E desc[UR10][R10.64+-0x4], R27 ;  /* 0xfffffc1b0a007986 */ /* 0x000fe8000c10190a */
[----:B------:R-:W-:Y:S04]  /*0d20*/  STG.E desc[UR10][R10.64], R29 ;  /* 0x0000001d0a007986 */ /* 0x000fe8000c10190a */
[----:B------:R-:W-:Y:S04]  /*0d30*/  STG.E desc[UR10][R10.64+0x8], R16 ;  /* 0x000008100a007986 */ /* 0x000fe8000c10190a */
[----:B------:R-:W-:Y:S04]  /*0d40*/  STG.E desc[UR10][R10.64+0xc], R18 ;  /* 0x00000c120a007986 */ /* 0x000fe8000c10190a */
[----:B------:R-:W-:Y:S04]  /*0d50*/  STG.E desc[UR10][R10.64+0x18], R20 ;  /* 0x000018140a007986 */ /* 0x000fe8000c10190a */
[----:B------:R-:W-:Y:S01]  /*0d60*/  STG.E desc[UR10][R10.64+0x1c], R22 ;  /* 0x00001c160a007986 */ /* 0x000fe2000c10190a */
[----:B------:R-:W-:-:S04]  /*0d70*/  UIADD3 UR4, UPT, UPT, UR4, 0x10, URZ ;  /* 0x0000001004047890 */ /* 0x000fc8000fffe0ff */
[----:B------:R-:W-:Y:S01]  /*0d80*/  UISETP.NE.AND UP1, UPT, UR4, URZ, UPT ;  /* 0x000000ff0400728c */ /* 0x000fe2000bf25270 */
[----:B------:R1:W-:Y:S01]  /*0d90*/  STG.E desc[UR10][R10.64+-0x18], R17 ;  /* 0xffffe8110a007986 */ /* 0x0003e2000c10190a */
[----:B0-----:R-:W-:-:S03]  /*0da0*/  IADD3 R12, P0, PT, R12, 0x40, RZ ;  /* 0x000000400c0c7810 */ /* 0x001fc60007f1e0ff */
[----:B------:R0:W-:Y:S02]  /*0db0*/  STG.E desc[UR10][R10.64+0x4], R14 ;  /* 0x0000040e0a007986 */ /* 0x0001e4000c10190a */
[----:B------:R-:W-:Y:S01]  /*0dc0*/  IMAD.X R13, RZ, RZ, R13, P0 ;  /* 0x000000ffff0d7224 */ /* 0x000fe200000e060d */
[----:B-1----:R-:W-:-:S05]  /*0dd0*/  IADD3 R17, P1, PT, R10, 0x40, RZ ;  /* 0x000000400a117810 */ /* 0x002fca0007f3e0ff */
[----:B0-----:R-:W-:Y:S01]  /*0de0*/  IMAD.X R14, RZ, RZ, R11, P1 ;  /* 0x000000ffff0e7224 */ /* 0x001fe200008e060b */
[----:B--2---:R0:W-:Y:S04]  /*0df0*/  STG.E desc[UR10][R10.64+0x10], R9 ;  /* 0x000010090a007986 */ /* 0x0041e8000c10190a */
[----:B---3--:R0:W-:Y:S01]  /*0e00*/  STG.E desc[UR10][R10.64+0x14], R15 ;  /* 0x0000140f0a007986 */ /* 0x0081e2000c10190a */
[----:B------:R-:W-:Y:S05]  /*0e10*/  BRA.U UP1, `(.L_x_9) ;  /* 0xfffffffd015c7547 */ /* 0x000fea000b83ffff */
[----:B------:R-:W-:-:S05]  /*0e20*/  UMOV UR4, UR5 ;  /* 0x0000000500047c82 */ /* 0x000fca0008000000 */
.L_x_8:
[----:B------:R-:W-:-:S09]  /*0e30*/  UISETP.NE.AND UP1, UPT, UR12, URZ, UPT ;  /* 0x000000ff0c00728c */ /* 0x000fd2000bf25270 */
[----:B------:R-:W-:Y:S05]  /*0e40*/  BRA.U !UP1, `(.L_x_10) ;  /* 0x0000000d097c7547 */ /* 0x000fea000b800000 */
[----:B------:R-:W-:Y:S01]  /*0e50*/  UISETP.NE.AND UP1, UPT, UR13, URZ, UPT ;  /* 0x000000ff0d00728c */ /* 0x000fe2000bf25270 */
[----:B------:R-:W-:Y:S10]  /*0e60*/  BRA.U !UP0, `(.L_x_11) ;  /* 0x00000001086c7547 */ /* 0x000ff4000b800000 */
[----:B------:R-:W1:Y:S01]  /*0e70*/  LDCU.64 UR18, c[0x0][0x380] ;  /* 0x00007000ff1277ac */ /* 0x000e620008000a00 */
[----:B0-----:R-:W-:-:S05]  /*0e80*/  IADD3 R9, P0, PT, R6, UR4, RZ ;  /* 0x0000000406097c10 */ /* 0x001fca000ff1e0ff */
[----:B------:R-:W-:Y:S01]  /*0e90*/  IMAD.X R10, RZ, RZ, R8, P0 ;  /* 0x000000ffff0a7224 */ /* 0x000fe200000e0608 */
[----:B-1----:R-:W-:-:S04]  /*0ea0*/  LEA R12, P0, R9, UR18, 0x2 ;  /* 0x00000012090c7c11 */ /* 0x002fc8000f8010ff */
[----:B------:R-:W-:Y:S01]  /*0eb0*/  LEA.HI.X R13, R9, UR19, R10, 0x2, P0 ;  /* 0x00000013090d7c11 */ /* 0x000fe200080f140a */
[----:B------:R-:W0:Y:S04]  /*0ec0*/  LDCU.64 UR18, c[0x0][0x3c8] ;  /* 0x00007900ff1277ac */ /* 0x000e280008000a00 */
[----:B------:R-:W2:Y:S04]  /*0ed0*/  LDG.E.CONSTANT R9, desc[UR10][R12.64] ;  /* 0x0000000a0c097981 */ /* 0x000ea8000c1e9900 */
[----:B------:R-:W3:Y:S04]  /*0ee0*/  LDG.E.CONSTANT R15, desc[UR10][R12.64+0x4] ;  /* 0x0000040a0c0f7981 */ /* 0x000ee8000c1e9900 */
[----:B------:R-:W4:Y:S04]  /*0ef0*/  LDG.E.CONSTANT R17, desc[UR10][R12.64+0x8] ;  /* 0x0000080a0c117981 */ /* 0x000f28000c1e9900 */
[----:B------:R-:W5:Y:S04]  /*0f00*/  LDG.E.CONSTANT R19, desc[UR10][R12.64+0xc] ;  /* 0x00000c0a0c137981 */ /* 0x000f68000c1e9900 */
[----:B------:R-:W5:Y:S04]  /*0f10*/  LDG.E.CONSTANT R21, desc[UR10][R12.64+0x10] ;  /* 0x0000100a0c157981 */ /* 0x000f68000c1e9900 */
[----:B------:R-:W5:Y:S04]  /*0f20*/  LDG.E.CONSTANT R23, desc[UR10][R12.64+0x14] ;  /* 0x0000140a0c177981 */ /* 0x000f68000c1e9900 */
[----:B------:R-:W5:Y:S04]  /*0f30*/  LDG.E.CONSTANT R25, desc[UR10][R12.64+0x18] ;  /* 0x0000180a0c197981 */ /* 0x000f68000c1e9900 */
[----:B------:R-:W5:Y:S01]  /*0f40*/  LDG.E.CONSTANT R27, desc[UR10][R12.64+0x1c] ;  /* 0x00001c0a0c1b7981 */ /* 0x000f62000c1e9900 */
[----:B------:R-:W-:Y:S01]  /*0f50*/  IADD3 R11, P0, PT, R4, UR4, RZ ;  /* 0x00000004040b7c10 */ /* 0x000fe2000ff1e0ff */
[----:B------:R-:W-:-:S03]  /*0f60*/  UIADD3 UR4, UPT, UPT, UR4, 0x8, URZ ;  /* 0x0000000804047890 */ /* 0x000fc6000fffe0ff */
[----:B------:R-:W-:Y:S02]  /*0f70*/  IADD3.X R14, PT, PT, RZ, R2, RZ, P0, !PT ;  /* 0x00000002ff0e7210 */ /* 0x000fe400007fe4ff */
[----:B0-----:R-:W-:-:S04]  /*0f80*/  LEA R10, P0, R11, UR18, 0x2 ;  /* 0x000000120b0a7c11 */ /* 0x001fc8000f8010ff */
[----:B------:R-:W-:-:S05]  /*0f90*/  LEA.HI.X R11, R11, UR19, R14, 0x2, P0 ;  /* 0x000000130b0b7c11 */ /* 0x000fca00080f140e */
[----:B--2---:R1:W-:Y:S04]  /*0fa0*/  STG.E desc[UR10][R10.64], R9 ;  /* 0x000000090a007986 */ /* 0x0043e8000c10190a */
[----:B---3--:R1:W-:Y:S04]  /*0fb0*/  STG.E desc[UR10][R10.64+0x4], R15 ;  /* 0x0000040f0a007986 */ /* 0x0083e8000c10190a */
[----:B----4-:R1:W-:Y:S04]  /*0fc0*/  STG.E desc[UR10][R10.64+0x8], R17 ;  /* 0x000008110a007986 */ /* 0x0103e8000c10190a */
[----:B-----5:R1:W-:Y:S04]  /*0fd0*/  STG.E desc[UR10][R10.64+0xc], R19 ;  /* 0x00000c130a007986 */ /* 0x0203e8000c10190a */
[----:B------:R1:W-:Y:S04]  /*0fe0*/  STG.E desc[UR10][R10.64+0x10], R21 ;  /* 0x000010150a007986 */ /* 0x0003e8000c10190a */
[----:B------:R1:W-:Y:S04]  /*0ff0*/  STG.E desc[UR10][R10.64+0x14], R23 ;  /* 0x000014170a007986 */ /* 0x0003e8000c10190a */
[----:B------:R1:W-:Y:S04]  /*1000*/  STG.E desc[UR10][R10.64+0x18], R25 ;  /* 0x000018190a007986 */ /* 0x0003e8000c10190a */
[----:B------:R1:W-:Y:S02]  /*1010*/  STG.E desc[UR10][R10.64+0x1c], R27 ;  /* 0x00001c1b0a007986 */ /* 0x0003e4000c10190a */
.L_x_11:
[----:B------:R-:W-:Y:S05]  /*1020*/  BRA.U !UP1, `(.L_x_10) ;  /* 0x0000000d09047547 */ /* 0x000fea000b800000 */
[----:B------:R-:W-:Y:S02]  /*1030*/  UISETP.GE.U32.AND UP1, UPT, UR14, 0x3, UPT ;  /* 0x000000030e00788c */ /* 0x000fe4000bf26070 */
[----:B------:R-:W-:-:S07]  /*1040*/  UISETP.NE.AND UP2, UPT, UR15, URZ, UPT ;  /* 0x000000ff0f00728c */ /* 0x000fce000bf45270 */
[----:B------:R-:W-:Y:S05]  /*1050*/  BRA.U !UP1, `(.L_x_12) ;  /* 0x00000001094c7547 */ /* 0x000fea000b800000 */
[----:B------:R-:W2:Y:S01]  /*1060*/  LDCU.64 UR18, c[0x0][0x380] ;  /* 0x00007000ff1277ac */ /* 0x000ea20008000a00 */
[----:B01----:R-:W-:-:S05]  /*1070*/  IADD3 R9, P0, PT, R6, UR4, RZ ;  /* 0x0000000406097c10 */ /* 0x003fca000ff1e0ff */
[----:B------:R-:W-:Y:S01]  /*1080*/  IMAD.X R12, RZ, RZ, R8, P0 ;  /* 0x000000ffff0c7224 */ /* 0x000fe200000e0608 */
[----:B--2---:R-:W-:-:S04]  /*1090*/  LEA R10, P0, R9, UR18, 0x2 ;  /* 0x00000012090a7c11 */ /* 0x004fc8000f8010ff */
[----:B------:R-:W-:Y:S01]  /*10a0*/  LEA.HI.X R11, R9, UR19, R12, 0x2, P0 ;  /* 0x00000013090b7c11 */ /* 0x000fe200080f140c */
[----:B------:R-:W0:Y:S04]  /*10b0*/  LDCU.64 UR18, c[0x0][0x3c8] ;  /* 0x00007900ff1277ac */ /* 0x000e280008000a00 */
[----:B------:R-:W2:Y:S04]  /*10c0*/  LDG.E.CONSTANT R9, desc[UR10][R10.64] ;  /* 0x0000000a0a097981 */ /* 0x000ea8000c1e9900 */
[----:B------:R-:W3:Y:S04]  /*10d0*/  LDG.E.CONSTANT R15, desc[UR10][R10.64+0x4] ;  /* 0x0000040a0a0f7981 */ /* 0x000ee8000c1e9900 */
[----:B------:R-:W4:Y:S04]  /*10e0*/  LDG.E.CONSTANT R17, desc[UR10][R10.64+0x8] ;  /* 0x0000080a0a117981 */ /* 0x000f28000c1e9900 */
[----:B------:R-:W5:Y:S01]  /*10f0*/  LDG.E.CONSTANT R19, desc[UR10][R10.64+0xc] ;  /* 0x00000c0a0a137981 */ /* 0x000f62000c1e9900 */
[----:B------:R-:W-:Y:S01]  /*1100*/  IADD3 R13, P0, PT, R4, UR4, RZ ;  /* 0x00000004040d7c10 */ /* 0x000fe2000ff1e0ff */
[----:B------:R-:W-:-:S04]  /*1110*/  UIADD3 UR4, UPT, UPT, UR4, 0x4, URZ ;  /* 0x0000000404047890 */ /* 0x000fc8000fffe0ff */
[----:B------:R-:W-:Y:S01]  /*1120*/  IMAD.X R14, RZ, RZ, R2, P0 ;  /* 0x000000ffff0e7224 */ /* 0x000fe200000e0602 */
[----:B0-----:R-:W-:-:S04]  /*1130*/  LEA R12, P0, R13, UR18, 0x2 ;  /* 0x000000120d0c7c11 */ /* 0x001fc8000f8010ff */
[----:B------:R-:W-:-:S05]  /*1140*/  LEA.HI.X R13, R13, UR19, R14, 0x2, P0 ;  /* 0x000000130d0d7c11 */ /* 0x000fca00080f140e */
[----:B--2---:R2:W-:Y:S04]  /*1150*/  STG.E desc[UR10][R12.64], R9 ;  /* 0x000000090c007986 */ /* 0x0045e8000c10190a */
[----:B---3--:R2:W-:Y:S04]  /*1160*/  STG.E desc[UR10][R12.64+0x4], R15 ;  /* 0x0000040f0c007986 */ /* 0x0085e8000c10190a */
[----:B----4-:R2:W-:Y:S04]  /*1170*/  STG.E desc[UR10][R12.64+0x8], R17 ;  /* 0x000008110c007986 */ /* 0x0105e8000c10190a */
[----:B-----5:R2:W-:Y:S02]  /*1180*/  STG.E desc[UR10][R12.64+0xc], R19 ;  /* 0x00000c130c007986 */ /* 0x0205e4000c10190a */
.L_x_12:
[----:B------:R-:W-:Y:S05]  /*1190*/  BRA.U !UP2, `(.L_x_10) ;  /* 0x000000090aa87547 */ /* 0x000fea000b800000 */
[----:B------:R-:W3:Y:S01]  /*11a0*/  LDCU.64 UR18, c[0x0][0x380] ;  /* 0x00007000ff1277ac */ /* 0x000ee20008000a00 */
[----:B------:R-:W-:-:S05]  /*11b0*/  IADD3 R7, P0, PT, R6, UR4, RZ ;  /* 0x0000000406077c10 */ /* 0x000fca000ff1e0ff */
[----:B------:R-:W-:Y:S01]  /*11c0*/  IMAD.X R8, RZ, RZ, R8, P0 ;  /* 0x000000ffff087224 */ /* 0x000fe200000e0608 */
[----:B---3--:R-:W-:-:S04]  /*11d0*/  LEA R6, P0, R7, UR18, 0x2 ;  /* 0x0000001207067c11 */ /* 0x008fc8000f8010ff */
[----:B------:R-:W-:Y:S01]  /*11e0*/  LEA.HI.X R7, R7, UR19, R8, 0x2, P0 ;  /* 0x0000001307077c11 */ /* 0x000fe200080f1408 */
[----:B------:R-:W3:Y:S04]  /*11f0*/  LDCU.64 UR18, c[0x0][0x3c8] ;  /* 0x00007900ff1277ac */ /* 0x000ee80008000a00 */
[----:B012---:R-:W2:Y:S01]  /*1200*/  LDG.E.CONSTANT R9, desc[UR10][R6.64] ;  /* 0x0000000a06097981 */ /* 0x007ea2000c1e9900 */
[----:B------:R-:W-:Y:S01]  /*1210*/  IADD3 R5, P0, PT, R4, UR4, RZ ;  /* 0x0000000404057c10 */ /* 0x000fe2000ff1e0ff */
[----:B------:R-:W-:-:S04]  /*1220*/  UISETP.NE.AND UP1, UPT, UR15, 0x1, UPT ;  /* 0x000000010f00788c */ /* 0x000fc8000bf25270 */
[----:B------:R-:W-:Y:S01]  /*1230*/  IMAD.X R2, RZ, RZ, R2, P0 ;  /* 0x000000ffff027224 */ /* 0x000fe200000e0602 */
[----:B---3--:R-:W-:-:S04]  /*1240*/  LEA R4, P0, R5, UR18, 0x2 ;  /* 0x0000001205047c11 */ /* 0x008fc8000f8010ff */
[----:B------:R-:W-:-:S05]  /*1250*/  LEA.HI.X R5, R5, UR19, R2, 0x2, P0 ;  /* 0x0000001305057c11 */ /* 0x000fca00080f1402 */
[----:B--2---:R3:W-:Y:S01]  /*1260*/  STG.E desc[UR10][R4.64], R9 ;  /* 0x0000000904007986 */ /* 0x0047e2000c10190a */
[----:B------:R-:W-:Y:S05]  /*1270*/  BRA.U !UP1, `(.L_x_10) ;  /* 0x0000000909707547 */ /* 0x000fea000b800000 */
[----:B---3--:R-:W2:Y:S01]  /*1280*/  LDG.E.CONSTANT R9, desc[UR10][R6.64+0x4] ;  /* 0x0000040a06097981 */ /* 0x008ea2000c1e9900 */
[----:B------:R-:W-:-:S03]  /*1290*/  UISETP.NE.AND UP1, UPT, UR15, 0x2, UPT ;  /* 0x000000020f00788c */ /* 0x000fc6000bf25270 */
[----:B--2---:R4:W-:Y:S06]  /*12a0*/  STG.E desc[UR10][R4.64+0x4], R9 ;  /* 0x0000040904007986 */ /* 0x0049ec000c10190a */
[----:B------:R-:W-:Y:S05]  /*12b0*/  BRA.U !UP1, `(.L_x_10) ;  /* 0x0000000909607547 */ /* 0x000fea000b800000 */
[----:B------:R-:W2:Y:S04]  /*12c0*/  LDG.E.CONSTANT R7, desc[UR10][R6.64+0x8] ;  /* 0x0000080a06077981 */ /* 0x000ea8000c1e9900 */
[----:B--2---:R0:W-:Y:S01]  /*12d0*/  STG.E desc[UR10][R4.64+0x8], R7 ;  /* 0x0000080704007986 */ /* 0x0041e2000c10190a */
[----:B------:R-:W-:Y:S05]  /*12e0*/  BRA `(.L_x_10) ;  /* 0x0000000800547947 */ /* 0x000fea0003800000 */
.L_x_7:
[----:B------:R-:W0:Y:S01]  /*12f0*/  LDCU.64 UR18, c[0x0][0x3b8] ;  /* 0x00007700ff1277ac */ /* 0x000e220008000a00 */
[C---:B------:R-:W-:Y:S01]  /*1300*/  IMAD.SHL.U32 R8, R0.reuse, 0x4, RZ ;  /* 0x0000000400087824 */ /* 0x040fe200078e00ff */
[----:B------:R-:W-:Y:S01]  /*1310*/  SHF.L.U64.HI R2, R0, 0x2, R11 ;  /* 0x0000000200027819 */ /* 0x000fe2000001020b */
[----:B------:R-:W1:Y:S01]  /*1320*/  LDCU.64 UR20, c[0x0][0x3c0] ;  /* 0x00007800ff1477ac */ /* 0x000e620008000a00 */
[----:B------:R-:W2:Y:S02]  /*1330*/  LDCU UR4, c[0x0][0x38c] ;  /* 0x00007180ff0477ac */ /* 0x000ea40008000800 */
[C---:B0-----:R-:W-:Y:S02]  /*1340*/  IADD3 R6, P0, PT, R8.reuse, UR18, RZ ;  /* 0x0000001208067c10 */ /* 0x041fe4000ff1e0ff */
[----:B-1----:R-:W-:Y:S02]  /*1350*/  IADD3 R8, P1, PT, R8, UR20, RZ ;  /* 0x0000001408087c10 */ /* 0x002fe4000ff3e0ff */
[----:B------:R-:W-:-:S02]  /*1360*/  IADD3.X R7, PT, PT, R2, UR19, RZ, P0, !PT ;  /* 0x0000001302077c10 */ /* 0x000fc400087fe4ff */
[----:B------:R-:W-:Y:S01]  /*1370*/  IADD3.X R9, PT, PT, R2, UR21, RZ, P1, !PT ;  /* 0x0000001502097c10 */ /* 0x000fe20008ffe4ff */
[----:B--2---:R-:W-:Y:S02]  /*1380*/  UISETP.GE.U32.AND UP1, UPT, UR4, 0x8, UPT ;  /* 0x000000080400788c */ /* 0x004fe4000bf26070 */
[----:B------:R-:W-:Y:S01]  /*1390*/  IMAD R11, R11, UR4, RZ ;  /* 0x000000040b0b7c24 */ /* 0x000fe2000f8e02ff */
[----:B------:R0:W-:Y:S01]  /*13a0*/  STG.E desc[UR10][R6.64], RZ ;  /* 0x000000ff06007986 */ /* 0x0001e2000c10190a */
[C---:B------:R-:W-:Y:S01]  /*13b0*/  IMAD.WIDE.U32 R4, R0.reuse, UR4, RZ ;  /* 0x0000000400047c25 */ /* 0x040fe2000f8e00ff */
[----:B------:R-:W-:Y:S02]  /*13c0*/  UMOV UR4, URZ ;  /* 0x000000ff00047c82 */ /* 0x000fe40008000000 */
[----:B------:R0:W-:Y:S01]  /*13d0*/  STG.E desc[UR10][R8.64], RZ ;  /* 0x000000ff08007986 */ /* 0x0001e2000c10190a */
[----:B------:R-:W-:-:S04]  /*13e0*/  IMAD R11, R0, UR7, R11 ;  /* 0x00000007000b7c24 */ /* 0x000fc8000f8e020b */
[----:B------:R-:W-:Y:S01]  /*13f0*/  IMAD.IADD R10, R11, 0x1, R5 ;  /* 0x000000010b0a7824 */ /* 0x000fe200078e0205 */
[----:B------:R-:W-:Y:S06]  /*1400*/  BRA.U !UP1, `(.L_x_13) ;  /* 0x00000001094c7547 */ /* 0x000fec000b800000 */
[----:B------:R-:W1:Y:S01]  /*1410*/  LDCU.64 UR18, c[0x0][0x3c8] ;  /* 0x00007900ff1277ac */ /* 0x000e620008000a00 */
[----:B------:R-:W-:-:S05]  /*1420*/  UMOV UR4, URZ ;  /* 0x000000ff00047c82 */ /* 0x000fca0008000000 */
.L_x_14:
[----:B------:R-:W-:Y:S01]  /*1430*/  IADD3 R2, P0, PT, R4, UR4, RZ ;  /* 0x0000000404027c10 */ /* 0x000fe2000ff1e0ff */
[----:B0-2---:R-:W-:Y:S01]  /*1440*/  IMAD.MOV.U32 R9, RZ, RZ, 0x7fc00000 ;  /* 0x7fc00000ff097424 */ /* 0x005fe200078e00ff */
[----:B------:R-:W-:-:S03]  /*1450*/  UIADD3 UR4, UPT, UPT, UR4, 0x8, URZ ;  /* 0x0000000804047890 */ /* 0x000fc6000fffe0ff */
[----:B------:R-:W-:Y:S01]  /*1460*/  IMAD.X R7, RZ, RZ, R10, P0 ;  /* 0x000000ffff077224 */ /* 0x000fe200000e060a */
[----:B-1----:R-:W-:Y:S01]  /*1470*/  LEA R6, P0, R2, UR18, 0x2 ;  /* 0x0000001202067c11 */ /* 0x002fe2000f8010ff */
[----:B------:R-:W-:-:S03]  /*1480*/  UISETP.NE.AND UP1, UPT, UR4, UR6, UPT ;  /* 0x000000060400728c */ /* 0x000fc6000bf25270 */
[----:B------:R-:W-:-:S05]  /*1490*/  LEA.HI.X R7, R2, UR19, R7, 0x2, P0 ;  /* 0x0000001302077c11 */ /* 0x000fca00080f1407 */
[----:B------:R2:W-:Y:S04]  /*14a0*/  STG.E desc[UR10][R6.64], R9 ;  /* 0x0000000906007986 */ /* 0x0005e8000c10190a */
[----:B------:R2:W-:Y:S04]  /*14b0*/  STG.E desc[UR10][R6.64+0x4], R9 ;  /* 0x0000040906007986 */ /* 0x0005e8000c10190a */
[----:B------:R2:W-:Y:S04]  /*14c0*/  STG.E desc[UR10][R6.64+0x8], R9 ;  /* 0x0000080906007986 */ /* 0x0005e8000c10190a */
[----:B------:R2:W-:Y:S04]  /*14d0*/  STG.E desc[UR10][R6.64+0xc], R9 ;  /* 0x00000c0906007986 */ /* 0x0005e8000c10190a */
[----:B------:R2:W-:Y:S04]  /*14e0*/  STG.E desc[UR10][R6.64+0x10], R9 ;  /* 0x0000100906007986 */ /* 0x0005e8000c10190a */
[----:B------:R2:W-:Y:S04]  /*14f0*/  STG.E desc[UR10][R6.64+0x14], R9 ;  /* 0x0000140906007986 */ /* 0x0005e8000c10190a */
[----:B------:R2:W-:Y:S04]  /*1500*/  STG.E desc[UR10][R6.64+0x18], R9 ;  /* 0x0000180906007986 */ /* 0x0005e8000c10190a */
[----:B------:R2:W-:Y:S01]  /*1510*/  STG.E desc[UR10][R6.64+0x1c], R9 ;  /* 0x00001c0906007986 */ /* 0x0005e2000c10190a */
[----:B------:R-:W-:Y:S05]  /*1520*/  BRA.U UP1, `(.L_x_14) ;  /* 0xfffffffd01c07547 */ /* 0x000fea000b83ffff */
[----:B------:R-:W-:-:S05]  /*1530*/  UMOV UR4, UR6 ;  /* 0x0000000600047c82 */ /* 0x000fca0008000000 */
.L_x_13:
[----:B------:R-:W-:-:S09]  /*1540*/  UISETP.NE.AND UP1, UPT, UR13, URZ, UPT ;  /* 0x000000ff0d00728c */ /* 0x000fd2000bf25270 */
[----:B------:R-:W-:Y:S05]  /*1550*/  BRA.U !UP1, `(.L_x_10) ;  /* 0x0000000509b87547 */ /* 0x000fea000b800000 */
[----:B------:R-:W-:Y:S02]  /*1560*/  UISETP.GE.U32.AND UP1, UPT, UR14, 0x3, UPT ;  /* 0x000000030e00788c */ /* 0x000fe4000bf26070 */
[----:B------:R-:W-:-:S07]  /*1570*/  UISETP.NE.AND UP2, UPT, UR15, URZ, UPT ;  /* 0x000000ff0f00728c */ /* 0x000fce000bf45270 */
[----:B------:R-:W-:Y:S05]  /*1580*/  BRA.U !UP1, `(.L_x_15) ;  /* 0x00000001092c7547 */ /* 0x000fea000b800000 */
[----:B------:R-:W1:Y:S01]  /*1590*/  LDCU.64 UR18, c[0x0][0x3c8] ;  /* 0x00007900ff1277ac */ /* 0x000e620008000a00 */
[----:B------:R-:W-:Y:S01]  /*15a0*/  IADD3 R2, P0, PT, R4, UR4, RZ ;  /* 0x0000000404027c10 */ /* 0x000fe2000ff1e0ff */
[----:B0-2---:R-:W-:Y:S01]  /*15b0*/  IMAD.MOV.U32 R9, RZ, RZ, 0x7fc00000 ;  /* 0x7fc00000ff097424 */ /* 0x005fe200078e00ff */
[----:B------:R-:W-:-:S03]  /*15c0*/  UIADD3 UR4, UPT, UPT, UR4, 0x4, URZ ;  /* 0x0000000404047890 */ /* 0x000fc6000fffe0ff */
[----:B------:R-:W-:Y:S01]  /*15d0*/  IMAD.X R7, RZ, RZ, R10, P0 ;  /* 0x000000ffff077224 */ /* 0x000fe200000e060a */
[----:B-1----:R-:W-:-:S04]  /*15e0*/  LEA R6, P0, R2, UR18, 0x2 ;  /* 0x0000001202067c11 */ /* 0x002fc8000f8010ff */
[----:B------:R-:W-:-:S05]  /*15f0*/  LEA.HI.X R7, R2, UR19, R7, 0x2, P0 ;  /* 0x0000001302077c11 */ /* 0x000fca00080f1407 */
[----:B------:R1:W-:Y:S04]  /*1600*/  STG.E desc[UR10][R6.64], R9 ;  /* 0x0000000906007986 */ /* 0x0003e8000c10190a */
[----:B------:R1:W-:Y:S04]  /*1610*/  STG.E desc[UR10][R6.64+0x4], R9 ;  /* 0x0000040906007986 */ /* 0x0003e8000c10190a */
[----:B------:R1:W-:Y:S04]  /*1620*/  STG.E desc[UR10][R6.64+0x8], R9 ;  /* 0x0000080906007986 */ /* 0x0003e8000c10190a */
[----:B------:R1:W-:Y:S02]  /*1630*/  STG.E desc[UR10][R6.64+0xc], R9 ;  /* 0x00000c0906007986 */ /* 0x0003e4000c10190a */
.L_x_15:
[----:B------:R-:W-:Y:S05]  /*1640*/  BRA.U !UP2, `(.L_x_10) ;  /* 0x000000050a7c7547 */ /* 0x000fea000b800000 */
[----:B------:R-:W-:Y:S02]  /*1650*/  UISETP.NE.AND UP1, UPT, UR16, URZ, UPT ;  /* 0x000000ff1000728c */ /* 0x000fe4000bf25270 */
[----:B------:R-:W-:-:S07]  /*1660*/  UISETP.NE.AND UP2, UPT, UR17, URZ, UPT ;  /* 0x000000ff1100728c */ /* 0x000fce000bf45270 */
[----:B------:R-:W-:Y:S05]  /*1670*/  BRA.U !UP1, `(.L_x_16) ;  /* 0x0000000109247547 */ /* 0x000fea000b800000 */
[----:B------:R-:W3:Y:S01]  /*1680*/  LDCU.64 UR18, c[0x0][0x3c8] ;  /* 0x00007900ff1277ac */ /* 0x000ee20008000a00 */
[----:B------:R-:W-:Y:S01]  /*1690*/  IADD3 R2, P0, PT, R4, UR4, RZ ;  /* 0x0000000404027c10 */ /* 0x000fe2000ff1e0ff */
[----:B012---:R-:W-:Y:S01]  /*16a0*/  IMAD.MOV.U32 R9, RZ, RZ, 0x7fc00000 ;  /* 0x7fc00000ff097424 */ /* 0x007fe200078e00ff */
[----:B------:R-:W-:-:S03]  /*16b0*/  UIADD3 UR4, UPT, UPT, UR4, 0x2, URZ ;  /* 0x0000000204047890 */ /* 0x000fc6000fffe0ff */
[----:B------:R-:W-:Y:S01]  /*16c0*/  IMAD.X R7, RZ, RZ, R10, P0 ;  /* 0x000000ffff077224 */ /* 0x000fe200000e060a */
[----:B---3--:R-:W-:-:S04]  /*16d0*/  LEA R6, P0, R2, UR18, 0x2 ;  /* 0x0000001202067c11 */ /* 0x008fc8000f8010ff */
[----:B------:R-:W-:-:S05]  /*16e0*/  LEA.HI.X R7, R2, UR19, R7, 0x2, P0 ;  /* 0x0000001302077c11 */ /* 0x000fca00080f1407 */
[----:B------:R3:W-:Y:S04]  /*16f0*/  STG.E desc[UR10][R6.64], R9 ;  /* 0x0000000906007986 */ /* 0x0007e8000c10190a */
[----:B------:R3:W-:Y:S02]  /*1700*/  STG.E desc[UR10][R6.64+0x4], R9 ;  /* 0x0000040906007986 */ /* 0x0007e4000c10190a */
.L_x_16:
[----:B------:R-:W-:Y:S05]  /*1710*/  BRA.U !UP2, `(.L_x_10) ;  /* 0x000000050a487547 */ /* 0x000fea000b800000 */
[----:B------:R-:W4:Y:S01]  /*1720*/  LDCU.64 UR18, c[0x0][0x3c8] ;  /* 0x00007900ff1277ac */ /* 0x000f220008000a00 */
[----:B------:R-:W-:Y:S02]  /*1730*/  IADD3 R5, P0, PT, R4, UR4, RZ ;  /* 0x0000000404057c10 */ /* 0x000fe4000ff1e0ff */
[----:B0123--:R-:W-:-:S03]  /*1740*/  MOV R7, 0x7fc00000 ;  /* 0x7fc0000000077802 */ /* 0x00ffc60000000f00 */
[----:B------:R-:W-:Y:S01]  /*1750*/  IMAD.X R2, RZ, RZ, R10, P0 ;  /* 0x000000ffff027224 */ /* 0x000fe200000e060a */
[----:B----4-:R-:W-:-:S04]  /*1760*/  LEA R4, P0, R5, UR18, 0x2 ;  /* 0x0000001205047c11 */ /* 0x010fc8000f8010ff */
[----:B------:R-:W-:-:S05]  /*1770*/  LEA.HI.X R5, R5, UR19, R2, 0x2, P0 ;  /* 0x0000001305057c11 */ /* 0x000fca00080f1402 */
[----:B------:R0:W-:Y:S01]  /*1780*/  STG.E desc[UR10][R4.64], R7 ;  /* 0x0000000704007986 */ /* 0x0001e2000c10190a */
[----:B------:R-:W-:Y:S05]  /*1790*/  BRA `(.L_x_10) ;  /* 0x0000000400287947 */ /* 0x000fea0003800000 */
.L_x_6:
        /* <DEDUP_REMOVED lines=20> */
.L_x_18:
        /* <DEDUP_REMOVED lines=17> */
.L_x_17:
        /* <DEDUP_REMOVED lines=16> */
.L_x_19:
        /* <DEDUP_REMOVED lines=13> */
.L_x_20:
[----:B------:R-:W-:Y:S05]  /*1bc0*/  BRA.U !UP2, `(.L_x_10) ;  /* 0x000000010a1c7547 */ /* 0x000fea000b800000 */
[----:B------:R-:W4:Y:S01]  /*1bd0*/  LDCU.64 UR18, c[0x0][0x3c8] ;  /* 0x00007900ff1277ac */ /* 0x000f220008000a00 */
[----:B------:R-:W-:Y:S01]  /*1be0*/  IADD3 R5, P0, PT, R4, UR4, RZ ;  /* 0x0000000404057c10 */ /* 0x000fe2000ff1e0ff */
[----:B0123--:R-:W-:-:S04]  /*1bf0*/  IMAD.MOV.U32 R7, RZ, RZ, 0x7fc00000 ;  /* 0x7fc00000ff077424 */ /* 0x00ffc800078e00ff */
[----:B------:R-:W-:Y:S01]  /*1c00*/  IMAD.X R2, RZ, RZ, R10, P0 ;  /* 0x000000ffff027224 */ /* 0x000fe200000e060a */
[----:B----4-:R-:W-:-:S04]  /*1c10*/  LEA R4, P0, R5, UR18, 0x2 ;  /* 0x0000001205047c11 */ /* 0x010fc8000f8010ff */
[----:B------:R-:W-:-:S05]  /*1c20*/  LEA.HI.X R5, R5, UR19, R2, 0x2, P0 ;  /* 0x0000001305057c11 */ /* 0x000fca00080f1402 */
[----:B------:R0:W-:Y:S04]  /*1c30*/  STG.E desc[UR10][R4.64], R7 ;  /* 0x0000000704007986 */ /* 0x0001e8000c10190a */
.L_x_10:
[----:B------:R-:W-:Y:S05]  /*1c40*/  BSYNC.RECONVERGENT B1 ;  /* 0x0000000000017941 */ /* 0x000fea0003800200 */
.L_x_5:
[----:B------:R-:W5:Y:S01]  /*1c50*/  LDCU UR4, c[0x0][0x3b0] ;  /* 0x00007600ff0477ac */ /* 0x000f620008000800 */
[----:B------:R-:W-:-:S05]  /*1c60*/  IMAD.IADD R0, R3, 0x1, R0 ;  /* 0x0000000103007824 */ /* 0x000fca00078e0200 */
[----:B-----5:R-:W-:-:S13]  /*1c70*/  ISETP.GE.AND P0, PT, R0, UR4, PT ;  /* 0x0000000400007c0c */ /* 0x020fda000bf06270 */
[----:B------:R-:W-:Y:S05]  /*1c80*/  @!P0 BRA `(.L_x_21) ;  /* 0xffffffe800708947 */ /* 0x000fea000383ffff */
[----:B------:R-:W-:Y:S05]  /*1c90*/  BSYNC.RECONVERGENT B0 ;  /* 0x0000000000007941 */ /* 0x000fea0003800200 */
.L_x_4:
[----:B------:R-:W-:Y:S05]  /*1ca0*/  EXIT ;  /* 0x000000000000794d */ /* 0x000fea0003800000 */
.L_x_22:
[----:B------:R-:W-:-:S00]  /*1cb0*/  BRA `(.L_x_22) ;  /* 0xfffffffc00fc7947 */ /* 0x000fc0000383ffff */
[----:B------:R-:W-:-:S00]  /*1cc0*/  NOP ;  /* 0x0000000000007918 */ /* 0x000fc00000000000 */
        /* <DEDUP_REMOVED lines=11> */
.L_x_265:


//--------------------- .text.select_topk_from_candidates_tm_f32 --------------------------
	.section	.text.select_topk_from_candidates_tm_f32,"ax",@progbits
	.align	128
        .global         select_topk_from_candidates_tm_f32
        .type           select_topk_from_candidates_tm_f32,@function
        .size           select_topk_from_candidates_tm_f32,(.L_x_258 - select_topk_from_candidates_tm_f32)
        .other          select_topk_from_candidates_tm_f32,@"STO_CUDA_ENTRY STV_DEFAULT"
select_topk_from_candidates_tm_f32:
.text.select_topk_from_candidates_tm_f32:
[----:B------:R-:W-:Y:S01]  /*0000*/  LDC R1, c[0x0][0x37c] ;  /* 0x0000df00ff017b82 */ /* 0x000fe20000000800 */
[----:B------:R-:W0:Y:S01]  /*0010*/  S2R R2, SR_TID.X ;  /* 0x0000000000027919 */ /* 0x000e220000002100 */
[----:B------:R-:W1:Y:S01]  /*0020*/  LDCU UR5, c[0x0][0x38c] ;  /* 0x00007180ff0577ac */ /* 0x000e620008000800 */
[----:B------:R-:W-:Y:S01]  /*0030*/  BSSY.RECONVERGENT B0, `(.L_x_23) ;  /* 0x0000203000007945 */ /* 0x000fe20003800200 */
[----:B------:R-:W-:Y:S01]  /*0040*/  IMAD.MOV.U32 R16, RZ, RZ, -0x800000 ;  /* 0xff800000ff107424 */ /* 0x000fe200078e00ff */
[----:B------:R-:W2:Y:S01]  /*0050*/  S2R R0, SR_CTAID.X ;  /* 0x0000000000007919 */ /* 0x000ea20000002500 */
[----:B------:R-:W3:Y:S01]  /*0060*/  LDCU.64 UR6, c[0x0][0x358] ;  /* 0x00006b00ff0677ac */ /* 0x000ee20008000a00 */
[----:B-1----:R-:W-:Y:S02]  /*0070*/  UISETP.GT.AND UP0, UPT, UR5, 0x4, UPT ;  /* 0x000000040500788c */ /* 0x002fe4000bf04270 */
[----:B------:R-:W-:Y:S01]  /*0080*/  USHF.R.S32.HI UR4, URZ, 0x1f, UR5 ;  /* 0x0000001fff047899 */ /* 0x000fe20008011405 */
[----:B0-----:R-:W-:-:S04]  /*0090*/  IMAD.SHL.U32 R5, R2, 0x2, RZ ;  /* 0x0000000202057824 */ /* 0x001fc800078e00ff */
[----:B--2---:R-:W-:Y:S02]  /*00a0*/  IMAD R5, R0, 0x200, R5 ;  /* 0x0000020000057824 */ /* 0x004fe400078e0205 */
[----:B---3--:R-:W-:Y:S05]  /*00b0*/  BRA.U UP0, `(.L_x_24) ;  /* 0x0000001100c07547 */ /* 0x008fea000b800000 */
[----:B------:R-:W-:-:S09]  /*00c0*/  UISETP.GE.AND UP0, UPT, UR5, 0x3, UPT ;  /* 0x000000030500788c */ /* 0x000fd2000bf06270 */
[----:B------:R-:W-:Y:S05]  /*00d0*/  BRA.U !UP0, `(.L_x_25) ;  /* 0x0000000908647547 */ /* 0x000fea000b800000 */
[----:B------:R-:W0:Y:S01]  /*00e0*/  LDCU UR8, c[0x0][0x3b8] ;  /* 0x00007700ff0877ac */ /* 0x000e220008000800 */
[----:B------:R-:W1:Y:S01]  /*00f0*/  LDC.64 R6, c[0x0][0x3b0] ;  /* 0x0000ec00ff067b82 */ /* 0x000e620000000a00 */
[----:B------:R-:W-:Y:S01]  /*0100*/  BSSY.RECONVERGENT B1, `(.L_x_26) ;  /* 0x000004b000017945 */ /* 0x000fe20003800200 */
[----:B------:R-:W-:Y:S02]  /*0110*/  IMAD.MOV.U32 R16, RZ, RZ, -0x800000 ;  /* 0xff800000ff107424 */ /* 0x000fe400078e00ff */
[----:B------:R-:W-:Y:S01]  /*0120*/  IMAD.MOV.U32 R14, RZ, RZ, -0x1 ;  /* 0xffffffffff0e7424 */ /* 0x000fe200078e00ff */
[C---:B0-----:R-:W-:Y:S01]  /*0130*/  ISETP.GE.AND P0, PT, R5.reuse, UR8, PT ;  /* 0x0000000805007c0c */ /* 0x041fe2000bf06270 */
[----:B-1----:R-:W-:-:S12]  /*0140*/  IMAD.WIDE.U32 R6, R5, 0x4, R6 ;  /* 0x0000000405067825 */ /* 0x002fd800078e0006 */
[----:B------:R-:W-:Y:S05]  /*0150*/  @P0 BRA `(.L_x_27) ;  /* 0x0000000400140947 */ /* 0x000fea0003800000 */
[----:B------:R-:W2:Y:S01]  /*0160*/  LDG.E.CONSTANT R14, desc[UR6][R6.64] ;  /* 0x00000006060e7981 */ /* 0x000ea2000c1e9900 */
[----:B------:R-:W2:Y:S02]  /*0170*/  LDCU UR9, c[0x0][0x388] ;  /* 0x00007100ff0977ac */ /* 0x000ea40008000800 */
[----:B--2---:R-:W-:-:S04]  /*0180*/  ISETP.GE.AND P0, PT, R14, UR9, PT ;  /* 0x000000090e007c0c */ /* 0x004fc8000bf06270 */
[----:B------:R-:W-:-:S13]  /*0190*/  ISETP.LT.OR P0, PT, R14, RZ, P0 ;  /* 0x000000ff0e00720c */ /* 0x000fda0000701670 */
[----:B------:R-:W-:Y:S05]  /*01a0*/  @P0 BRA `(.L_x_27) ;  /* 0x0000000400000947 */ /* 0x000fea0003800000 */
[----:B------:R-:W0:Y:S01]  /*01b0*/  LDC R11, c[0x0][0x394] ;  /* 0x0000e500ff0b7b82 */ /* 0x000e220000000800 */
[----:B------:R-:W-:Y:S01]  /*01c0*/  IABS R10, R14 ;  /* 0x0000000e000a7213 */ /* 0x000fe20000000000 */
[----:B------:R-:W1:Y:S01]  /*01d0*/  LDCU UR9, c[0x0][0x390] ;  /* 0x00007200ff0977ac */ /* 0x000e620008000800 */
[----:B0-----:R-:W-:-:S04]  /*01e0*/  IABS R4, R11 ;  /* 0x0000000b00047213 */ /* 0x001fc80000000000 */
[----:B------:R-:W0:Y:S08]  /*01f0*/  I2F.RP R3, R4 ;  /* 0x0000000400037306 */ /* 0x000e300000209400 */
[----:B0-----:R-:W0:Y:S02]  /*0200*/  MUFU.RCP R3, R3 ;  /* 0x0000000300037308 */ /* 0x001e240000001000 */
[----:B0-----:R-:W-:-:S06]  /*0210*/  VIADD R8, R3, 0xffffffe ;  /* 0x0ffffffe03087836 */ /* 0x001fcc0000000000 */
[----:B------:R0:W2:Y:S02]  /*0220*/  F2I.FTZ.U32.TRUNC.NTZ R9, R8 ;  /* 0x0000000800097305 */ /* 0x0000a4000021f000 */
[----:B0-----:R-:W-:Y:S02]  /*0230*/  IMAD.MOV.U32 R8, RZ, RZ, RZ ;  /* 0x000000ffff087224 */ /* 0x001fe400078e00ff */
[----:B--2---:R-:W-:-:S04]  /*0240*/  IMAD.MOV R13, RZ, RZ, -R9 ;  /* 0x000000ffff0d7224 */ /* 0x004fc800078e0a09 */
[----:B------:R-:W-:-:S04]  /*0250*/  IMAD R13, R13, R4, RZ ;  /* 0x000000040d0d7224 */ /* 0x000fc800078e02ff */
[----:B------:R-:W-:-:S06]  /*0260*/  IMAD.HI.U32 R9, R9, R13, R8 ;  /* 0x0000000d09097227 */ /* 0x000fcc00078e0008 */
        /* <DEDUP_REMOVED lines=16> */
[----:B------:R-:W-:Y:S01]  /*0370*/  ISETP.GT.AND P0, PT, R13, -0x1, !P0 ;  /* 0xffffffff0d00780c */ /* 0x000fe20004704270 */
[----:B------:R-:W-:-:S05]  /*0380*/  IMAD R3, R11, R3, R14 ;  /* 0x000000030b037224 */ /* 0x000fca00078e020e */
[----:B------:R-:W-:-:S04]  /*0390*/  ISETP.GE.AND P1, PT, R3, R11, PT ;  /* 0x0000000b0300720c */ /* 0x000fc80003f26270 */
[----:B------:R-:W-:-:S04]  /*03a0*/  ISETP.GT.AND P1, PT, R3, -0x1, !P1 ;  /* 0xffffffff0300780c */ /* 0x000fc80004f24270 */
[----:B------:R-:W-:-:S13]  /*03b0*/  PLOP3.LUT P0, PT, P0, P1, PT, 0x80, 0x8 ;  /* 0x000000000008781c */ /* 0x000fda0000703070 */
[----:B------:R-:W-:Y:S05]  /*03c0*/  @!P0 BRA `(.L_x_27) ;  /* 0x0000000000788947 */ /* 0x000fea0003800000 */
[----:B------:R-:W0:Y:S08]  /*03d0*/  LDC.64 R8, c[0x0][0x398] ;  /* 0x0000e600ff087b82 */ /* 0x000e300000000a00 */
[----:B------:R-:W1:Y:S01]  /*03e0*/  LDC.64 R10, c[0x0][0x3a0] ;  /* 0x0000e800ff0a7b82 */ /* 0x000e620000000a00 */
[----:B0-----:R-:W-:-:S06]  /*03f0*/  IMAD.WIDE.U32 R8, R13, 0x4, R8 ;  /* 0x000000040d087825 */ /* 0x001fcc00078e0008 */
[----:B------:R-:W2:Y:S01]  /*0400*/  LDG.E.CONSTANT R8, desc[UR6][R8.64] ;  /* 0x0000000608087981 */ /* 0x000ea2000c1e9900 */
[----:B-1----:R-:W-:-:S06]  /*0410*/  IMAD.WIDE.U32 R10, R3, 0x4, R10 ;  /* 0x00000004030a7825 */ /* 0x002fcc00078e000a */
[----:B------:R-:W2:Y:S02]  /*0420*/  LDG.E.CONSTANT R11, desc[UR6][R10.64] ;  /* 0x000000060a0b7981 */ /* 0x000ea4000c1e9900 */
[----:B--2---:R-:W-:-:S13]  /*0430*/  ISETP.GE.AND P0, PT, R8, R11, PT ;  /* 0x0000000b0800720c */ /* 0x004fda0003f06270 */
[----:B------:R-:W-:Y:S05]  /*0440*/  @P0 BRA `(.L_x_27) ;  /* 0x0000000000580947 */ /* 0x000fea0003800000 */
[----:B------:R-:W0:Y:S01]  /*0450*/  LDCU UR9, c[0x0][0x3a8] ;  /* 0x00007500ff0977ac */ /* 0x000e220008000800 */
[----:B------:R-:W-:-:S04]  /*0460*/  IMAD.WIDE.U32 R10, R14, UR5, RZ ;  /* 0x000000050e0a7c25 */ /* 0x000fc8000f8e00ff */
[----:B------:R-:W-:Y:S02]  /*0470*/  IMAD.MOV.U32 R16, RZ, RZ, -0x800000 ;  /* 0xff800000ff107424 */ /* 0x000fe400078e00ff */
[----:B------:R-:W-:Y:S01]  /*0480*/  IMAD R3, R14, UR4, R11 ;  /* 0x000000040e037c24 */ /* 0x000fe2000f8e020b */
[----:B0-----:R-:W-:-:S09]  /*0490*/  UISETP.NE.AND UP0, UPT, UR9, URZ, UPT ;  /* 0x000000ff0900728c */ /* 0x001fd2000bf05270 */
[----:B------:R-:W-:Y:S05]  /*04a0*/  BRA.U !UP0, `(.L_x_28) ;  /* 0x0000000108207547 */ /* 0x000fea000b800000 */
[----:B------:R-:W-:-:S09]  /*04b0*/  UISETP.NE.AND UP0, UPT, UR9, 0x2, UPT ;  /* 0x000000020900788c */ /* 0x000fd2000bf05270 */
[----:B------:R-:W-:Y:S05]  /*04c0*/  BRA.U UP0, `(.L_x_29) ;  /* 0x0000000100307547 */ /* 0x000fea000b800000 */
[----:B------:R-:W0:Y:S02]  /*04d0*/  LDCU.64 UR10, c[0x0][0x380] ;  /* 0x00007000ff0a77ac */ /* 0x000e240008000a00 */
[----:B0-----:R-:W-:-:S04]  /*04e0*/  LEA R8, P0, R10, UR10, 0x2 ;  /* 0x0000000a0a087c11 */ /* 0x001fc8000f8010ff */
[----:B------:R-:W-:-:S05]  /*04f0*/  LEA.HI.X R9, R10, UR11, R3, 0x2, P0 ;  /* 0x0000000b0a097c11 */ /* 0x000fca00080f1403 */
[----:B------:R-:W2:Y:S02]  /*0500*/  LDG.E.CONSTANT R8, desc[UR6][R8.64+0x8] ;  /* 0x0000080608087981 */ /* 0x000ea4000c1e9900 */
[----:B--2---:R-:W-:Y:S01]  /*0510*/  FADD R16, -R8, -RZ ;  /* 0x800000ff08107221 */ /* 0x004fe20000000100 */
[----:B------:R-:W-:Y:S06]  /*0520*/  BRA `(.L_x_29) ;  /* 0x0000000000187947 */ /* 0x000fec0003800000 */
.L_x_28:
[----:B------:R-:W-:-:S09]  /*0530*/  UISETP.GE.AND UP0, UPT, UR5, 0x1, UPT ;  /* 0x000000010500788c */ /* 0x000fd2000bf06270 */
[----:B------:R-:W-:Y:S05]  /*0540*/  BRA.U !UP0, `(.L_x_29) ;  /* 0x0000000108107547 */ /* 0x000fea000b800000 */
[----:B------:R-:W0:Y:S02]  /*0550*/  LDCU.64 UR10, c[0x0][0x380] ;  /* 0x00007000ff0a77ac */ /* 0x000e240008000a00 */
[----:B0-----:R-:W-:-:S04]  /*0560*/  LEA R8, P0, R10, UR10, 0x2 ;  /* 0x0000000a0a087c11 */ /* 0x001fc8000f8010ff */
[----:B------:R-:W-:-:S05]  /*0570*/  LEA.HI.X R9, R10, UR11, R3, 0x2, P0 ;  /* 0x0000000b0a097c11 */ /* 0x000fca00080f1403 */
[----:B------:R0:W5:Y:S04]  /*0580*/  LDG.E.CONSTANT R16, desc[UR6][R8.64] ;  /* 0x0000000608107981 */ /* 0x000168000c1e9900 */
.L_x_29:
[----:B-----5:R-:W-:-:S04]  /*0590*/  FSETP.NE.AND P0, PT, |R16|, +INF , PT ;  /* 0x7f8000001000780b */ /* 0x020fc80003f05200 */
[----:B------:R-:W-:-:S09]  /*05a0*/  FSEL R16, R16, -INF , P0 ;  /* 0xff80000010107808 */ /* 0x000fd20000000000 */
.L_x_27:
[----:B------:R-:W-:Y:S05]  /*05b0*/  BSYNC.RECONVERGENT B1 ;  /* 0x0000000000017941 */ /* 0x000fea0003800200 */
.L_x_26:
[----:B------:R-:W-:Y:S02]  /*05c0*/  VIADD R5, R5, 0x1 ;  /* 0x0000000105057836 */ /* 0x000fe40000000000 */
[----:B------:R-:W-:Y:S02]  /*05d0*/  IMAD.MOV.U32 R17, RZ, RZ, -0x800000 ;  /* 0xff800000ff117424 */ /* 0x000fe400078e00ff */
[----:B------:R-:W-:Y:S01]  /*05e0*/  IMAD.MOV.U32 R15, RZ, RZ, -0x1 ;  /* 0xffffffffff0f7424 */ /* 0x000fe200078e00ff */
[----:B------:R-:W-:-:S13]  /*05f0*/  ISETP.GE.AND P0, PT, R5, UR8, PT ;  /* 0x0000000805007c0c */ /* 0x000fda000bf06270 */
[----:B------:R-:W-:Y:S05]  /*0600*/  @P0 BRA `(.L_x_30) ;  /* 0x0000001800940947 */ /* 0x000fea0003800000 */
[----:B------:R-:W2:Y:S01]  /*0610*/  LDG.E.CONSTANT R15, desc[UR6][R6.64+0x4] ;  /* 0x00000406060f7981 */ /* 0x000ea2000c1e9900 */
[----:B------:R-:W2:Y:S02]  /*0620*/  LDCU UR8, c[0x0][0x388] ;  /* 0x00007100ff0877ac */ /* 0x000ea40008000800 */
[----:B--2---:R-:W-:-:S04]  /*0630*/  ISETP.GE.AND P0, PT, R15, UR8, PT ;  /* 0x000000080f007c0c */ /* 0x004fc8000bf06270 */
[----:B------:R-:W-:-:S13]  /*0640*/  ISETP.LT.OR P0, PT, R15, RZ, P0 ;  /* 0x000000ff0f00720c */ /* 0x000fda0000701670 */
[----:B------:R-:W-:Y:S05]  /*0650*/  @P0 BRA `(.L_x_30) ;  /* 0x0000001800800947 */ /* 0x000fea0003800000 */
[----:B------:R-:W1:Y:S01]  /*0660*/  LDC R6, c[0x0][0x394] ;  /* 0x0000e500ff067b82 */ /* 0x000e620000000800 */
[----:B------:R-:W-:Y:S01]  /*0670*/  IABS R10, R15 ;  /* 0x0000000f000a7213 */ /* 0x000fe20000000000 */
[----:B------:R-:W2:Y:S01]  /*0680*/  LDCU UR8, c[0x0][0x390] ;  /* 0x00007200ff0877ac */ /* 0x000ea20008000800 */
[----:B-1----:R-:W-:-:S04]  /*0690*/  IABS R7, R6 ;  /* 0x0000000600077213 */ /* 0x002fc80000000000 */
[----:B0-----:R-:W0:Y:S08]  /*06a0*/  I2F.RP R8, R7 ;  /* 0x0000000700087306 */ /* 0x001e300000209400 */
[----:B0-----:R-:W0:Y:S02]  /*06b0*/  MUFU.RCP R8, R8 ;  /* 0x0000000800087308 */ /* 0x001e240000001000 */
[----:B0-----:R-:W-:-:S06]  /*06c0*/  VIADD R9, R8, 0xffffffe ;  /* 0x0ffffffe08097836 */ /* 0x001fcc0000000000 */
[----:B------:R-:W0:Y:S02]  /*06d0*/  F2I.FTZ.U32.TRUNC.NTZ R5, R9 ;  /* 0x0000000900057305 */ /* 0x000e24000021f000 */
[----:B0-----:R-:W-:-:S04]  /*06e0*/  IMAD.MOV R4, RZ, RZ, -R5 ;  /* 0x000000ffff047224 */ /* 0x001fc800078e0a05 */
[----:B------:R-:W-:Y:S02]  /*06f0*/  IMAD R3, R4, R7, RZ ;  /* 0x0000000704037224 */ /* 0x000fe400078e02ff */
[----:B------:R-:W-:-:S04]  /*0700*/  IMAD.MOV.U32 R4, RZ, RZ, RZ ;  /* 0x000000ffff047224 */ /* 0x000fc800078e00ff */
        /* <DEDUP_REMOVED lines=12> */
[----:B------:R-:W-:-:S06]  /*07d0*/  @P0 VIADD R3, R3, 0x1 ;  /* 0x0000000103030836 */ /* 0x000fcc0000000000 */
[----:B------:R-:W-:Y:S01]  /*07e0*/  @!P2 IMAD.MOV R3, RZ, RZ, -R3 ;  /* 0x000000ffff03a224 */ /* 0x000fe200078e0a03 */
[----:B------:R-:W-:-:S04]  /*07f0*/  @!P1 LOP3.LUT R3, RZ, R6, RZ, 0x33, !PT ;  /* 0x00000006ff039212 */ /* 0x000fc800078e33ff */
[----:B--2---:R-:W-:Y:S01]  /*0800*/  ISETP.GE.AND P0, PT, R3, UR8, PT ;  /* 0x0000000803007c0c */ /* 0x004fe2000bf06270 */
        /* <DEDUP_REMOVED lines=29> */
.L_x_31:
[----:B------:R-:W-:-:S09]  /*09e0*/  UISETP.GE.AND UP0, UPT, UR5, 0x1, UPT ;  /* 0x000000010500788c */ /* 0x000fd2000bf06270 */
[----:B------:R-:W-:Y:S05]  /*09f0*/  BRA.U !UP0, `(.L_x_32) ;  /* 0x0000000108107547 */ /* 0x000fea000b800000 */
[----:B------:R-:W0:Y:S02]  /*0a00*/  LDCU.64 UR8, c[0x0][0x380] ;  /* 0x00007000ff0877ac */ /* 0x000e240008000a00 */
[----:B0-----:R-:W-:-:S04]  /*0a10*/  LEA R4, P0, R6, UR8, 0x2 ;  /* 0x0000000806047c11 */ /* 0x001fc8000f8010ff */
[----:B------:R-:W-:-:S05]  /*0a20*/  LEA.HI.X R5, R6, UR9, R3, 0x2, P0 ;  /* 0x0000000906057c11 */ /* 0x000fca00080f1403 */
[----:B------:R0:W5:Y:S04]  /*0a30*/  LDG.E.CONSTANT R17, desc[UR6][R4.64] ;  /* 0x0000000604117981 */ /* 0x000168000c1e9900 */
.L_x_32:
[----:B-----5:R-:W-:-:S04]  /*0a40*/  FSETP.NE.AND P0, PT, |R17|, +INF , PT ;  /* 0x7f8000001100780b */ /* 0x020fc80003f05200 */
[----:B------:R-:W-:Y:S01]  /*0a50*/  FSEL R17, R17, -INF , P0 ;  /* 0xff80000011117808 */ /* 0x000fe20000000000 */
[----:B------:R-:W-:Y:S08]  /*0a60*/  BRA `(.L_x_30) ;  /* 0x00000014007c7947 */ /* 0x000ff00003800000 */
.L_x_25:
        /* <DEDUP_REMOVED lines=24> */
[----:B------:R-:W-:Y:S01]  /*0bf0*/  IMAD R11, R12, R3, RZ ;  /* 0x000000030c0b7224 */ /* 0x000fe200078e02ff */
[----:B------:R-:W-:-:S03]  /*0c00*/  IABS R12, R14 ;  /* 0x0000000e000c7213 */ /* 0x000fc60000000000 */
        /* <DEDUP_REMOVED lines=31> */
[----:B------:R-:W-:Y:S01]  /*0e00*/  IMAD.MOV.U32 R8, RZ, RZ, -0x800000 ;  /* 0xff800000ff087424 */ /* 0x000fe200078e00ff */
[----:B0-----:R-:W-:-:S09]  /*0e10*/  UISETP.NE.AND UP0, UPT, UR9, URZ, UPT ;  /* 0x000000ff0900728c */ /* 0x001fd2000bf05270 */
[----:B------:R-:W-:Y:S05]  /*0e20*/  BRA.U UP0, `(.L_x_36) ;  /* 0x0000000100187547 */ /* 0x000fea000b800000 */
[----:B------:R-:W0:Y:S01]  /*0e30*/  LDCU.64 UR10, c[0x0][0x380] ;  /* 0x00007000ff0a77ac */ /* 0x000e220008000a00 */
[----:B------:R-:W-:-:S04]  /*0e40*/  IMAD.WIDE.U32 R10, R14, UR5, RZ ;  /* 0x000000050e0a7c25 */ /* 0x000fc8000f8e00ff */
[----:B------:R-:W-:Y:S01]  /*0e50*/  IMAD R3, R14, UR4, R11 ;  /* 0x000000040e037c24 */ /* 0x000fe2000f8e020b */
[----:B0-----:R-:W-:-:S04]  /*0e60*/  LEA R8, P0, R10, UR10, 0x2 ;  /* 0x0000000a0a087c11 */ /* 0x001fc8000f8010ff */
[----:B------:R-:W-:-:S05]  /*0e70*/  LEA.HI.X R9, R10, UR11, R3, 0x2, P0 ;  /* 0x0000000b0a097c11 */ /* 0x000fca00080f1403 */
[----:B------:R0:W5:Y:S04]  /*0e80*/  LDG.E.CONSTANT R8, desc[UR6][R8.64] ;  /* 0x0000000608087981 */ /* 0x000168000c1e9900 */
.L_x_36:
[----:B-----5:R-:W-:-:S04]  /*0e90*/  FSETP.NE.AND P0, PT, |R8|, +INF , PT ;  /* 0x7f8000000800780b */ /* 0x020fc80003f05200 */
[----:B------:R-:W-:-:S09]  /*0ea0*/  FSEL R16, R8, -INF , P0 ;  /* 0xff80000008107808 */ /* 0x000fd20000000000 */
.L_x_35:
[----:B------:R-:W-:Y:S05]  /*0eb0*/  BSYNC.RECONVERGENT B1 ;  /* 0x0000000000017941 */ /* 0x000fea0003800200 */
.L_x_34:
        /* <DEDUP_REMOVED lines=11> */
[----:B------:R-:W2:Y:S01]  /*0f70*/  LDCU UR8, c[0x0][0x390] ;  /* 0x00007200ff0877ac */ /* 0x000ea20008000800 */
[----:B-1----:R-:W-:-:S04]  /*0f80*/  IABS R3, R6 ;  /* 0x0000000600037213 */ /* 0x002fc80000000000 */
[----:B------:R-:W1:Y:S08]  /*0f90*/  I2F.RP R7, R3 ;  /* 0x0000000300077306 */ /* 0x000e700000209400 */
[----:B-1----:R-:W1:Y:S02]  /*0fa0*/  MUFU.RCP R7, R7 ;  /* 0x0000000700077308 */ /* 0x002e640000001000 */
[----:B-1----:R-:W-:-:S06]  /*0fb0*/  VIADD R4, R7, 0xffffffe ;  /* 0x0ffffffe07047836 */ /* 0x002fcc0000000000 */
[----:B------:R1:W3:Y:S02]  /*0fc0*/  F2I.FTZ.U32.TRUNC.NTZ R5, R4 ;  /* 0x0000000400057305 */ /* 0x0002e4000021f000 */
[----:B-1----:R-:W-:Y:S02]  /*0fd0*/  IMAD.MOV.U32 R4, RZ, RZ, RZ ;  /* 0x000000ffff047224 */ /* 0x002fe400078e00ff */
[----:B---3--:R-:W-:-:S04]  /*0fe0*/  IMAD.MOV R8, RZ, RZ, -R5 ;  /* 0x000000ffff087224 */ /* 0x008fc800078e0a05 */
[----:B0-----:R-:W-:Y:S01]  /*0ff0*/  IMAD R9, R8, R3, RZ ;  /* 0x0000000308097224 */ /* 0x001fe200078e02ff */
        /* <DEDUP_REMOVED lines=42> */
.L_x_37:
[----:B-----5:R-:W-:-:S04]  /*12a0*/  FSETP.NE.AND P0, PT, |R4|, +INF , PT ;  /* 0x7f8000000400780b */ /* 0x020fc80003f05200 */
[----:B------:R-:W-:Y:S01]  /*12b0*/  FSEL R17, R4, -INF , P0 ;  /* 0xff80000004117808 */ /* 0x000fe20000000000 */
[----:B------:R-:W-:Y:S08]  /*12c0*/  BRA `(.L_x_30) ;  /* 0x0000000c00647947 */ /* 0x000ff00003800000 */
.L_x_33:
[----:B------:R-:W0:Y:S01]  /*12d0*/  LDCU UR4, c[0x0][0x3b8] ;  /* 0x00007700ff0477ac */ /* 0x000e220008000800 */
[----:B------:R-:W1:Y:S01]  /*12e0*/  LDC.64 R6, c[0x0][0x3b0] ;  /* 0x0000ec00ff067b82 */ /* 0x000e620000000a00 */
[----:B------:R-:W-:Y:S01]  /*12f0*/  IMAD.MOV.U32 R14, RZ, RZ, -0x1 ;  /* 0xffffffffff0e7424 */ /* 0x000fe200078e00ff */
[C---:B0-----:R-:W-:Y:S01]  /*1300*/  ISETP.GE.AND P0, PT, R5.reuse, UR4, PT ;  /* 0x0000000405007c0c */ /* 0x041fe2000bf06270 */
[----:B-1----:R-:W-:-:S04]  /*1310*/  IMAD.WIDE.U32 R6, R5, 0x4, R6 ;  /* 0x0000000405067825 */ /* 0x002fc800078e0006 */
[----:B------:R-:W-:-:S08]  /*1320*/  VIADD R5, R5, 0x1 ;  /* 0x0000000105057836 */ /* 0x000fd00000000000 */
[----:B------:R1:W5:Y:S01]  /*1330*/  @!P0 LDG.E.CONSTANT R14, desc[UR6][R6.64] ;  /* 0x00000006060e8981 */ /* 0x000362000c1e9900 */
[----:B------:R-:W-:Y:S01]  /*1340*/  IMAD.MOV.U32 R17, RZ, RZ, -0x800000 ;  /* 0xff800000ff117424 */ /* 0x000fe200078e00ff */
[----:B------:R-:W-:Y:S01]  /*1350*/  ISETP.GE.AND P0, PT, R5, UR4, PT ;  /* 0x0000000405007c0c */ /* 0x000fe2000bf06270 */
[----:B------:R-:W-:Y:S02]  /*1360*/  IMAD.MOV.U32 R16, RZ, RZ, -0x800000 ;  /* 0xff800000ff107424 */ /* 0x000fe400078e00ff */
[----:B------:R-:W-:-:S10]  /*1370*/  IMAD.MOV.U32 R15, RZ, RZ, -0x1 ;  /* 0xffffffffff0f7424 */ /* 0x000fd400078e00ff */
[----:B-1----:R-:W-:Y:S05]  /*1380*/  @P0 BRA `(.L_x_30) ;  /* 0x0000000c00340947 */ /* 0x002fea0003800000 */
[----:B------:R1:W5:Y:S01]  /*1390*/  LDG.E.CONSTANT R15, desc[UR6][R6.64+0x4] ;  /* 0x00000406060f7981 */ /* 0x000362000c1e9900 */
[----:B------:R-:W-:Y:S01]  /*13a0*/  IMAD.MOV.U32 R17, RZ, RZ, -0x800000 ;  /* 0xff800000ff117424 */ /* 0x000fe200078e00ff */
[----:B------:R-:W-:Y:S06]  /*13b0*/  BRA `(.L_x_30) ;  /* 0x0000000c00287947 */ /* 0x000fec0003800000 */
.L_x_24:
[----:B------:R-:W0:Y:S01]  /*13c0*/  LDCU UR8, c[0x0][0x3b8] ;  /* 0x00007700ff0877ac */ /* 0x000e220008000800 */
[----:B------:R-:W1:Y:S01]  /*13d0*/  LDC.64 R6, c[0x0][0x3b0] ;  /* 0x0000ec00ff067b82 */ /* 0x000e620000000a00 */
[----:B------:R-:W-:Y:S01]  /*13e0*/  BSSY.RECONVERGENT B1, `(.L_x_38) ;  /* 0x0000062000017945 */ /* 0x000fe20003800200 */
        /* <DEDUP_REMOVED lines=54> */
[----:B0-----:R-:W-:-:S09]  /*1750*/  UISETP.NE.AND UP0, UPT, UR8, 0x2, UPT ;  /* 0x000000020800788c */ /* 0x001fd2000bf05270 */
[----:B------:R-:W-:Y:S05]  /*1760*/  BRA.U !UP0, `(.L_x_40) ;  /* 0x0000000108807547 */ /* 0x000fea000b800000 */
[----:B------:R-:W-:-:S09]  /*1770*/  UISETP.NE.AND UP0, UPT, UR8, 0x1, UPT ;  /* 0x000000010800788c */ /* 0x000fd2000bf05270 */
[----:B------:R-:W-:Y:S05]  /*1780*/  BRA.U !UP0, `(.L_x_41) ;  /* 0x0000000108207547 */ /* 0x000fea000b800000 */
[----:B------:R-:W-:-:S04]  /*1790*/  UISETP.GE.AND UP0, UPT, UR5, 0x1, UPT ;  /* 0x000000010500788c */ /* 0x000fc8000bf06270 */
[----:B------:R-:W-:-:S09]  /*17a0*/  UISETP.NE.OR UP0, UPT, UR8, URZ, !UP0 ;  /* 0x000000ff0800728c */ /* 0x000fd2000c705670 */
[----:B------:R-:W-:Y:S05]  /*17b0*/  BRA.U UP0, `(.L_x_42) ;  /* 0x0000000100887547 */ /* 0x000fea000b800000 */
[----:B------:R-:W0:Y:S02]  /*17c0*/  LDCU.64 UR8, c[0x0][0x380] ;  /* 0x00007000ff0877ac */ /* 0x000e240008000a00 */
[----:B0-----:R-:W-:-:S04]  /*17d0*/  LEA R8, P0, R10, UR8, 0x2 ;  /* 0x000000080a087c11 */ /* 0x001fc8000f8010ff */
[----:B------:R-:W-:-:S05]  /*17e0*/  LEA.HI.X R9, R10, UR9, R3, 0x2, P0 ;  /* 0x000000090a097c11 */ /* 0x000fca00080f1403 */
[----:B------:R0:W5:Y:S01]  /*17f0*/  LDG.E.CONSTANT R16, desc[UR6][R8.64] ;  /* 0x0000000608107981 */ /* 0x000162000c1e9900 */
[----:B------:R-:W-:Y:S05]  /*1800*/  BRA `(.L_x_42) ;  /* 0x0000000000747947 */ /* 0x000fea0003800000 */
.L_x_41:
[----:B------:R-:W0:Y:S02]  /*1810*/  LDCU.64 UR8, c[0x0][0x380] ;  /* 0x00007000ff0877ac */ /* 0x000e240008000a00 */
[----:B0-----:R-:W-:-:S04]  /*1820*/  LEA R8, P0, R10, UR8, 0x2 ;  /* 0x000000080a087c11 */ /* 0x001fc8000f8010ff */
[----:B------:R-:W-:-:S05]  /*1830*/  LEA.HI.X R9, R10, UR9, R3, 0x2, P0 ;  /* 0x000000090a097c11 */ /* 0x000fca00080f1403 */
[----:B------:R-:W2:Y:S04]  /*1840*/  LDG.E.CONSTANT R12, desc[UR6][R8.64+0x10] ;  /* 0x00001006080c7981 */ /* 0x000ea8000c1e9900 */
[----:B------:R-:W3:Y:S01]  /*1850*/  LDG.E.CONSTANT R3, desc[UR6][R8.64+0xc] ;  /* 0x00000c0608037981 */ /* 0x000ee2000c1e9900 */
[----:B------:R-:W-:Y:S01]  /*1860*/  BSSY.RECONVERGENT B2, `(.L_x_43) ;  /* 0x000000e000027945 */ /* 0x000fe20003800200 */
[----:B--2---:R-:W0:Y:S01]  /*1870*/  MUFU.RCP R4, R12 ;  /* 0x0000000c00047308 */ /* 0x004e220000001000 */
[----:B------:R-:W-:-:S07]  /*1880*/  FSETP.GT.AND P2, PT, R12, RZ, PT ;  /* 0x000000ff0c00720b */ /* 0x000fce0003f44000 */
[----:B---3--:R-:W1:Y:S01]  /*1890*/  FCHK P0, R3, R12 ;  /* 0x0000000c03007302 */ /* 0x008e620000000000 */
[----:B0-----:R-:W-:-:S04]  /*18a0*/  FFMA R11, -R12, R4, 1 ;  /* 0x3f8000000c0b7423 */ /* 0x001fc80000000104 */
[----:B------:R-:W-:-:S04]  /*18b0*/  FFMA R4, R4, R11, R4 ;  /* 0x0000000b04047223 */ /* 0x000fc80000000004 */
[----:B------:R-:W-:-:S04]  /*18c0*/  FFMA R11, R3, R4, RZ ;  /* 0x00000004030b7223 */ /* 0x000fc800000000ff */
[----:B------:R-:W-:-:S04]  /*18d0*/  FFMA R10, -R12, R11, R3 ;  /* 0x0000000b0c0a7223 */ /* 0x000fc80000000103 */
[----:B------:R-:W-:Y:S01]  /*18e0*/  FFMA R4, R4, R10, R11 ;  /* 0x0000000a04047223 */ /* 0x000fe2000000000b */
[----:B-1----:R-:W-:Y:S06]  /*18f0*/  @!P0 BRA `(.L_x_44) ;  /* 0x0000000000108947 */ /* 0x002fec0003800000 */
[----:B------:R-:W-:Y:S01]  /*1900*/  IMAD.MOV.U32 R4, RZ, RZ, R12 ;  /* 0x000000ffff047224 */ /* 0x000fe200078e000c */
[----:B------:R-:W-:-:S07]  /*1910*/  MOV R8, 0x1930 ;  /* 0x0000193000087802 */ /* 0x000fce0000000f00 */
[----:B------:R-:W-:Y:S05]  /*1920*/  CALL.REL.NOINC `($__internal_0_$__cuda_sm3x_div_rn_noftz_f32_slowpath) ;  /* 0x0000001000a87944 */ /* 0x000fea0003c00000 */
[----:B------:R-:W-:-:S07]  /*1930*/  IMAD.MOV.U32 R4, RZ, RZ, R3 ;  /* 0x000000ffff047224 */ /* 0x000fce00078e0003 */
.L_x_44:
[----:B------:R-:W-:Y:S05]  /*1940*/  BSYNC.RECONVERGENT B2 ;  /* 0x0000000000027941 */ /* 0x000fea0003800200 */
.L_x_43:
[----:B------:R-:W-:Y:S01]  /*1950*/  FSEL R16, R4, RZ, P2 ;  /* 0x000000ff04107208 */ /* 0x000fe20001000000 */
[----:B------:R-:W-:Y:S06]  /*1960*/  BRA `(.L_x_42) ;  /* 0x00000000001c7947 */ /* 0x000fec0003800000 */
.L_x_40:
[----:B------:R-:W-:-:S09]  /*1970*/  UISETP.GE.AND UP0, UPT, UR5, 0x3, UPT ;  /* 0x000000030500788c */ /* 0x000fd2000bf06270 */
[----:B------:R-:W-:Y:S05]  /*1980*/  BRA.U !UP0, `(.L_x_42) ;  /* 0x0000000108147547 */ /* 0x000fea000b800000 */
[----:B------:R-:W0:Y:S02]  /*1990*/  LDCU.64 UR8, c[0x0][0x380] ;  /* 0x00007000ff0877ac */ /* 0x000e240008000a00 */
[----:B0-----:R-:W-:-:S04]  /*19a0*/  LEA R8, P0, R10, UR8, 0x2 ;  /* 0x000000080a087c11 */ /* 0x001fc8000f8010ff */
[----:B------:R-:W-:-:S05]  /*19b0*/  LEA.HI.X R9, R10, UR9, R3, 0x2, P0 ;  /* 0x000000090a097c11 */ /* 0x000fca00080f1403 */
[----:B------:R-:W2:Y:S02]  /*19c0*/  LDG.E.CONSTANT R8, desc[UR6][R8.64+0x8] ;  /* 0x0000080608087981 */ /* 0x000ea4000c1e9900 */
[----:B--2---:R-:W-:-:S07]  /*19d0*/  FADD R16, -R8, -RZ ;  /* 0x800000ff08107221 */ /* 0x004fce0000000100 */
.L_x_42:
[----:B-----5:R-:W-:-:S04]  /*19e0*/  FSETP.NE.AND P0, PT, |R16|, +INF , PT ;  /* 0x7f8000001000780b */ /* 0x020fc80003f05200 */
[----:B------:R-:W-:-:S09]  /*19f0*/  FSEL R16, R16, -INF , P0 ;  /* 0xff80000010107808 */ /* 0x000fd20000000000 */
.L_x_39:
[----:B------:R-:W-:Y:S05]  /*1a00*/  BSYNC.RECONVERGENT B1 ;  /* 0x0000000000017941 */ /* 0x000fea0003800200 */
.L_x_38:
[----:B------:R-:W1:Y:S01]  /*1a10*/  LDCU UR5, c[0x0][0x3b8] ;  /* 0x00007700ff0577ac */ /* 0x000e620008000800 */
[----:B------:R-:W-:Y:S02]  /*1a20*/  VIADD R5, R5, 0x1 ;  /* 0x0000000105057836 */ /* 0x000fe40000000000 */
[----:B------:R-:W-:Y:S02]  /*1a30*/  IMAD.MOV.U32 R17, RZ, RZ, -0x800000 ;  /* 0xff800000ff117424 */ /* 0x000fe400078e00ff */
[----:B------:R-:W-:Y:S01]  /*1a40*/  IMAD.MOV.U32 R15, RZ, RZ, -0x1 ;  /* 0xffffffffff0f7424 */ /* 0x000fe200078e00ff */
[----:B-1----:R-:W-:-:S13]  /*1a50*/  ISETP.GE.AND P0, PT, R5, UR5, PT ;  /* 0x0000000505007c0c */ /* 0x002fda000bf06270 */
        /* <DEDUP_REMOVED lines=12> */
[----:B------:R1:W0:Y:S02]  /*1b20*/  F2I.FTZ.U32.TRUNC.NTZ R5, R4 ;  /* 0x0000000400057305 */ /* 0x000224000021f000 */
[----:B-1----:R-:W-:Y:S02]  /*1b30*/  IMAD.MOV.U32 R4, RZ, RZ, RZ ;  /* 0x000000ffff047224 */ /* 0x002fe400078e00ff */
[----:B0-----:R-:W-:-:S04]  /*1b40*/  IMAD.MOV R8, RZ, RZ, -R5 ;  /* 0x000000ffff087224 */ /* 0x001fc800078e0a05 */
        /* <DEDUP_REMOVED lines=35> */
[----:B------:R-:W1:Y:S01]  /*1d80*/  LDCU UR5, c[0x0][0x38c] ;  /* 0x00007180ff0577ac */ /* 0x000e620008000800 */
[----:B0-----:R-:W-:Y:S01]  /*1d90*/  UISETP.NE.AND UP0, UPT, UR8, URZ, UPT ;  /* 0x000000ff0800728c */ /* 0x001fe2000bf05270 */
[----:B-1----:R-:W-:-:S04]  /*1da0*/  IMAD.WIDE.U32 R6, R15, UR5, RZ ;  /* 0x000000050f067c25 */ /* 0x002fc8000f8e00ff */
[----:B------:R-:W-:-:S04]  /*1db0*/  IMAD R3, R15, UR4, R7 ;  /* 0x000000040f037c24 */ /* 0x000fc8000f8e0207 */
[----:B------:R-:W-:Y:S05]  /*1dc0*/  BRA.U !UP0, `(.L_x_45) ;  /* 0x0000000108847547 */ /* 0x000fea000b800000 */
[----:B------:R-:W-:-:S09]  /*1dd0*/  UISETP.NE.AND UP0, UPT, UR8, 0x1, UPT ;  /* 0x000000010800788c */ /* 0x000fd2000bf05270 */
[----:B------:R-:W-:Y:S05]  /*1de0*/  BRA.U !UP0, `(.L_x_46) ;  /* 0x0000000108247547 */ /* 0x000fea000b800000 */
[----:B------:R-:W-:-:S04]  /*1df0*/  UISETP.GE.AND UP0, UPT, UR5, 0x3, UPT ;  /* 0x000000030500788c */ /* 0x000fc8000bf06270 */
[----:B------:R-:W-:-:S09]  /*1e00*/  UISETP.NE.OR UP0, UPT, UR8, 0x2, !UP0 ;  /* 0x000000020800788c */ /* 0x000fd2000c705670 */
[----:B------:R-:W-:Y:S05]  /*1e10*/  BRA.U UP0, `(.L_x_47) ;  /* 0x0000000100887547 */ /* 0x000fea000b800000 */
[----:B------:R-:W0:Y:S02]  /*1e20*/  LDCU.64 UR8, c[0x0][0x380] ;  /* 0x00007000ff0877ac */ /* 0x000e240008000a00 */
[----:B0-----:R-:W-:-:S04]  /*1e30*/  LEA R4, P0, R6, UR8, 0x2 ;  /* 0x0000000806047c11 */ /* 0x001fc8000f8010ff */
[----:B------:R-:W-:-:S05]  /*1e40*/  LEA.HI.X R5, R6, UR9, R3, 0x2, P0 ;  /* 0x0000000906057c11 */ /* 0x000fca00080f1403 */
[----:B------:R-:W2:Y:S02]  /*1e50*/  LDG.E.CONSTANT R4, desc[UR6][R4.64+0x8] ;  /* 0x0000080604047981 */ /* 0x000ea4000c1e9900 */
[----:B--2---:R-:W-:Y:S01]  /*1e60*/  FADD R17, -R4, -RZ ;  /* 0x800000ff04117221 */ /* 0x004fe20000000100 */
[----:B------:R-:W-:Y:S06]  /*1e70*/  BRA `(.L_x_47) ;  /* 0x0000000000707947 */ /* 0x000fec0003800000 */
.L_x_46:
        /* <DEDUP_REMOVED lines=19> */
.L_x_49:
[----:B------:R-:W-:Y:S05]  /*1fb0*/  BSYNC.RECONVERGENT B1 ;  /* 0x0000000000017941 */ /* 0x000fea0003800200 */
.L_x_48:
[----:B------:R-:W-:Y:S01]  /*1fc0*/  FSEL R17, R6, RZ, P2 ;  /* 0x000000ff06117208 */ /* 0x000fe20001000000 */
[----:B------:R-:W-:Y:S06]  /*1fd0*/  BRA `(.L_x_47) ;  /* 0x0000000000187947 */ /* 0x000fec0003800000 */
.L_x_45:
[----:B------:R-:W-:-:S09]  /*1fe0*/  UISETP.GE.AND UP0, UPT, UR5, 0x1, UPT ;  /* 0x000000010500788c */ /* 0x000fd2000bf06270 */
[----:B------:R-:W-:Y:S05]  /*1ff0*/  BRA.U !UP0, `(.L_x_47) ;  /* 0x0000000108107547 */ /* 0x000fea000b800000 */
[----:B------:R-:W0:Y:S02]  /*2000*/  LDCU.64 UR8, c[0x0][0x380] ;  /* 0x00007000ff0877ac */ /* 0x000e240008000a00 */
[----:B0-----:R-:W-:-:S04]  /*2010*/  LEA R4, P0, R6, UR8, 0x2 ;  /* 0x0000000806047c11 */ /* 0x001fc8000f8010ff */
[----:B------:R-:W-:-:S05]  /*2020*/  LEA.HI.X R5, R6, UR9, R3, 0x2, P0 ;  /* 0x0000000906057c11 */ /* 0x000fca00080f1403 */
[----:B------:R0:W5:Y:S04]  /*2030*/  LDG.E.CONSTANT R17, desc[UR6][R4.64] ;  /* 0x0000000604117981 */ /* 0x000168000c1e9900 */
.L_x_47:
[----:B-----5:R-:W-:-:S04]  /*2040*/  FSETP.NE.AND P0, PT, |R17|, +INF , PT ;  /* 0x7f8000001100780b */ /* 0x020fc80003f05200 */
[----:B------:R-:W-:-:S09]  /*2050*/  FSEL R17, R17, -INF , P0 ;  /* 0xff80000011117808 */ /* 0x000fd20000000000 */
.L_x_30:
[----:B------:R-:W-:Y:S05]  /*2060*/  BSYNC.RECONVERGENT B0 ;  /* 0x0000000000007941 */ /* 0x000fea0003800200 */
.L_x_23:
[----:B------:R-:W2:Y:S01]  /*2070*/  S2UR UR5, SR_CgaCtaId ;  /* 0x00000000000579c3 */ /* 0x000ea20000008800 */
[----:B------:R-:W3:Y:S01]  /*2080*/  S2R R25, SR_LANEID ;  /* 0x0000000000197919 */ /* 0x000ee20000000000 */
[----:B------:R-:W-:Y:S01]  /*2090*/  UMOV UR4, 0x400 ;  /* 0x0000040000047882 */ /* 0x000fe20000000000 */
[----:B0-----:R-:W-:Y:S01]  /*20a0*/  IMAD.MOV.U32 R4, RZ, RZ, -0x1 ;  /* 0xffffffffff047424 */ /* 0x001fe200078e00ff */
[----:B------:R-:W-:Y:S02]  /*20b0*/  ISETP.GT.AND P0, PT, R16, -0x1, PT ;  /* 0xffffffff1000780c */ /* 0x000fe40003f04270 */
[----:B------:R-:W-:Y:S02]  /*20c0*/  ISETP.GT.AND P1, PT, R17, -0x1, PT ;  /* 0xffffffff1100780c */ /* 0x000fe40003f24270 */
[C---:B------:R-:W-:Y:S02]  /*20d0*/  SEL R3, R4.reuse, 0x80000000, !P0 ;  /* 0x8000000004037807 */ /* 0x040fe40004000000 */
[----:B------:R-:W-:-:S02]  /*20e0*/  SEL R4, R4, 0x80000000, !P1 ;  /* 0x8000000004047807 */ /* 0x000fc40004800000 */
[----:B------:R-:W-:Y:S01]  /*20f0*/  LOP3.LUT R16, R3, R16, RZ, 0x3c, !PT ;  /* 0x0000001003107212 */ /* 0x000fe200078e3cff */
[----:B------:R-:W-:Y:S01]  /*2100*/  IMAD.MOV.U32 R3, RZ, RZ, RZ ;  /* 0x000000ffff037224 */ /* 0x000fe200078e00ff */
[----:B------:R-:W-:Y:S01]  /*2110*/  LOP3.LUT R17, R4, R17, RZ, 0x3c, !PT ;  /* 0x0000001104117212 */ /* 0x000fe200078e3cff */
[----:B--2---:R-:W-:-:S06]  /*2120*/  ULEA UR4, UR5, UR4, 0x18 ;  /* 0x0000000405047291 */ /* 0x004fcc000f8ec0ff */
[----:B------:R-:W-:-:S05]  /*2130*/  LEA R27, R2, UR4, 0x3 ;  /* 0x00000004021b7c11 */ /* 0x000fca000f8e18ff */
[----:B------:R-:W-:-:S04]  /*2140*/  IMAD R5, R2, -0x4, R27 ;  /* 0xfffffffc02057824 */ /* 0x000fc800078e021b */
[----:B---3--:R-:W-:-:S07]  /*2150*/  IMAD R8, R2, 0x20, R5 ;  /* 0x0000002002087824 */ /* 0x008fce00078e0205 */
.L_x_50:
[----:B--2---:R-:W-:Y:S01]  /*2160*/  ISETP.NE.AND P0, PT, R16, 0x7fffffff, PT ;  /* 0x7fffffff1000780c */ /* 0x004fe20003f05270 */
[----:B------:R-:W-:Y:S01]  /*2170*/  UBMSK UR4, URZ, 0x4 ;  /* 0x00000004ff04789b */ /* 0x000fe20008000000 */
[----:B0-----:R-:W-:Y:S01]  /*2180*/  IMAD R9, R2, -0x4, R27 ;  /* 0xfffffffc02097824 */ /* 0x001fe200078e021b */
[----:B------:R-:W0:Y:S01]  /*2190*/  S2UR UR5, SR_CgaCtaId ;  /* 0x00000000000579c3 */ /* 0x000e220000008800 */
[----:B------:R-:W-:Y:S02]  /*21a0*/  SEL R4, R16, 0x80000000, P0 ;  /* 0x8000000010047807 */ /* 0x000fe40000000000 */
[----:B------:R-:W-:Y:S01]  /*21b0*/  ISETP.NE.AND P0, PT, R17, 0x7fffffff, PT ;  /* 0x7fffffff1100780c */ /* 0x000fe20003f05270 */
[----:B------:R-:W-:Y:S01]  /*21c0*/  STS [R9], RZ ;  /* 0x000000ff09007388 */ /* 0x000fe20000000800 */
[----:B------:R-:W-:Y:S02]  /*21d0*/  SHF.R.U32.HI R4, RZ, R3, R4 ;  /* 0x00000003ff047219 */ /* 0x000fe40000011604 */
[----:B------:R-:W-:Y:S01]  /*21e0*/  ISETP.NE.AND P1, PT, R25, 0x1f, PT ;  /* 0x0000001f1900780c */ /* 0x000fe20003f25270 */
[----:B------:R-:W-:Y:S01]  /*21f0*/  STS [R9+0x400], RZ ;  /* 0x000400ff09007388 */ /* 0x000fe20000000800 */
[----:B------:R-:W-:-:S02]  /*2200*/  LOP3.LUT R4, R4, UR4, RZ, 0xc0, !PT ;  /* 0x0000000404047c12 */ /* 0x000fc4000f8ec0ff */
[----:B------:R-:W-:Y:S01]  /*2210*/  SHF.R.U32.HI R26, RZ, 0x5, R2 ;  /* 0x00000005ff1a7819 */ /* 0x000fe20000011602 */
[----:B------:R-:W-:Y:S02]  /*2220*/  STS [R9+0x800], RZ ;  /* 0x000800ff09007388 */ /* 0x000fe40000000800 */
[----:B------:R-:W-:Y:S01]  /*2230*/  IMAD.SHL.U32 R5, R4, 0x400, RZ ;  /* 0x0000040004057824 */ /* 0x000fe200078e00ff */
[----:B------:R-:W-:Y:S01]  /*2240*/  SHF.R.U32.HI R4, RZ, 0x2, R4 ;  /* 0x00000002ff047819 */ /* 0x000fe20000011604 */
[----:B------:R-:W-:Y:S01]  /*2250*/  STS [R9+0xc00], RZ ;  /* 0x000c00ff09007388 */ /* 0x000fe20000000800 */
[----:B------:R-:W-:Y:S02]  /*2260*/  ISETP.NE.AND P4, PT, R26, 0x3, PT ;  /* 0x000000031a00780c */ /* 0x000fe40003f85270 */
[----:B------:R-:W-:Y:S01]  /*2270*/  LOP3.LUT R5, R5, 0x1c00, RZ, 0xc, !PT ;  /* 0x00001c0005057812 */ /* 0x000fe200078e0cff */
[----:B------:R-:W-:Y:S01]  /*2280*/  STS [R9+0x1000], RZ ;  /* 0x001000ff09007388 */ /* 0x000fe20000000800 */
[----:B------:R-:W-:-:S02]  /*2290*/  LOP3.LUT R4, R4, 0x3ffffffe, RZ, 0xc0, !PT ;  /* 0x3ffffffe04047812 */ /* 0x000fc400078ec0ff */
[----:B------:R-:W-:Y:S01]  /*22a0*/  ISETP.NE.AND P3, PT, R26, 0x4, PT ;  /* 0x000000041a00780c */ /* 0x000fe20003f65270 */
[----:B------:R-:W-:Y:S01]  /*22b0*/  STS [R9+0x1400], RZ ;  /* 0x001400ff09007388 */ /* 0x000fe20000000800 */
[----:B------:R-:W-:Y:S02]  /*22c0*/  IADD3 R5, PT, PT, -R4, R9, R5 ;  /* 0x0000000904057210 */ /* 0x000fe40007ffe105 */
[----:B------:R-:W-:Y:S01]  /*22d0*/  SEL R4, R17, 0x80000000, P0 ;  /* 0x8000000011047807 */ /* 0x000fe20000000000 */
[----:B------:R-:W-:Y:S01]  /*22e0*/  STS [R9+0x1800], RZ ;  /* 0x001800ff09007388 */ /* 0x000fe20000000800 */
[----:B------:R-:W-:Y:S02]  /*22f0*/  ISETP.NE.AND P2, PT, R26, 0x5, PT ;  /* 0x000000051a00780c */ /* 0x000fe40003f45270 */
[----:B------:R-:W-:Y:S01]  /*2300*/  SHF.R.U32.HI R4, RZ, R3, R4 ;  /* 0x00000003ff047219 */ /* 0x000fe20000011604 */
[----:B------:R-:W-:Y:S03]  /*2310*/  STS [R9+0x1c00], RZ ;  /* 0x001c00ff09007388 */ /* 0x000fe60000000800 */
[----:B------:R-:W-:Y:S01]  /*2320*/  LOP3.LUT R4, R4, UR4, RZ, 0xc0, !PT ;  /* 0x0000000404047c12 */ /* 0x000fe2000f8ec0ff */
[----:B------:R-:W-:Y:S01]  /*2330*/  STS [R9+0x2000], RZ ;  /* 0x002000ff09007388 */ /* 0x000fe20000000800 */
[----:B------:R-:W-:-:S02]  /*2340*/  UMOV UR4, 0x400 ;  /* 0x0000040000047882 */ /* 0x000fc40000000000 */
[----:B0-----:R-:W-:Y:S01]  /*2350*/  ULEA UR4, UR5, UR4, 0x18 ;  /* 0x0000000405047291 */ /* 0x001fe2000f8ec0ff */
[----:B-1----:R-:W0:Y:S01]  /*2360*/  LDS.U16 R6, [R5+0x2] ;  /* 0x0000020005067984 */ /* 0x002e220000000400 */
[----:B------:R-:W-:Y:S01]  /*2370*/  IMAD.SHL.U32 R7, R4, 0x400, RZ ;  /* 0x0000040004077824 */ /* 0x000fe200078e00ff */
[----:B------:R-:W-:-:S04]  /*2380*/  SHF.R.U32.HI R4, RZ, 0x2, R4 ;  /* 0x00000002ff047819 */ /* 0x000fc80000011604 */
[----:B------:R-:W-:Y:S02]  /*2390*/  LOP3.LUT R7, R7, 0x1c00, RZ, 0xc, !PT ;  /* 0x00001c0007077812 */ /* 0x000fe400078e0cff */
[----:B------:R-:W-:-:S04]  /*23a0*/  LOP3.LUT R10, R4, 0x3ffffffe, RZ, 0xc0, !PT ;  /* 0x3ffffffe040a7812 */ /* 0x000fc800078ec0ff */
[----:B------:R-:W-:Y:S01]  /*23b0*/  IADD3 R7, PT, PT, -R10, R9, R7 ;  /* 0x000000090a077210 */ /* 0x000fe20007ffe107 */
[----:B0-----:R-:W-:-:S05]  /*23c0*/  VIADD R4, R6, 0x1 ;  /* 0x0000000106047836 */ /* 0x001fca0000000000 */
[----:B------:R-:W-:Y:S04]  /*23d0*/  STS.U16 [R5+0x2], R4 ;  /* 0x0000020405007388 */ /* 0x000fe80000000400 */
[----:B------:R-:W0:Y:S02]  /*23e0*/  LDS.U16 R12, [R7+0x2] ;  /* 0x00000200070c7984 */ /* 0x000e240000000400 */
[----:B0-----:R-:W-:-:S05]  /*23f0*/  VIADD R10, R12, 0x1 ;  /* 0x000000010c0a7836 */ /* 0x001fca0000000000 */
[----:B------:R-:W-:Y:S01]  /*2400*/  STS.U16 [R7+0x2], R10 ;  /* 0x0000020a07007388 */ /* 0x000fe20000000400 */
[----:B------:R-:W-:Y:S06]  /*2410*/  BAR.SYNC.DEFER_BLOCKING 0x0 ;  /* 0x0000000000007b1d */ /* 0x000fec0000010000 */
[----:B------:R-:W-:Y:S04]  /*2420*/  LDS R13, [R8] ;  /* 0x00000000080d7984 */ /* 0x000fe80000000800 */
[----:B------:R-:W0:Y:S04]  /*2430*/  LDS R18, [R8+0x4] ;  /* 0x0000040008127984 */ /* 0x000e280000000800 */
[----:B------:R-:W1:Y:S04]  /*2440*/  LDS R19, [R8+0x8] ;  /* 0x0000080008137984 */ /* 0x000e680000000800 */
[----:B------:R-:W2:Y:S04]  /*2450*/  LDS R20, [R8+0xc] ;  /* 0x00000c0008147984 */ /* 0x000ea80000000800 */
[----:B---3--:R-:W3:Y:S04]  /*2460*/  LDS R21, [R8+0x10] ;  /* 0x0000100008157984 */ /* 0x008ee80000000800 */
[----:B------:R-:W4:Y:S04]  /*2470*/  LDS R22, [R8+0x14] ;  /* 0x0000140008167984 */ /* 0x000f280000000800 */
[----:B------:R-:W4:Y:S04]  /*2480*/  LDS R23, [R8+0x18] ;  /* 0x0000180008177984 */ /* 0x000f280000000800 */
[----:B------:R-:W4:Y:S04]  /*2490*/  LDS R24, [R8+0x1c] ;  /* 0x00001c0008187984 */ /* 0x000f280000000800 */
[----:B------:R-:W4:Y:S01]  /*24a0*/  LDS R9, [R8+0x20] ;  /* 0x0000200008097984 */ /* 0x000f220000000800 */
[----:B0-----:R-:W-:-:S04]  /*24b0*/  IMAD.IADD R18, R13, 0x1, R18 ;  /* 0x000000010d127824 */ /* 0x001fc800078e0212 */
[----:B-1----:R-:W-:-:S04]  /*24c0*/  IMAD.IADD R19, R19, 0x1, R18 ;  /* 0x0000000113137824 */ /* 0x002fc800078e0212 */
[----:B--2---:R-:W-:-:S04]  /*24d0*/  IMAD.IADD R20, R20, 0x1, R19 ;  /* 0x0000000114147824 */ /* 0x004fc800078e0213 */
[----:B---3--:R-:W-:-:S04]  /*24e0*/  IMAD.IADD R21, R21, 0x1, R20 ;  /* 0x0000000115157824 */ /* 0x008fc800078e0214 */
[----:B----4-:R-:W-:-:S04]  /*24f0*/  IMAD.IADD R22, R22, 0x1, R21 ;  /* 0x0000000116167824 */ /* 0x010fc800078e0215 */
[----:B------:R-:W-:-:S04]  /*2500*/  IMAD.IADD R23, R23, 0x1, R22 ;  /* 0x0000000117177824 */ /* 0x000fc800078e0216 */
[----:B------:R-:W-:-:S04]  /*2510*/  IMAD.IADD R24, R24, 0x1, R23 ;  /* 0x0000000118187824 */ /* 0x000fc800078e0217 */
[----:B------:R-:W-:-:S05]  /*2520*/  IMAD.IADD R9, R9, 0x1, R24 ;  /* 0x0000000109097824 */ /* 0x000fca00078e0218 */
[----:B------:R-:W0:Y:S02]  /*2530*/  SHFL.UP P0, R4, R9, 0x1, RZ ;  /* 0x0420000009047989 */ /* 0x000e2400000000ff */
[----:B0-----:R-:W-:-:S05]  /*2540*/  @P0 IMAD.IADD R4, R9, 0x1, R4 ;  /* 0x0000000109040824 */ /* 0x001fca00078e0204 */
[----:B------:R-:W0:Y:S02]  /*2550*/  SHFL.UP P0, R11, R4, 0x2, RZ ;  /* 0x04400000040b7989 */ /* 0x000e2400000000ff */
[----:B0-----:R-:W-:Y:S01]  /*2560*/  @P0 IMAD.IADD R11, R4, 0x1, R11 ;  /* 0x00000001040b0824 */ /* 0x001fe200078e020b */
[----:B------:R-:W-:-:S04]  /*2570*/  @!P1 SHF.R.U32.HI R4, RZ, 0x3, R2 ;  /* 0x00000003ff049819 */ /* 0x000fc80000011602 */
[----:B------:R-:W0:Y:S02]  /*2580*/  SHFL.UP P0, R8, R11, 0x4, RZ ;  /* 0x048000000b087989 */ /* 0x000e2400000000ff */
[----:B0-----:R-:W-:Y:S01]  /*2590*/  @P0 IMAD.IADD R8, R11, 0x1, R8 ;  /* 0x000000010b080824 */ /* 0x001fe200078e0208 */
[----:B------:R-:W-:-:S04]  /*25a0*/  @!P1 LOP3.LUT R11, R4, 0x7c, RZ, 0xc0, !PT ;  /* 0x0000007c040b9812 */ /* 0x000fc800078ec0ff */
[----:B------:R-:W0:Y:S02]  /*25b0*/  SHFL.UP P0, R10, R8, 0x8, RZ ;  /* 0x05000000080a7989 */ /* 0x000e2400000000ff */
[----:B0-----:R-:W-:-:S05]  /*25c0*/  @P0 IMAD.IADD R10, R8, 0x1, R10 ;  /* 0x00000001080a0824 */ /* 0x001fca00078e020a */
[----:B------:R-:W0:Y:S02]  /*25d0*/  SHFL.UP P0, R28, R10, 0x10, RZ ;  /* 0x060000000a1c7989 */ /* 0x000e2400000000ff */
[----:B0-----:R-:W-:Y:S01]  /*25e0*/  @P0 IMAD.IADD R28, R10, 0x1, R28 ;  /* 0x000000010a1c0824 */ /* 0x001fe200078e021c */
[----:B------:R-:W-:-:S03]  /*25f0*/  ISETP.NE.AND P0, PT, R26, 0x1, PT ;  /* 0x000000011a00780c */ /* 0x000fc60003f05270 */
[----:B------:R-:W-:Y:S01]  /*2600*/  IMAD.IADD R4, R28, 0x1, -R9 ;  /* 0x000000011c047824 */ /* 0x000fe200078e0a09 */
[----:B------:R-:W-:Y:S01]  /*2610*/  @!P1 STS [R11+UR4+0x2400], R28 ;  /* 0x0024001c0b009988 */ /* 0x000fe20008000804 */
[----:B------:R-:W-:Y:S01]  /*2620*/  BAR.SYNC.DEFER_BLOCKING 0x0 ;  /* 0x0000000000007b1d */ /* 0x000fe20000010000 */
[----:B------:R-:W-:-:S05]  /*2630*/  ISETP.NE.AND P1, PT, R26, 0x6, PT ;  /* 0x000000061a00780c */ /* 0x000fca0003f25270 */
[----:B------:R-:W0:Y:S02]  /*2640*/  LDS.128 R8, [UR4+0x2400] ;  /* 0x00240004ff087984 */ /* 0x000e240008000c00 */
[C---:B0-----:R-:W-:Y:S01]  /*2650*/  SEL R29, R8.reuse, R29, !P0 ;  /* 0x0000001d081d7207 */ /* 0x041fe20004000000 */
[----:B------:R-:W-:Y:S01]  /*2660*/  IMAD.IADD R9, R8, 0x1, R9 ;  /* 0x0000000108097824 */ /* 0x000fe200078e0209 */
[----:B------:R-:W-:-:S03]  /*2670*/  ISETP.NE.AND P0, PT, R26, 0x2, PT ;  /* 0x000000021a00780c */ /* 0x000fc60003f05270 */
[----:B------:R-:W-:Y:S01]  /*2680*/  IMAD.IADD R10, R10, 0x1, R9 ;  /* 0x000000010a0a7824 */ /* 0x000fe200078e0209 */
[----:B------:R-:W-:Y:S02]  /*2690*/  SEL R29, R9, R29, !P0 ;  /* 0x0000001d091d7207 */ /* 0x000fe40004000000 */
[----:B------:R-:W-:Y:S02]  /*26a0*/  ISETP.NE.AND P0, PT, R26, 0x7, PT ;  /* 0x000000071a00780c */ /* 0x000fe40003f05270 */
[----:B------:R-:W-:Y:S01]  /*26b0*/  SEL R26, R10, R29, !P4 ;  /* 0x0000001d0a1a7207 */ /* 0x000fe20006000000 */
[----:B------:R-:W-:Y:S02]  /*26c0*/  IMAD.IADD R29, R11, 0x1, R10 ;  /* 0x000000010b1d7824 */ /* 0x000fe400078e020a */
[----:B------:R-:W0:Y:S03]  /*26d0*/  LDS.128 R8, [UR4+0x2410] ;  /* 0x00241004ff087984 */ /* 0x000e260008000c00 */
[----:B------:R-:W-:-:S02]  /*26e0*/  SEL R26, R29, R26, !P3 ;  /* 0x0000001a1d1a7207 */ /* 0x000fc40005800000 */
[----:B------:R-:W-:Y:S01]  /*26f0*/  ISETP.NE.AND P3, PT, R25, RZ, PT ;  /* 0x000000ff1900720c */ /* 0x000fe20003f65270 */
[----:B0-----:R-:W-:-:S04]  /*2700*/  IMAD.IADD R8, R29, 0x1, R8 ;  /* 0x000000011d087824 */ /* 0x001fc800078e0208 */
[----:B------:R-:W-:Y:S01]  /*2710*/  IMAD.IADD R9, R9, 0x1, R8 ;  /* 0x0000000109097824 */ /* 0x000fe200078e0208 */
[----:B------:R-:W-:Y:S02]  /*2720*/  SEL R26, R8, R26, !P2 ;  /* 0x0000001a081a7207 */ /* 0x000fe40005000000 */
[----:B------:R-:W-:Y:S01]  /*2730*/  ISETP.GT.U32.AND P2, PT, R2, 0x1f, PT ;  /* 0x0000001f0200780c */ /* 0x000fe20003f44070 */
[----:B------:R-:W-:Y:S01]  /*2740*/  IMAD.IADD R10, R10, 0x1, R9 ;  /* 0x000000010a0a7824 */ /* 0x000fe200078e0209 */
[----:B------:R-:W-:Y:S02]  /*2750*/  SEL R26, R9, R26, !P1 ;  /* 0x0000001a091a7207 */ /* 0x000fe40004800000 */
[----:B------:R-:W-:Y:S01]  /*2760*/  ISETP.GT.U32.OR P1, PT, R2, 0x1f, P3 ;  /* 0x0000001f0200780c */ /* 0x000fe20001f24470 */
[----:B------:R-:W-:Y:S01]  /*2770*/  IMAD.IADD R11, R11, 0x1, R10 ;  /* 0x000000010b0b7824 */ /* 0x000fe200078e020a */
[----:B------:R-:W-:Y:S02]  /*2780*/  SEL R29, R10, R26, !P0 ;  /* 0x0000001a0a1d7207 */ /* 0x000fe40004000000 */
[----:B------:R-:W-:-:S02]  /*2790*/  SEL R8, R4, RZ, P3 ;  /* 0x000000ff04087207 */ /* 0x000fc40001800000 */
[----:B------:R-:W-:-:S03]  /*27a0*/  ISETP.NE.AND P0, PT, R2, RZ, PT ;  /* 0x000000ff0200720c */ /* 0x000fc60003f05270 */
[----:B------:R-:W-:-:S04]  /*27b0*/  @P2 IMAD.IADD R4, R29, 0x1, R8 ;  /* 0x000000011d042824 */ /* 0x000fc800078e0208 */
[----:B------:R-:W-:Y:S02]  /*27c0*/  @!P1 IMAD.U32 R4, R11, 0x10000, RZ ;  /* 0x000100000b049824 */ /* 0x000fe400078e00ff */
[----:B------:R-:W-:-:S03]  /*27d0*/  IMAD R11, R2, -0x4, R27 ;  /* 0xfffffffc020b7824 */ /* 0x000fc600078e021b */
[----:B------:R-:W-:Y:S01]  /*27e0*/  @!P1 STS [UR4+0x2428], R4 ;  /* 0x00242804ff009988 */ /* 0x000fe20008000804 */
[----:B------:R-:W-:Y:S06]  /*27f0*/  BAR.SYNC.DEFER_BLOCKING 0x0 ;  /* 0x0000000000007b1d */ /* 0x000fec0000010000 */
[----:B------:R-:W0:Y:S02]  /*2800*/  LDS R8, [UR4+0x2428] ;  /* 0x00242804ff087984 */ /* 0x000e240008000800 */
[----:B0-----:R-:W-:Y:S01]  /*2810*/  SEL R9, R8, RZ, P0 ;  /* 0x000000ff08097207 */ /* 0x001fe20000000000 */
[----:B------:R-:W-:Y:S01]  /*2820*/  IMAD R8, R2, 0x20, R11 ;  /* 0x0000002002087824 */ /* 0x000fe200078e020b */
[----:B------:R-:W-:-:S03]  /*2830*/  ISETP.GT.U32.AND P0, PT, R3, 0x1b, PT ;  /* 0x0000001b0300780c */ /* 0x000fc60003f04070 */
[----:B------:R-:W-:-:S04]  /*2840*/  IMAD.IADD R9, R9, 0x1, R4 ;  /* 0x0000000109097824 */ /* 0x000fc800078e0204 */
[--C-:B------:R-:W-:Y:S01]  /*2850*/  IMAD.IADD R13, R13, 0x1, R9.reuse ;  /* 0x000000010d0d7824 */ /* 0x100fe200078e0209 */
[----:B------:R-:W-:Y:S01]  /*2860*/  STS [R8], R9 ;  /* 0x0000000908007388 */ /* 0x000fe20000000800 */
[--C-:B------:R-:W-:Y:S02]  /*2870*/  IMAD.IADD R11, R18, 0x1, R9.reuse ;  /* 0x00000001120b7824 */ /* 0x100fe400078e0209 */
[--C-:B------:R-:W-:Y:S01]  /*2880*/  IMAD.IADD R19, R19, 0x1, R9.reuse ;  /* 0x0000000113137824 */ /* 0x100fe200078e0209 */
[----:B------:R-:W-:Y:S01]  /*2890*/  STS [R8+0x4], R13 ;  /* 0x0000040d08007388 */ /* 0x000fe20000000800 */
[--C-:B------:R-:W-:Y:S02]  /*28a0*/  IMAD.IADD R20, R20, 0x1, R9.reuse ;  /* 0x0000000114147824 */ /* 0x100fe400078e0209 */
[--C-:B------:R-:W-:Y:S01]  /*28b0*/  IMAD.IADD R21, R21, 0x1, R9.reuse ;  /* 0x0000000115157824 */ /* 0x100fe200078e0209 */
[----:B------:R-:W-:Y:S01]  /*28c0*/  STS [R8+0x8], R11 ;  /* 0x0000080b08007388 */ /* 0x000fe20000000800 */
[----:B------:R-:W-:-:S02]  /*28d0*/  IMAD.IADD R22, R22, 0x1, R9 ;  /* 0x0000000116167824 */ /* 0x000fc400078e0209 */
[--C-:B------:R-:W-:Y:S01]  /*28e0*/  IMAD.IADD R23, R23, 0x1, R9.reuse ;  /* 0x0000000117177824 */ /* 0x100fe200078e0209 */
[----:B------:R-:W-:Y:S01]  /*28f0*/  STS [R8+0xc], R19 ;  /* 0x00000c1308007388 */ /* 0x000fe20000000800 */
[----:B------:R-:W-:Y:S02]  /*2900*/  IMAD.IADD R24, R24, 0x1, R9 ;  /* 0x0000000118187824 */ /* 0x000fe400078e0209 */
[----:B------:R-:W-:Y:S01]  /*2910*/  @!P0 VIADD R3, R3, 0x4 ;  /* 0x0000000403038836 */ /* 0x000fe20000000000 */
[----:B------:R-:W-:Y:S04]  /*2920*/  STS [R8+0x10], R20 ;  /* 0x0000101408007388 */ /* 0x000fe80000000800 */
[----:B------:R-:W-:Y:S04]  /*2930*/  STS [R8+0x14], R21 ;  /* 0x0000141508007388 */ /* 0x000fe80000000800 */
[----:B------:R-:W-:Y:S04]  /*2940*/  STS [R8+0x18], R22 ;  /* 0x0000181608007388 */ /* 0x000fe80000000800 */
[----:B------:R-:W-:Y:S04]  /*2950*/  STS [R8+0x1c], R23 ;  /* 0x00001c1708007388 */ /* 0x000fe80000000800 */
[----:B------:R-:W-:Y:S01]  /*2960*/  STS [R8+0x20], R24 ;  /* 0x0000201808007388 */ /* 0x000fe20000000800 */
[----:B------:R-:W-:Y:S06]  /*2970*/  BAR.SYNC.DEFER_BLOCKING 0x0 ;  /* 0x0000000000007b1d */ /* 0x000fec0000010000 */
[----:B------:R-:W0:Y:S04]  /*2980*/  LDS.U16 R5, [R5+0x2] ;  /* 0x0000020005057984 */ /* 0x000e280000000400 */
[----:B------:R-:W1:Y:S01]  /*2990*/  LDS.U16 R7, [R7+0x2] ;  /* 0x0000020007077984 */ /* 0x000e620000000400 */
[----:B0-----:R-:W-:-:S02]  /*29a0*/  IMAD.IADD R6, R6, 0x1, R5 ;  /* 0x0000000106067824 */ /* 0x001fc400078e0205 */
[----:B-1----:R-:W-:-:S03]  /*29b0*/  IMAD.IADD R12, R12, 0x1, R7 ;  /* 0x000000010c0c7824 */ /* 0x002fc600078e0207 */
[----:B------:R-:W-:Y:S01]  /*29c0*/  LEA R9, R6, UR4, 0x2 ;  /* 0x0000000406097c11 */ /* 0x000fe2000f8e10ff */
[----:B------:R-:W-:Y:S01]  /*29d0*/  BAR.SYNC.DEFER_BLOCKING 0x0 ;  /* 0x0000000000007b1d */ /* 0x000fe20000010000 */
[----:B------:R-:W-:-:S05]  /*29e0*/  LEA R12, R12, UR4, 0x2 ;  /* 0x000000040c0c7c11 */ /* 0x000fca000f8e10ff */
[----:B------:R0:W-:Y:S04]  /*29f0*/  STS [R9], R16 ;  /* 0x0000001009007388 */ /* 0x0001e80000000800 */
[----:B------:R0:W-:Y:S01]  /*2a00*/  STS [R12], R17 ;  /* 0x000000110c007388 */ /* 0x0001e20000000800 */
[----:B------:R-:W-:Y:S06]  /*2a10*/  BAR.SYNC.DEFER_BLOCKING 0x0 ;  /* 0x0000000000007b1d */ /* 0x000fec0000010000 */
[----:B------:R0:W2:Y:S02]  /*2a20*/  LDS.64 R16, [R27] ;  /* 0x000000001b107984 */ /* 0x0000a40000000a00 */
[----:B------:R-:W-:Y:S06]  /*2a30*/  BAR.SYNC.DEFER_BLOCKING 0x0 ;  /* 0x0000000000007b1d */ /* 0x000fec0000010000 */
[----:B-----5:R0:W-:Y:S04]  /*2a40*/  STS [R9], R14 ;  /* 0x0000000e09007388 */ /* 0x0201e80000000800 */
[----:B------:R0:W-:Y:S01]  /*2a50*/  STS [R12], R15 ;  /* 0x0000000f0c007388 */ /* 0x0001e20000000800 */
[----:B------:R-:W-:Y:S06]  /*2a60*/  BAR.SYNC.DEFER_BLOCKING 0x0 ;  /* 0x0000000000007b1d */ /* 0x000fec0000010000 */
[----:B------:R0:W3:Y:S02]  /*2a70*/  LDS.64 R14, [R27] ;  /* 0x000000001b0e7984 */ /* 0x0000e40000000a00 */
[----:B------:R-:W-:Y:S06]  /*2a80*/  @!P0 BAR.SYNC.DEFER_BLOCKING 0x0 ;  /* 0x0000000000008b1d */ /* 0x000fec0000010000 */
[----:B------:R-:W-:Y:S05]  /*2a90*/  @!P0 BRA `(.L_x_50) ;  /* 0xfffffff400b08947 */ /* 0x000fea000383ffff */
[----:B------:R-:W1:Y:S01]  /*2aa0*/  S2R R2, SR_TID.X ;  /* 0x0000000000027919 */ /* 0x000e620000002100 */
[----:B------:R-:W4:Y:S02]  /*2ab0*/  LDCU UR4, c[0x0][0x3ac] ;  /* 0x00007580ff0477ac */ /* 0x000f240008000800 */
[----:B----4-:R-:W-:Y:S02]  /*2ac0*/  IMAD R0, R0, UR4, RZ ;  /* 0x0000000400007c24 */ /* 0x010fe4000f8e02ff */
[----:B-1----:R-:W-:-:S04]  /*2ad0*/  IMAD.SHL.U32 R7, R2, 0x2, RZ ;  /* 0x0000000202077824 */ /* 0x002fc800078e00ff */
[C---:B------:R-:W-:Y:S01]  /*2ae0*/  VIADD R4, R7.reuse, 0x1 ;  /* 0x0000000107047836 */ /* 0x040fe20000000000 */
[----:B------:R-:W-:-:S04]  /*2af0*/  ISETP.GE.AND P0, PT, R7, UR4, PT ;  /* 0x0000000407007c0c */ /* 0x000fc8000bf06270 */
[----:B------:R-:W-:-:S09]  /*2b00*/  ISETP.GE.AND P1, PT, R4, UR4, PT ;  /* 0x0000000404007c0c */ /* 0x000fd2000bf26270 */
[----:B------:R-:W1:Y:S01]  /*2b10*/  @!P0 LDC.64 R2, c[0x0][0x3c0] ;  /* 0x0000f000ff028b82 */ /* 0x000e620000000a00 */
[----:B------:R-:W-:-:S04]  /*2b20*/  @!P0 IMAD.IADD R5, R7, 0x1, R0 ;  /* 0x0000000107058824 */ /* 0x000fc800078e0200 */
[----:B-1----:R-:W-:-:S05]  /*2b30*/  @!P0 IMAD.WIDE.U32 R2, R5, 0x4, R2 ;  /* 0x0000000405028825 */ /* 0x002fca00078e0002 */
[----:B---3--:R1:W-:Y:S01]  /*2b40*/  @!P0 STG.E desc[UR6][R2.64], R14 ;  /* 0x0000000e02008986 */ /* 0x0083e2000c101906 */
[----:B------:R-:W-:Y:S05]  /*2b50*/  @P1 EXIT ;  /* 0x000000000000194d */ /* 0x000fea0003800000 */
[----:B------:R-:W3:Y:S01]  /*2b60*/  LDCU.64 UR4, c[0x0][0x3c0] ;  /* 0x00007800ff0477ac */ /* 0x000ee20008000a00 */
[----:B------:R-:W-:-:S05]  /*2b70*/  IADD3 R0, P0, PT, R7, R0, RZ ;  /* 0x0000000007007210 */ /* 0x000fca0007f1e0ff */
[----:B-1----:R-:W-:Y:S01]  /*2b80*/  IMAD.X R3, RZ, RZ, RZ, P0 ;  /* 0x000000ffff037224 */ /* 0x002fe200000e06ff */
[----:B---3--:R-:W-:-:S04]  /*2b90*/  LEA R2, P0, R0, UR4, 0x2 ;  /* 0x0000000400027c11 */ /* 0x008fc8000f8010ff */
[----:B------:R-:W-:-:S05]  /*2ba0*/  LEA.HI.X R3, R0, UR5, R3, 0x2, P0 ;  /* 0x0000000500037c11 */ /* 0x000fca00080f1403 */
[----:B------:R-:W-:Y:S01]  /*2bb0*/  STG.E desc[UR6][R2.64+0x4], R15 ;  /* 0x0000040f02007986 */ /* 0x000fe2000c101906 */
[----:B------:R-:W-:Y:S05]  /*2bc0*/  EXIT ;  /* 0x000000000000794d */ /* 0x000fea0003800000 */
        .weak           $__internal_0_$__cuda_sm3x_div_rn_noftz_f32_slowpath
        .type           $__internal_0_$__cuda_sm3x_div_rn_noftz_f32_slowpath,@function
        .size           $__internal_0_$__cuda_sm3x_div_rn_noftz_f32_slowpath,(.L_x_258 - $__internal_0_$__cuda_sm3x_div_rn_noftz_f32_slowpath)
$__internal_0_$__cuda_sm3x_div_rn_noftz_f32_slowpath:
[----:B------:R-:W-:Y:S01]  /*2bd0*/  SHF.R.U32.HI R10, RZ, 0x17, R4 ;  /* 0x00000017ff0a7819 */ /* 0x000fe20000011604 */
[----:B------:R-:W-:Y:S01]  /*2be0*/  BSSY.RECONVERGENT B3, `(.L_x_51) ;  /* 0x0000062000037945 */ /* 0x000fe20003800200 */
[----:B------:R-:W-:Y:S02]  /*2bf0*/  SHF.R.U32.HI R9, RZ, 0x17, R3 ;  /* 0x00000017ff097819 */ /* 0x000fe40000011603 */
[----:B------:R-:W-:Y:S02]  /*2c00*/  LOP3.LUT R10, R10, 0xff, RZ, 0xc0, !PT ;  /* 0x000000ff0a0a7812 */ /* 0x000fe400078ec0ff */
[----:B------:R-:W-:-:S03]  /*2c10*/  LOP3.LUT R13, R9, 0xff, RZ, 0xc0, !PT ;  /* 0x000000ff090d7812 */ /* 0x000fc600078ec0ff */
[----:B------:R-:W-:Y:S02]  /*2c20*/  VIADD R12, R10, 0xffffffff ;  /* 0xffffffff0a0c7836 */ /* 0x000fe40000000000 */
[----:B------:R-:W-:-:S03]  /*2c30*/  VIADD R11, R13, 0xffffffff ;  /* 0xffffffff0d0b7836 */ /* 0x000fc60000000000 */
[----:B------:R-:W-:-:S04]  /*2c40*/  ISETP.GT.U32.AND P0, PT, R12, 0xfd, PT ;  /* 0x000000fd0c00780c */ /* 0x000fc80003f04070 */
[----:B------:R-:W-:-:S13]  /*2c50*/  ISETP.GT.U32.OR P0, PT, R11, 0xfd, P0 ;  /* 0x000000fd0b00780c */ /* 0x000fda0000704470 */
[----:B------:R-:W-:Y:S01]  /*2c60*/  @!P0 IMAD.MOV.U32 R9, RZ, RZ, RZ ;  /* 0x000000ffff098224 */ /* 0x000fe200078e00ff */
[----:B------:R-:W-:Y:S06]  /*2c70*/  @!P0 BRA `(.L_x_52) ;  /* 0x00000000005c8947 */ /* 0x000fec0003800000 */
[----:B------:R-:W-:Y:S02]  /*2c80*/  FSETP.GTU.FTZ.AND P0, PT, |R3|, +INF , PT ;  /* 0x7f8000000300780b */ /* 0x000fe40003f1c200 */
[----:B------:R-:W-:-:S04]  /*2c90*/  FSETP.GTU.FTZ.AND P1, PT, |R4|, +INF , PT ;  /* 0x7f8000000400780b */ /* 0x000fc80003f3c200 */
[----:B------:R-:W-:-:S13]  /*2ca0*/  PLOP3.LUT P0, PT, P0, P1, PT, 0xf8, 0x8f ;  /* 0x00000000008f781c */ /* 0x000fda0000703f70 */
[----:B------:R-:W-:Y:S05]  /*2cb0*/  @P0 BRA `(.L_x_53) ;  /* 0x00000004004c0947 */ /* 0x000fea0003800000 */
[----:B------:R-:W-:-:S13]  /*2cc0*/  LOP3.LUT P0, RZ, R4, 0x7fffffff, R3, 0xc8, !PT ;  /* 0x7fffffff04ff7812 */ /* 0x000fda000780c803 */
[----:B------:R-:W-:Y:S05]  /*2cd0*/  @!P0 BRA `(.L_x_54) ;  /* 0x00000004003c8947 */ /* 0x000fea0003800000 */
[C---:B------:R-:W-:Y:S02]  /*2ce0*/  FSETP.NEU.FTZ.AND P3, PT, |R3|.reuse, +INF , PT ;  /* 0x7f8000000300780b */ /* 0x040fe40003f7d200 */
[----:B------:R-:W-:Y:S02]  /*2cf0*/  FSETP.NEU.FTZ.AND P1, PT, |R4|, +INF , PT ;  /* 0x7f8000000400780b */ /* 0x000fe40003f3d200 */
[----:B------:R-:W-:-:S11]  /*2d00*/  FSETP.NEU.FTZ.AND P0, PT, |R3|, +INF , PT ;  /* 0x7f8000000300780b */ /* 0x000fd60003f1d200 */
[----:B------:R-:W-:Y:S05]  /*2d10*/  @!P1 BRA !P3, `(.L_x_54) ;  /* 0x00000004002c9947 */ /* 0x000fea0005800000 */
[----:B------:R-:W-:-:S04]  /*2d20*/  LOP3.LUT P3, RZ, R3, 0x7fffffff, RZ, 0xc0, !PT ;  /* 0x7fffffff03ff7812 */ /* 0x000fc8000786c0ff */
[----:B------:R-:W-:-:S13]  /*2d30*/  PLOP3.LUT P1, PT, P1, P3, PT, 0x2f, 0xf2 ;  /* 0x0000000000f2781c */ /* 0x000fda0000f26577 */
[----:B------:R-:W-:Y:S05]  /*2d40*/  @P1 BRA `(.L_x_55) ;  /* 0x0000000400181947 */ /* 0x000fea0003800000 */
[----:B------:R-:W-:-:S04]  /*2d50*/  LOP3.LUT P1, RZ, R4, 0x7fffffff, RZ, 0xc0, !PT ;  /* 0x7fffffff04ff7812 */ /* 0x000fc8000782c0ff */
[----:B------:R-:W-:-:S13]  /*2d60*/  PLOP3.LUT P0, PT, P0, P1, PT, 0x2f, 0xf2 ;  /* 0x0000000000f2781c */ /* 0x000fda0000702577 */
[----:B------:R-:W-:Y:S05]  /*2d70*/  @P0 BRA `(.L_x_56) ;  /* 0x0000000400000947 */ /* 0x000fea0003800000 */
[----:B------:R-:W-:Y:S02]  /*2d80*/  ISETP.GE.AND P0, PT, R11, RZ, PT ;  /* 0x000000ff0b00720c */ /* 0x000fe40003f06270 */
[----:B------:R-:W-:-:S11]  /*2d90*/  ISETP.GE.AND P1, PT, R12, RZ, PT ;  /* 0x000000ff0c00720c */ /* 0x000fd60003f26270 */
[----:B------:R-:W-:Y:S02]  /*2da0*/  @P0 IMAD.MOV.U32 R9, RZ, RZ, RZ ;  /* 0x000000ffff090224 */ /* 0x000fe400078e00ff */
[----:B------:R-:W-:Y:S01]  /*2db0*/  @!P0 FFMA R3, R3, 1.84467440737095516160e+19, RZ ;  /* 0x5f80000003038823 */ /* 0x000fe200000000ff */
[----:B------:R-:W-:Y:S02]  /*2dc0*/  @!P0 IMAD.MOV.U32 R9, RZ, RZ, -0x40 ;  /* 0xffffffc0ff098424 */ /* 0x000fe400078e00ff */
[----:B------:R-:W-:Y:S02]  /*2dd0*/  @!P1 FFMA R4, R4, 1.84467440737095516160e+19, RZ ;  /* 0x5f80000004049823 */ /* 0x000fe400000000ff */
[----:B------:R-:W-:-:S07]  /*2de0*/  @!P1 VIADD R9, R9, 0x40 ;  /* 0x0000004009099836 */ /* 0x000fce0000000000 */
.L_x_52:
[----:B------:R-:W-:Y:S01]  /*2df0*/  LEA R11, R10, 0xc0800000, 0x17 ;  /* 0xc08000000a0b7811 */ /* 0x000fe200078eb8ff */
[----:B------:R-:W-:Y:S04]  /*2e00*/  BSSY.RECONVERGENT B4, `(.L_x_57) ;  /* 0x0000036000047945 */ /* 0x000fe80003800200 */
[----:B------:R-:W-:Y:S02]  /*2e10*/  IMAD.IADD R11, R4, 0x1, -R11 ;  /* 0x00000001040b7824 */ /* 0x000fe400078e0a0b */
[----:B------:R-:W-:Y:S02]  /*2e20*/  VIADD R4, R13, 0xffffff81 ;  /* 0xffffff810d047836 */ /* 0x000fe40000000000 */
[----:B------:R-:W0:Y:S01]  /*2e30*/  MUFU.RCP R12, R11 ;  /* 0x0000000b000c7308 */ /* 0x000e220000001000 */
[----:B------:R-:W-:Y:S01]  /*2e40*/  FADD.FTZ R18, -R11, -RZ ;  /* 0x800000ff0b127221 */ /* 0x000fe20000010100 */
[C---:B------:R-:W-:Y:S01]  /*2e50*/  IMAD R3, R4.reuse, -0x800000, R3 ;  /* 0xff80000004037824 */ /* 0x040fe200078e0203 */
[----:B------:R-:W-:-:S05]  /*2e60*/  IADD3 R10, PT, PT, R4, 0x7f, -R10 ;  /* 0x0000007f040a7810 */ /* 0x000fca0007ffe80a */
[----:B------:R-:W-:Y:S02]  /*2e70*/  IMAD.IADD R10, R10, 0x1, R9 ;  /* 0x000000010a0a7824 */ /* 0x000fe400078e0209 */
[----:B0-----:R-:W-:-:S04]  /*2e80*/  FFMA R13, R12, R18, 1 ;  /* 0x3f8000000c0d7423 */ /* 0x001fc80000000012 */
[----:B------:R-:W-:-:S04]  /*2e90*/  FFMA R17, R12, R13, R12 ;  /* 0x0000000d0c117223 */ /* 0x000fc8000000000c */
[----:B------:R-:W-:-:S04]  /*2ea0*/  FFMA R12, R3, R17, RZ ;  /* 0x00000011030c7223 */ /* 0x000fc800000000ff */
[----:B------:R-:W-:-:S04]  /*2eb0*/  FFMA R13, R18, R12, R3 ;  /* 0x0000000c120d7223 */ /* 0x000fc80000000003 */
[----:B------:R-:W-:-:S04]  /*2ec0*/  FFMA R12, R17, R13, R12 ;  /* 0x0000000d110c7223 */ /* 0x000fc8000000000c */
[----:B------:R-:W-:-:S04]  /*2ed0*/  FFMA R13, R18, R12, R3 ;  /* 0x0000000c120d7223 */ /* 0x000fc80000000003 */
[----:B------:R-:W-:-:S05]  /*2ee0*/  FFMA R3, R17, R13, R12 ;  /* 0x0000000d11037223 */ /* 0x000fca000000000c */
[----:B------:R-:W-:-:S04]  /*2ef0*/  SHF.R.U32.HI R4, RZ, 0x17, R3 ;  /* 0x00000017ff047819 */ /* 0x000fc80000011603 */
[----:B------:R-:W-:-:S05]  /*2f00*/  LOP3.LUT R4, R4, 0xff, RZ, 0xc0, !PT ;  /* 0x000000ff04047812 */ /* 0x000fca00078ec0ff */
[----:B------:R-:W-:-:S04]  /*2f10*/  IMAD.IADD R18, R4, 0x1, R10 ;  /* 0x0000000104127824 */ /* 0x000fc800078e020a */
[----:B------:R-:W-:-:S05]  /*2f20*/  VIADD R4, R18, 0xffffffff ;  /* 0xffffffff12047836 */ /* 0x000fca0000000000 */
[----:B------:R-:W-:-:S13]  /*2f30*/  ISETP.GE.U32.AND P0, PT, R4, 0xfe, PT ;  /* 0x000000fe0400780c */ /* 0x000fda0003f06070 */
[----:B------:R-:W-:Y:S05]  /*2f40*/  @!P0 BRA `(.L_x_58) ;  /* 0x0000000000808947 */ /* 0x000fea0003800000 */
[----:B------:R-:W-:-:S13]  /*2f50*/  ISETP.GT.AND P0, PT, R18, 0xfe, PT ;  /* 0x000000fe1200780c */ /* 0x000fda0003f04270 */
[----:B------:R-:W-:Y:S05]  /*2f60*/  @P0 BRA `(.L_x_59) ;  /* 0x00000000006c0947 */ /* 0x000fea0003800000 */
[----:B------:R-:W-:-:S13]  /*2f70*/  ISETP.GE.AND P0, PT, R18, 0x1, PT ;  /* 0x000000011200780c */ /* 0x000fda0003f06270 */
[----:B------:R-:W-:Y:S05]  /*2f80*/  @P0 BRA `(.L_x_60) ;  /* 0x0000000000740947 */ /* 0x000fea0003800000 */
[----:B------:R-:W-:Y:S02]  /*2f90*/  ISETP.GE.AND P0, PT, R18, -0x18, PT ;  /* 0xffffffe81200780c */ /* 0x000fe40003f06270 */
[----:B------:R-:W-:-:S11]  /*2fa0*/  LOP3.LUT R3, R3, 0x80000000, RZ, 0xc0, !PT ;  /* 0x8000000003037812 */ /* 0x000fd600078ec0ff */
[----:B------:R-:W-:Y:S05]  /*2fb0*/  @!P0 BRA `(.L_x_60) ;  /* 0x0000000000688947 */ /* 0x000fea0003800000 */
[CCC-:B------:R-:W-:Y:S01]  /*2fc0*/  FFMA.RZ R4, R17.reuse, R13.reuse, R12.reuse ;  /* 0x0000000d11047223 */ /* 0x1c0fe2000000c00c */
[C---:B------:R-:W-:Y:S02]  /*2fd0*/  VIADD R11, R18.reuse, 0x20 ;  /* 0x00000020120b7836 */ /* 0x040fe40000000000 */
[CCC-:B------:R-:W-:Y:S01]  /*2fe0*/  FFMA.RM R9, R17.reuse, R13.reuse, R12.reuse ;  /* 0x0000000d11097223 */ /* 0x1c0fe2000000400c */
[----:B------:R-:W-:Y:S02]  /*2ff0*/  ISETP.NE.AND P3, PT, R18, RZ, PT ;  /* 0x000000ff1200720c */ /* 0x000fe40003f65270 */
[----:B------:R-:W-:Y:S01]  /*3000*/  LOP3.LUT R10, R4, 0x7fffff, RZ, 0xc0, !PT ;  /* 0x007fffff040a7812 */ /* 0x000fe200078ec0ff */
[----:B------:R-:W-:Y:S01]  /*3010*/  FFMA.RP R4, R17, R13, R12 ;  /* 0x0000000d11047223 */ /* 0x000fe2000000800c */
[----:B------:R-:W-:Y:S01]  /*3020*/  IMAD.MOV R12, RZ, RZ, -R18 ;  /* 0x000000ffff0c7224 */ /* 0x000fe200078e0a12 */
[----:B------:R-:W-:Y:S02]  /*3030*/  ISETP.NE.AND P1, PT, R18, RZ, PT ;  /* 0x000000ff1200720c */ /* 0x000fe40003f25270 */
[----:B------:R-:W-:-:S02]  /*3040*/  LOP3.LUT R10, R10, 0x800000, RZ, 0xfc, !PT ;  /* 0x008000000a0a7812 */ /* 0x000fc400078efcff */
[----:B------:R-:W-:Y:S02]  /*3050*/  FSETP.NEU.FTZ.AND P0, PT, R4, R9, PT ;  /* 0x000000090400720b */ /* 0x000fe40003f1d000 */
[----:B------:R-:W-:Y:S02]  /*3060*/  SHF.L.U32 R11, R10, R11, RZ ;  /* 0x0000000b0a0b7219 */ /* 0x000fe400000006ff */
[----:B------:R-:W-:Y:S02]  /*3070*/  SEL R9, R12, RZ, P3 ;  /* 0x000000ff0c097207 */ /* 0x000fe40001800000 */
[----:B------:R-:W-:Y:S02]  /*3080*/  ISETP.NE.AND P1, PT, R11, RZ, P1 ;  /* 0x000000ff0b00720c */ /* 0x000fe40000f25270 */
[----:B------:R-:W-:Y:S02]  /*3090*/  SHF.R.U32.HI R9, RZ, R9, R10 ;  /* 0x00000009ff097219 */ /* 0x000fe4000001160a */
[----:B------:R-:W-:-:S02]  /*30a0*/  PLOP3.LUT P0, PT, P0, P1, PT, 0xf8, 0x8f ;  /* 0x00000000008f781c */ /* 0x000fc40000703f70 */
[----:B------:R-:W-:Y:S02]  /*30b0*/  SHF.R.U32.HI R11, RZ, 0x1, R9 ;  /* 0x00000001ff0b7819 */ /* 0x000fe40000011609 */
[----:B------:R-:W-:-:S04]  /*30c0*/  SEL R4, RZ, 0x1, !P0 ;  /* 0x00000001ff047807 */ /* 0x000fc80004000000 */
[----:B------:R-:W-:-:S04]  /*30d0*/  LOP3.LUT R4, R4, 0x1, R11, 0xf8, !PT ;  /* 0x0000000104047812 */ /* 0x000fc800078ef80b */
[----:B------:R-:W-:-:S05]  /*30e0*/  LOP3.LUT R4, R4, R9, RZ, 0xc0, !PT ;  /* 0x0000000904047212 */ /* 0x000fca00078ec0ff */
[----:B------:R-:W-:-:S05]  /*30f0*/  IMAD.IADD R4, R11, 0x1, R4 ;  /* 0x000000010b047824 */ /* 0x000fca00078e0204 */
[----:B------:R-:W-:Y:S01]  /*3100*/  LOP3.LUT R3, R4, R3, RZ, 0xfc, !PT ;  /* 0x0000000304037212 */ /* 0x000fe200078efcff */
[----:B------:R-:W-:Y:S06]  /*3110*/  BRA `(.L_x_60) ;  /* 0x0000000000107947 */ /* 0x000fec0003800000 */
.L_x_59:
[----:B------:R-:W-:-:S04]  /*3120*/  LOP3.LUT R3, R3, 0x80000000, RZ, 0xc0, !PT ;  /* 0x8000000003037812 */ /* 0x000fc800078ec0ff */
[----:B------:R-:W-:Y:S01]  /*3130*/  LOP3.LUT R3, R3, 0x7f800000, RZ, 0xfc, !PT ;  /* 0x7f80000003037812 */ /* 0x000fe200078efcff */
[----:B------:R-:W-:Y:S06]  /*3140*/  BRA `(.L_x_60) ;  /* 0x0000000000047947 */ /* 0x000fec0003800000 */
.L_x_58:
[----:B------:R-:W-:-:S07]  /*3150*/  IMAD R3, R10, 0x800000, R3 ;  /* 0x008000000a037824 */ /* 0x000fce00078e0203 */
.L_x_60:
[----:B------:R-:W-:Y:S05]  /*3160*/  BSYNC.RECONVERGENT B4 ;  /* 0x0000000000047941 */ /* 0x000fea0003800200 */
.L_x_57:
[----:B------:R-:W-:Y:S05]  /*3170*/  BRA `(.L_x_61) ;  /* 0x0000000000207947 */ /* 0x000fea0003800000 */
.L_x_56:
[----:B------:R-:W-:-:S04]  /*3180*/  LOP3.LUT R3, R4, 0x80000000, R3, 0x48, !PT ;  /* 0x8000000004037812 */ /* 0x000fc800078e4803 */
[----:B------:R-:W-:Y:S01]  /*3190*/  LOP3.LUT R3, R3, 0x7f800000, RZ, 0xfc, !PT ;  /* 0x7f80000003037812 */ /* 0x000fe200078efcff */
[----:B------:R-:W-:Y:S06]  /*31a0*/  BRA `(.L_x_61) ;  /* 0x0000000000147947 */ /* 0x000fec0003800000 */
.L_x_55:
[----:B------:R-:W-:Y:S01]  /*31b0*/  LOP3.LUT R3, R4, 0x80000000, R3, 0x48, !PT ;  /* 0x8000000004037812 */ /* 0x000fe200078e4803 */
[----:B------:R-:W-:Y:S06]  /*31c0*/  BRA `(.L_x_61) ;  /* 0x00000000000c7947 */ /* 0x000fec0003800000 */
.L_x_54:
[----:B------:R-:W0:Y:S01]  /*31d0*/  MUFU.RSQ R3, -QNAN ;  /* 0xffc0000000037908 */ /* 0x000e220000001400 */
[----:B------:R-:W-:Y:S05]  /*31e0*/  BRA `(.L_x_61) ;  /* 0x0000000000047947 */ /* 0x000fea0003800000 */
.L_x_53:
[----:B------:R-:W-:-:S07]  /*31f0*/  FADD.FTZ R3, R3, R4 ;  /* 0x0000000403037221 */ /* 0x000fce0000010000 */
.L_x_61:
[----:B------:R-:W-:Y:S05]  /*3200*/  BSYNC.RECONVERGENT B3 ;  /* 0x0000000000037941 */ /* 0x000fea0003800200 */
.L_x_51:
[----:B------:R-:W-:-:S04]  /*3210*/  IMAD.MOV.U32 R9, RZ, RZ, 0x0 ;  /* 0x00000000ff097424 */ /* 0x000fc800078e00ff */
[----:B0-----:R-:W-:Y:S05]  /*3220*/  RET.REL.NODEC R8 `(select_topk_from_candidates_tm_f32) ;  /* 0xffffffcc08747950 */ /* 0x001fea0003c3ffff */
.L_x_62:
        /* <DEDUP_REMOVED lines=13> */
.L_x_258:


//--------------------- .text.select_topk_from_pairs_tm_f32 --------------------------
	.section	.text.select_topk_from_pairs_tm_f32,"ax",@progbits
	.align	128
        .global         select_topk_from_pairs_tm_f32
        .type           select_topk_from_pairs_tm_f32,@function
        .size           select_topk_from_pairs_tm_f32,(.L_x_259 - select_topk_from_pairs_tm_f32)
        .other          select_topk_from_pairs_tm_f32,@"STO_CUDA_ENTRY STV_DEFAULT"
select_topk_from_pairs_tm_f32:
.text.select_topk_from_pairs_tm_f32:
        /* <DEDUP_REMOVED lines=15> */
[----:B------:R-:W-:Y:S01]  /*00f0*/  BSSY.RECONVERGENT B1, `(.L_x_66) ;  /* 0x0000049000017945 */ /* 0x000fe20003800200 */
[----:B------:R-:W-:Y:S02]  /*0100*/  IMAD.MOV.U32 R16, RZ, RZ, -0x800000 ;  /* 0xff800000ff107424 */ /* 0x000fe400078e00ff */
[----:B------:R-:W-:Y:S01]  /*0110*/  IMAD.MOV.U32 R14, RZ, RZ, -0x1 ;  /* 0xffffffffff0e7424 */ /* 0x000fe200078e00ff */
[----:B0-----:R-:W-:-:S13]  /*0120*/  ISETP.GE.AND P0, PT, R5, UR8, PT ;  /* 0x0000000805007c0c */ /* 0x001fda000bf06270 */
[----:B------:R-:W-:Y:S05]  /*0130*/  @P0 BRA `(.L_x_67) ;  /* 0x0000000400100947 */ /* 0x000fea0003800000 */
[----:B------:R-:W0:Y:S01]  /*0140*/  LDC R8, c[0x0][0x394] ;  /* 0x0000e500ff087b82 */ /* 0x000e220000000800 */
[----:B------:R-:W-:Y:S01]  /*0150*/  IABS R10, R5 ;  /* 0x00000005000a7213 */ /* 0x000fe20000000000 */
[----:B------:R-:W1:Y:S01]  /*0160*/  LDCU UR9, c[0x0][0x390] ;  /* 0x00007200ff0977ac */ /* 0x000e620008000800 */
[----:B------:R-:W-:Y:S01]  /*0170*/  IMAD.MOV.U32 R14, RZ, RZ, R5 ;  /* 0x000000ffff0e7224 */ /* 0x000fe200078e0005 */
        /* <DEDUP_REMOVED lines=24> */
[C---:B------:R-:W-:Y:S02]  /*0300*/  IADD3 R3, PT, PT, -R11.reuse, RZ, RZ ;  /* 0x000000ff0b037210 */ /* 0x040fe40007ffe1ff */
[----:B-1----:R-:W-:-:S03]  /*0310*/  ISETP.GE.AND P0, PT, R11, UR9, PT ;  /* 0x000000090b007c0c */ /* 0x002fc6000bf06270 */
[----:B------:R-:W-:Y:S01]  /*0320*/  IMAD R3, R8, R3, R5 ;  /* 0x0000000308037224 */ /* 0x000fe200078e0205 */
[----:B------:R-:W-:-:S04]  /*0330*/  ISETP.GT.AND P0, PT, R11, -0x1, !P0 ;  /* 0xffffffff0b00780c */ /* 0x000fc80004704270 */
        /* <DEDUP_REMOVED lines=9> */
[----:B------:R-:W2:Y:S01]  /*03d0*/  LDG.E.CONSTANT R9, desc[UR6][R8.64] ;  /* 0x0000000608097981 */ /* 0x000ea2000c1e9900 */
[----:B------:R-:W-:Y:S01]  /*03e0*/  IMAD.MOV.U32 R14, RZ, RZ, R5 ;  /* 0x000000ffff0e7224 */ /* 0x000fe200078e0005 */
        /* <DEDUP_REMOVED lines=16> */
.L_x_68:
[----:B------:R-:W-:-:S09]  /*04f0*/  UISETP.GE.AND UP0, UPT, UR5, 0x1, UPT ;  /* 0x000000010500788c */ /* 0x000fd2000bf06270 */
[----:B------:R-:W-:Y:S05]  /*0500*/  BRA.U !UP0, `(.L_x_69) ;  /* 0x0000000108107547 */ /* 0x000fea000b800000 */
[----:B------:R-:W0:Y:S02]  /*0510*/  LDCU.64 UR10, c[0x0][0x380] ;  /* 0x00007000ff0a77ac */ /* 0x000e240008000a00 */
[----:B0-----:R-:W-:-:S04]  /*0520*/  LEA R8, P0, R6, UR10, 0x2 ;  /* 0x0000000a06087c11 */ /* 0x001fc8000f8010ff */
[----:B------:R-:W-:-:S05]  /*0530*/  LEA.HI.X R9, R6, UR11, R3, 0x2, P0 ;  /* 0x0000000b06097c11 */ /* 0x000fca00080f1403 */
[----:B------:R0:W5:Y:S04]  /*0540*/  LDG.E.CONSTANT R16, desc[UR6][R8.64] ;  /* 0x0000000608107981 */ /* 0x000168000c1e9900 */
.L_x_69:
[----:B-----5:R-:W-:Y:S01]  /*0550*/  FSETP.NE.AND P0, PT, |R16|, +INF , PT ;  /* 0x7f8000001000780b */ /* 0x020fe20003f05200 */
[----:B------:R-:W-:-:S03]  /*0560*/  IMAD.MOV.U32 R14, RZ, RZ, R5 ;  /* 0x000000ffff0e7224 */ /* 0x000fc600078e0005 */
[----:B------:R-:W-:-:S09]  /*0570*/  FSEL R16, R16, -INF , P0 ;  /* 0xff80000010107808 */ /* 0x000fd20000000000 */
.L_x_67:
[----:B------:R-:W-:Y:S05]  /*0580*/  BSYNC.RECONVERGENT B1 ;  /* 0x0000000000017941 */ /* 0x000fea0003800200 */
.L_x_66:
[----:B------:R-:W-:Y:S02]  /*0590*/  VIADD R3, R5, 0x1 ;  /* 0x0000000105037836 */ /* 0x000fe40000000000 */
[----:B------:R-:W-:Y:S02]  /*05a0*/  IMAD.MOV.U32 R17, RZ, RZ, -0x800000 ;  /* 0xff800000ff117424 */ /* 0x000fe400078e00ff */
[----:B------:R-:W-:Y:S01]  /*05b0*/  IMAD.MOV.U32 R15, RZ, RZ, -0x1 ;  /* 0xffffffffff0f7424 */ /* 0x000fe200078e00ff */
[----:B------:R-:W-:-:S13]  /*05c0*/  ISETP.GE.AND P0, PT, R3, UR8, PT ;  /* 0x0000000803007c0c */ /* 0x000fda000bf06270 */
[----:B------:R-:W-:Y:S05]  /*05d0*/  @P0 BRA `(.L_x_70) ;  /* 0x00000018003c0947 */ /* 0x000fea0003800000 */
[----:B0-----:R-:W0:Y:S01]  /*05e0*/  LDC R8, c[0x0][0x394] ;  /* 0x0000e500ff087b82 */ /* 0x001e220000000800 */
[----:B------:R-:W-:Y:S01]  /*05f0*/  IMAD.MOV.U32 R4, RZ, RZ, RZ ;  /* 0x000000ffff047224 */ /* 0x000fe200078e00ff */
[----:B------:R-:W-:Y:S01]  /*0600*/  IABS R11, R3 ;  /* 0x00000003000b7213 */ /* 0x000fe20000000000 */
[----:B------:R-:W1:Y:S01]  /*0610*/  LDCU UR8, c[0x0][0x390] ;  /* 0x00007200ff0877ac */ /* 0x000e620008000800 */
[----:B------:R-:W-:Y:S01]  /*0620*/  IMAD.MOV.U32 R15, RZ, RZ, R3 ;  /* 0x000000ffff0f7224 */ /* 0x000fe200078e0003 */
[----:B0-----:R-:W-:-:S04]  /*0630*/  IABS R10, R8 ;  /* 0x00000008000a7213 */ /* 0x001fc80000000000 */
[----:B------:R-:W0:Y:S08]  /*0640*/  I2F.RP R6, R10 ;  /* 0x0000000a00067306 */ /* 0x000e300000209400 */
[----:B0-----:R-:W0:Y:S02]  /*0650*/  MUFU.RCP R6, R6 ;  /* 0x0000000600067308 */ /* 0x001e240000001000 */
[----:B0-----:R-:W-:-:S06]  /*0660*/  VIADD R7, R6, 0xffffffe ;  /* 0x0ffffffe06077836 */ /* 0x001fcc0000000000 */
[----:B------:R-:W0:Y:S02]  /*0670*/  F2I.FTZ.U32.TRUNC.NTZ R5, R7 ;  /* 0x0000000700057305 */ /* 0x000e24000021f000 */
[----:B0-----:R-:W-:-:S04]  /*0680*/  IMAD.MOV R9, RZ, RZ, -R5 ;  /* 0x000000ffff097224 */ /* 0x001fc800078e0a05 */
        /* <DEDUP_REMOVED lines=13> */
[----:B------:R-:W-:-:S05]  /*0760*/  @P0 IADD3 R4, PT, PT, R4, 0x1, RZ ;  /* 0x0000000104040810 */ /* 0x000fca0007ffe0ff */
        /* <DEDUP_REMOVED lines=34> */
.L_x_71:
[----:B------:R-:W-:-:S09]  /*0990*/  UISETP.GE.AND UP0, UPT, UR5, 0x1, UPT ;  /* 0x000000010500788c */ /* 0x000fd2000bf06270 */
[----:B------:R-:W-:Y:S05]  /*09a0*/  BRA.U !UP0, `(.L_x_72) ;  /* 0x0000000108107547 */ /* 0x000fea000b800000 */
[----:B------:R-:W0:Y:S02]  /*09b0*/  LDCU.64 UR8, c[0x0][0x380] ;  /* 0x00007000ff0877ac */ /* 0x000e240008000a00 */
[----:B0-----:R-:W-:-:S04]  /*09c0*/  LEA R6, P0, R4, UR8, 0x2 ;  /* 0x0000000804067c11 */ /* 0x001fc8000f8010ff */
[----:B------:R-:W-:-:S05]  /*09d0*/  LEA.HI.X R7, R4, UR9, R7, 0x2, P0 ;  /* 0x0000000904077c11 */ /* 0x000fca00080f1407 */
[----:B------:R0:W5:Y:S04]  /*09e0*/  LDG.E.CONSTANT R17, desc[UR6][R6.64] ;  /* 0x0000000606117981 */ /* 0x000168000c1e9900 */
.L_x_72:
[----:B-----5:R-:W-:Y:S01]  /*09f0*/  FSETP.NE.AND P0, PT, |R17|, +INF , PT ;  /* 0x7f8000001100780b */ /* 0x020fe20003f05200 */
[----:B------:R-:W-:-:S03]  /*0a00*/  IMAD.MOV.U32 R15, RZ, RZ, R3 ;  /* 0x000000ffff0f7224 */ /* 0x000fc600078e0003 */
[----:B------:R-:W-:Y:S01]  /*0a10*/  FSEL R17, R17, -INF , P0 ;  /* 0xff80000011117808 */ /* 0x000fe20000000000 */
[----:B------:R-:W-:Y:S08]  /*0a20*/  BRA `(.L_x_70) ;  /* 0x0000001400287947 */ /* 0x000ff00003800000 */
.L_x_65:
        /* <DEDUP_REMOVED lines=62> */
.L_x_76:
[----:B-----5:R-:W-:Y:S01]  /*0e10*/  FSETP.NE.AND P0, PT, |R8|, +INF , PT ;  /* 0x7f8000000800780b */ /* 0x020fe20003f05200 */
[----:B------:R-:W-:-:S03]  /*0e20*/  IMAD.MOV.U32 R14, RZ, RZ, R5 ;  /* 0x000000ffff0e7224 */ /* 0x000fc600078e0005 */
[----:B------:R-:W-:-:S09]  /*0e30*/  FSEL R16, R8, -INF , P0 ;  /* 0xff80000008107808 */ /* 0x000fd20000000000 */
.L_x_75:
[----:B------:R-:W-:Y:S05]  /*0e40*/  BSYNC.RECONVERGENT B1 ;  /* 0x0000000000017941 */ /* 0x000fea0003800200 */
.L_x_74:
[----:B------:R-:W-:Y:S02]  /*0e50*/  VIADD R3, R5, 0x1 ;  /* 0x0000000105037836 */ /* 0x000fe40000000000 */
[----:B------:R-:W-:Y:S02]  /*0e60*/  IMAD.MOV.U32 R17, RZ, RZ, -0x800000 ;  /* 0xff800000ff117424 */ /* 0x000fe400078e00ff */
[----:B------:R-:W-:Y:S01]  /*0e70*/  IMAD.MOV.U32 R15, RZ, RZ, -0x1 ;  /* 0xffffffffff0f7424 */ /* 0x000fe200078e00ff */
[----:B------:R-:W-:-:S13]  /*0e80*/  ISETP.GE.AND P0, PT, R3, UR8, PT ;  /* 0x0000000803007c0c */ /* 0x000fda000bf06270 */
[----:B------:R-:W-:Y:S05]  /*0e90*/  @P0 BRA `(.L_x_70) ;  /* 0x00000010000c0947 */ /* 0x000fea0003800000 */
[----:B------:R-:W1:Y:S01]  /*0ea0*/  LDC R6, c[0x0][0x394] ;  /* 0x0000e500ff067b82 */ /* 0x000e620000000800 */
[----:B------:R-:W2:Y:S01]  /*0eb0*/  LDCU UR8, c[0x0][0x390] ;  /* 0x00007200ff0877ac */ /* 0x000ea20008000800 */
[----:B------:R-:W-:Y:S01]  /*0ec0*/  IMAD.MOV.U32 R15, RZ, RZ, R3 ;  /* 0x000000ffff0f7224 */ /* 0x000fe200078e0003 */
[----:B-1----:R-:W-:-:S04]  /*0ed0*/  IABS R7, R6 ;  /* 0x0000000600077213 */ /* 0x002fc80000000000 */
[----:B------:R-:W1:Y:S08]  /*0ee0*/  I2F.RP R8, R7 ;  /* 0x0000000700087306 */ /* 0x000e700000209400 */
[----:B-1----:R-:W1:Y:S02]  /*0ef0*/  MUFU.RCP R8, R8 ;  /* 0x0000000800087308 */ /* 0x002e640000001000 */
[----:B-1----:R-:W-:-:S06]  /*0f00*/  VIADD R4, R8, 0xffffffe ;  /* 0x0ffffffe08047836 */ /* 0x002fcc0000000000 */
[----:B------:R1:W3:Y:S02]  /*0f10*/  F2I.FTZ.U32.TRUNC.NTZ R5, R4 ;  /* 0x0000000400057305 */ /* 0x0002e4000021f000 */
[----:B-1----:R-:W-:Y:S02]  /*0f20*/  HFMA2 R4, -RZ, RZ, 0, 0 ;  /* 0x00000000ff047431 */ /* 0x002fe400000001ff */
[----:B---3--:R-:W-:-:S04]  /*0f30*/  IMAD.MOV R10, RZ, RZ, -R5 ;  /* 0x000000ffff0a7224 */ /* 0x008fc800078e0a05 */
[----:B0-----:R-:W-:Y:S01]  /*0f40*/  IMAD R9, R10, R7, RZ ;  /* 0x000000070a097224 */ /* 0x001fe200078e02ff */
[----:B------:R-:W-:-:S03]  /*0f50*/  IABS R10, R3 ;  /* 0x00000003000a7213 */ /* 0x000fc60000000000 */
[----:B------:R-:W-:Y:S01]  /*0f60*/  IMAD.HI.U32 R9, R5, R9, R4 ;  /* 0x0000000905097227 */ /* 0x000fe200078e0004 */
[----:B------:R-:W-:-:S04]  /*0f70*/  LOP3.LUT R4, R3, R6, RZ, 0x3c, !PT ;  /* 0x0000000603047212 */ /* 0x000fc800078e3cff */
[----:B------:R-:W-:Y:S01]  /*0f80*/  ISETP.GE.AND P2, PT, R4, RZ, PT ;  /* 0x000000ff0400720c */ /* 0x000fe20003f46270 */
[----:B------:R-:W-:-:S04]  /*0f90*/  IMAD.HI.U32 R9, R9, R10, RZ ;  /* 0x0000000a09097227 */ /* 0x000fc800078e00ff */
[----:B------:R-:W-:-:S04]  /*0fa0*/  IMAD.MOV R5, RZ, RZ, -R9 ;  /* 0x000000ffff057224 */ /* 0x000fc800078e0a09 */
[----:B------:R-:W-:-:S05]  /*0fb0*/  IMAD R10, R7, R5, R10 ;  /* 0x00000005070a7224 */ /* 0x000fca00078e020a */
[----:B------:R-:W-:-:S13]  /*0fc0*/  ISETP.GT.U32.AND P0, PT, R7, R10, PT ;  /* 0x0000000a0700720c */ /* 0x000fda0003f04070 */
[----:B------:R-:W-:Y:S02]  /*0fd0*/  @!P0 IMAD.IADD R10, R10, 0x1, -R7 ;  /* 0x000000010a0a8824 */ /* 0x000fe400078e0a07 */
[----:B------:R-:W-:Y:S01]  /*0fe0*/  @!P0 VIADD R9, R9, 0x1 ;  /* 0x0000000109098836 */ /* 0x000fe20000000000 */
[----:B------:R-:W-:Y:S02]  /*0ff0*/  ISETP.NE.AND P0, PT, R6, RZ, PT ;  /* 0x000000ff0600720c */ /* 0x000fe40003f05270 */
[----:B------:R-:W-:-:S13]  /*1000*/  ISETP.GE.U32.AND P1, PT, R10, R7, PT ;  /* 0x000000070a00720c */ /* 0x000fda0003f26070 */
[----:B------:R-:W-:-:S04]  /*1010*/  @P1 VIADD R9, R9, 0x1 ;  /* 0x0000000109091836 */ /* 0x000fc80000000000 */
        /* <DEDUP_REMOVED lines=29> */
.L_x_77:
[----:B-----5:R-:W-:Y:S01]  /*11f0*/  FSETP.NE.AND P0, PT, |R6|, +INF , PT ;  /* 0x7f8000000600780b */ /* 0x020fe20003f05200 */
[----:B------:R-:W-:-:S03]  /*1200*/  IMAD.MOV.U32 R15, RZ, RZ, R3 ;  /* 0x000000ffff0f7224 */ /* 0x000fc600078e0003 */
[----:B------:R-:W-:Y:S01]  /*1210*/  FSEL R17, R6, -INF , P0 ;  /* 0xff80000006117808 */ /* 0x000fe20000000000 */
[----:B------:R-:W-:Y:S08]  /*1220*/  BRA `(.L_x_70) ;  /* 0x0000000c00287947 */ /* 0x000ff00003800000 */
.L_x_73:
[----:B------:R-:W0:Y:S01]  /*1230*/  LDCU UR4, c[0x0][0x388] ;  /* 0x00007100ff0477ac */ /* 0x000e220008000800 */
[C---:B------:R-:W-:Y:S02]  /*1240*/  VIADD R15, R5.reuse, 0x1 ;  /* 0x00000001050f7836 */ /* 0x040fe40000000000 */
[----:B------:R-:W-:Y:S02]  /*1250*/  IMAD.MOV.U32 R17, RZ, RZ, -0x800000 ;  /* 0xff800000ff117424 */ /* 0x000fe400078e00ff */
[----:B------:R-:W-:Y:S01]  /*1260*/  IMAD.MOV.U32 R16, RZ, RZ, -0x800000 ;  /* 0xff800000ff107424 */ /* 0x000fe200078e00ff */
[----:B0-----:R-:W-:Y:S02]  /*1270*/  ISETP.GE.AND P0, PT, R5, UR4, PT ;  /* 0x0000000405007c0c */ /* 0x001fe4000bf06270 */
[----:B------:R-:W-:Y:S02]  /*1280*/  ISETP.GE.AND P1, PT, R15, UR4, PT ;  /* 0x000000040f007c0c */ /* 0x000fe4000bf26270 */
[----:B------:R-:W-:-:S02]  /*1290*/  SEL R14, R5, 0xffffffff, !P0 ;  /* 0xffffffff050e7807 */ /* 0x000fc40004000000 */
[----:B------:R-:W-:Y:S01]  /*12a0*/  SEL R15, R15, 0xffffffff, !P1 ;  /* 0xffffffff0f0f7807 */ /* 0x000fe20004800000 */
[----:B------:R-:W-:Y:S08]  /*12b0*/  BRA `(.L_x_70) ;  /* 0x0000000c00047947 */ /* 0x000ff00003800000 */
.L_x_64:
[----:B------:R-:W0:Y:S01]  /*12c0*/  LDCU UR8, c[0x0][0x388] ;  /* 0x00007100ff0877ac */ /* 0x000e220008000800 */
[----:B------:R-:W-:Y:S01]  /*12d0*/  BSSY.RECONVERGENT B1, `(.L_x_78) ;  /* 0x000005e000017945 */ /* 0x000fe20003800200 */
[----:B------:R-:W-:Y:S02]  /*12e0*/  MOV R14, 0xffffffff ;  /* 0xffffffff000e7802 */ /* 0x000fe40000000f00 */
        /* <DEDUP_REMOVED lines=62> */
.L_x_81:
        /* <DEDUP_REMOVED lines=15> */
[----:B------:R-:W-:-:S07]  /*17c0*/  MOV R6, 0x17e0 ;  /* 0x000017e000067802 */ /* 0x000fce0000000f00 */
[----:B------:R-:W-:Y:S05]  /*17d0*/  CALL.REL.NOINC `($__internal_1_$__cuda_sm3x_div_rn_noftz_f32_slowpath) ;  /* 0x0000001000987944 */ /* 0x000fea0003c00000 */
[----:B------:R-:W-:-:S07]  /*17e0*/  MOV R6, R3 ;  /* 0x0000000300067202 */ /* 0x000fce0000000f00 */
.L_x_84:
[----:B------:R-:W-:Y:S05]  /*17f0*/  BSYNC.RECONVERGENT B2 ;  /* 0x0000000000027941 */ /* 0x000fea0003800200 */
.L_x_83:
[----:B------:R-:W-:Y:S01]  /*1800*/  FSEL R16, R6, RZ, P2 ;  /* 0x000000ff06107208 */ /* 0x000fe20001000000 */
[----:B------:R-:W-:Y:S06]  /*1810*/  BRA `(.L_x_82) ;  /* 0x0000000000187947 */ /* 0x000fec0003800000 */
.L_x_80:
[----:B------:R-:W-:-:S09]  /*1820*/  UISETP.GE.AND UP0, UPT, UR5, 0x1, UPT ;  /* 0x000000010500788c */ /* 0x000fd2000bf06270 */
[----:B------:R-:W-:Y:S05]  /*1830*/  BRA.U !UP0, `(.L_x_82) ;  /* 0x0000000108107547 */ /* 0x000fea000b800000 */
[----:B------:R-:W0:Y:S02]  /*1840*/  LDCU.64 UR8, c[0x0][0x380] ;  /* 0x00007000ff0877ac */ /* 0x000e240008000a00 */
[----:B0-----:R-:W-:-:S04]  /*1850*/  LEA R8, P0, R6, UR8, 0x2 ;  /* 0x0000000806087c11 */ /* 0x001fc8000f8010ff */
[----:B------:R-:W-:-:S05]  /*1860*/  LEA.HI.X R9, R6, UR9, R3, 0x2, P0 ;  /* 0x0000000906097c11 */ /* 0x000fca00080f1403 */
[----:B------:R0:W5:Y:S04]  /*1870*/  LDG.E.CONSTANT R16, desc[UR6][R8.64] ;  /* 0x0000000608107981 */ /* 0x000168000c1e9900 */
.L_x_82:
[----:B-----5:R-:W-:Y:S01]  /*1880*/  FSETP.NE.AND P0, PT, |R16|, +INF , PT ;  /* 0x7f8000001000780b */ /* 0x020fe20003f05200 */
[----:B------:R-:W-:-:S03]  /*1890*/  IMAD.MOV.U32 R14, RZ, RZ, R5 ;  /* 0x000000ffff0e7224 */ /* 0x000fc600078e0005 */
[----:B------:R-:W-:-:S09]  /*18a0*/  FSEL R16, R16, -INF , P0 ;  /* 0xff80000010107808 */ /* 0x000fd20000000000 */
.L_x_79:
[----:B------:R-:W-:Y:S05]  /*18b0*/  BSYNC.RECONVERGENT B1 ;  /* 0x0000000000017941 */ /* 0x000fea0003800200 */
.L_x_78:
[----:B------:R-:W1:Y:S01]  /*18c0*/  LDCU UR5, c[0x0][0x388] ;  /* 0x00007100ff0577ac */ /* 0x000e620008000800 */
[----:B------:R-:W-:Y:S02]  /*18d0*/  VIADD R5, R5, 0x1 ;  /* 0x0000000105057836 */ /* 0x000fe40000000000 */
[----:B------:R-:W-:Y:S02]  /*18e0*/  IMAD.MOV.U32 R17, RZ, RZ, -0x800000 ;  /* 0xff800000ff117424 */ /* 0x000fe400078e00ff */
[----:B------:R-:W-:Y:S01]  /*18f0*/  IMAD.MOV.U32 R15, RZ, RZ, -0x1 ;  /* 0xffffffffff0f7424 */ /* 0x000fe200078e00ff */
[----:B-1----:R-:W-:-:S13]  /*1900*/  ISETP.GE.AND P0, PT, R5, UR5, PT ;  /* 0x0000000505007c0c */ /* 0x002fda000bf06270 */
[----:B------:R-:W-:Y:S05]  /*1910*/  @P0 BRA `(.L_x_70) ;  /* 0x00000004006c0947 */ /* 0x000fea0003800000 */
[----:B0-----:R-:W0:Y:S01]  /*1920*/  LDC R8, c[0x0][0x394] ;  /* 0x0000e500ff087b82 */ /* 0x001e220000000800 */
        /* <DEDUP_REMOVED lines=60> */
.L_x_86:
        /* <DEDUP_REMOVED lines=17> */
[----:B------:R-:W-:-:S07]  /*1e00*/  IMAD.MOV.U32 R6, RZ, RZ, R3 ;  /* 0x000000ffff067224 */ /* 0x000fce00078e0003 */
.L_x_89:
[----:B------:R-:W-:Y:S05]  /*1e10*/  BSYNC.RECONVERGENT B1 ;  /* 0x0000000000017941 */ /* 0x000fea0003800200 */
.L_x_88:
[----:B------:R-:W-:Y:S01]  /*1e20*/  FSEL R17, R6, RZ, P2 ;  /* 0x000000ff06117208 */ /* 0x000fe20001000000 */
[----:B------:R-:W-:Y:S06]  /*1e30*/  BRA `(.L_x_87) ;  /* 0x0000000000187947 */ /* 0x000fec0003800000 */
.L_x_85:
[----:B------:R-:W-:-:S09]  /*1e40*/  UISETP.GE.AND UP0, UPT, UR5, 0x1, UPT ;  /* 0x000000010500788c */ /* 0x000fd2000bf06270 */
[----:B------:R-:W-:Y:S05]  /*1e50*/  BRA.U !UP0, `(.L_x_87) ;  /* 0x0000000108107547 */ /* 0x000fea000b800000 */
[----:B------:R-:W0:Y:S02]  /*1e60*/  LDCU.64 UR8, c[0x0][0x380] ;  /* 0x00007000ff0877ac */ /* 0x000e240008000a00 */
[----:B0-----:R-:W-:-:S04]  /*1e70*/  LEA R8, P0, R6, UR8, 0x2 ;  /* 0x0000000806087c11 */ /* 0x001fc8000f8010ff */
[----:B------:R-:W-:-:S05]  /*1e80*/  LEA.HI.X R9, R6, UR9, R3, 0x2, P0 ;  /* 0x0000000906097c11 */ /* 0x000fca00080f1403 */
[----:B------:R0:W5:Y:S04]  /*1e90*/  LDG.E.CONSTANT R17, desc[UR6][R8.64] ;  /* 0x0000000608117981 */ /* 0x000168000c1e9900 */
.L_x_87:
[----:B-----5:R-:W-:Y:S01]  /*1ea0*/  FSETP.NE.AND P0, PT, |R17|, +INF , PT ;  /* 0x7f8000001100780b */ /* 0x020fe20003f05200 */
[----:B------:R-:W-:-:S03]  /*1eb0*/  IMAD.MOV.U32 R15, RZ, RZ, R5 ;  /* 0x000000ffff0f7224 */ /* 0x000fc600078e0005 */
[----:B------:R-:W-:-:S09]  /*1ec0*/  FSEL R17, R17, -INF , P0 ;  /* 0xff80000011117808 */ /* 0x000fd20000000000 */
.L_x_70:
[----:B------:R-:W-:Y:S05]  /*1ed0*/  BSYNC.RECONVERGENT B0 ;  /* 0x0000000000007941 */ /* 0x000fea0003800200 */
.L_x_63:
[----:B------:R-:W1:Y:S01]  /*1ee0*/  S2UR UR5, SR_CgaCtaId ;  /* 0x00000000000579c3 */ /* 0x000e620000008800 */
[----:B------:R-:W2:Y:S01]  /*1ef0*/  S2R R25, SR_LANEID ;  /* 0x0000000000197919 */ /* 0x000ea20000000000 */
[----:B------:R-:W-:Y:S01]  /*1f00*/  UMOV UR4, 0x400 ;  /* 0x0000040000047882 */ /* 0x000fe20000000000 */
[----:B------:R-:W-:Y:S01]  /*1f10*/  IMAD.MOV.U32 R4, RZ, RZ, -0x1 ;  /* 0xffffffffff047424 */ /* 0x000fe200078e00ff */
[----:B------:R-:W-:Y:S02]  /*1f20*/  ISETP.GT.AND P0, PT, R16, -0x1, PT ;  /* 0xffffffff1000780c */ /* 0x000fe40003f04270 */
[----:B------:R-:W-:Y:S02]  /*1f30*/  ISETP.GT.AND P1, PT, R17, -0x1, PT ;  /* 0xffffffff1100780c */ /* 0x000fe40003f24270 */
[C---:B------:R-:W-:Y:S02]  /*1f40*/  SEL R3, R4.reuse, 0x80000000, !P0 ;  /* 0x8000000004037807 */ /* 0x040fe40004000000 */
[----:B------:R-:W-:-:S02]  /*1f50*/  SEL R4, R4, 0x80000000, !P1 ;  /* 0x8000000004047807 */ /* 0x000fc40004800000 */
[----:B------:R-:W-:Y:S01]  /*1f60*/  LOP3.LUT R16, R3, R16, RZ, 0x3c, !PT ;  /* 0x0000001003107212 */ /* 0x000fe200078e3cff */
[----:B------:R-:W-:Y:S01]  /*1f70*/  IMAD.MOV.U32 R3, RZ, RZ, RZ ;  /* 0x000000ffff037224 */ /* 0x000fe200078e00ff */
[----:B------:R-:W-:Y:S01]  /*1f80*/  LOP3.LUT R17, R4, R17, RZ, 0x3c, !PT ;  /* 0x0000001104117212 */ /* 0x000fe200078e3cff */
[----:B-1----:R-:W-:-:S06]  /*1f90*/  ULEA UR4, UR5, UR4, 0x18 ;  /* 0x0000000405047291 */ /* 0x002fcc000f8ec0ff */
[----:B------:R-:W-:-:S05]  /*1fa0*/  LEA R27, R2, UR4, 0x3 ;  /* 0x00000004021b7c11 */ /* 0x000fca000f8e18ff */
[----:B------:R-:W-:-:S04]  /*1fb0*/  IMAD R5, R2, -0x4, R27 ;  /* 0xfffffffc02057824 */ /* 0x000fc800078e021b */
[----:B0-2---:R-:W-:-:S07]  /*1fc0*/  IMAD R8, R2, 0x20, R5 ;  /* 0x0000002002087824 */ /* 0x005fce00078e0205 */
.L_x_90:
[----:B-1----:R-:W-:Y:S01]  /*1fd0*/  ISETP.NE.AND P0, PT, R16, 0x7fffffff, PT ;  /* 0x7fffffff1000780c */ /* 0x002fe20003f05270 */
        /* <DEDUP_REMOVED lines=31> */
[----:B------:R-:W0:Y:S01]  /*21d0*/  LDS.U16 R6, [R5+0x2] ;  /* 0x0000020005067984 */ /* 0x000e220000000400 */
        /* <DEDUP_REMOVED lines=14> */
[----:B--2---:R-:W2:Y:S04]  /*22c0*/  LDS R20, [R8+0xc] ;  /* 0x00000c0008147984 */ /* 0x004ea80000000800 */
[----:B------:R-:W3:Y:S04]  /*22d0*/  LDS R21, [R8+0x10] ;  /* 0x0000100008157984 */ /* 0x000ee80000000800 */
[----:B------:R-:W4:Y:S04]  /*22e0*/  LDS R22, [R8+0x14] ;  /* 0x0000140008167984 */ /* 0x000f280000000800 */
[----:B------:R-:W5:Y:S04]  /*22f0*/  LDS R23, [R8+0x18] ;  /* 0x0000180008177984 */ /* 0x000f680000000800 */
[----:B------:R-:W5:Y:S04]  /*2300*/  LDS R24, [R8+0x1c] ;  /* 0x00001c0008187984 */ /* 0x000f680000000800 */
[----:B------:R-:W5:Y:S01]  /*2310*/  LDS R9, [R8+0x20] ;  /* 0x0000200008097984 */ /* 0x000f620000000800 */
[----:B0-----:R-:W-:-:S05]  /*2320*/  IMAD.IADD R18, R13, 0x1, R18 ;  /* 0x000000010d127824 */ /* 0x001fca00078e0212 */
[----:B-1----:R-:W-:-:S05]  /*2330*/  IADD3 R19, PT, PT, R19, R18, RZ ;  /* 0x0000001213137210 */ /* 0x002fca0007ffe0ff */
[----:B--2---:R-:W-:-:S04]  /*2340*/  IMAD.IADD R20, R20, 0x1, R19 ;  /* 0x0000000114147824 */ /* 0x004fc800078e0213 */
[----:B---3--:R-:W-:-:S04]  /*2350*/  IMAD.IADD R21, R21, 0x1, R20 ;  /* 0x0000000115157824 */ /* 0x008fc800078e0214 */
[----:B----4-:R-:W-:-:S04]  /*2360*/  IMAD.IADD R22, R22, 0x1, R21 ;  /* 0x0000000116167824 */ /* 0x010fc800078e0215 */
[----:B-----5:R-:W-:-:S04]  /*2370*/  IMAD.IADD R23, R23, 0x1, R22 ;  /* 0x0000000117177824 */ /* 0x020fc800078e0216 */
        /* <DEDUP_REMOVED lines=22> */
[----:B------:R-:W-:-:S04]  /*24e0*/  ISETP.NE.AND P0, PT, R26, 0x2, PT ;  /* 0x000000021a00780c */ /* 0x000fc80003f05270 */
[----:B------:R-:W-:Y:S02]  /*24f0*/  SEL R29, R9, R29, !P0 ;  /* 0x0000001d091d7207 */ /* 0x000fe40004000000 */
[----:B------:R-:W-:Y:S02]  /*2500*/  IADD3 R10, PT, PT, R10, R9, RZ ;  /* 0x000000090a0a7210 */ /* 0x000fe40007ffe0ff */
        /* <DEDUP_REMOVED lines=28> */
[----:B------:R-:W-:Y:S01]  /*26d0*/  IADD3 R21, PT, PT, R21, R9, RZ ;  /* 0x0000000915157210 */ /* 0x000fe20007ffe0ff */
        /* <DEDUP_REMOVED lines=9> */
[----:B------:R-:W-:Y:S01]  /*2770*/  @!P0 VIADD R3, R3, 0x4 ;  /* 0x0000000403038836 */ /* 0x000fe20000000000 */
[----:B------:R-:W-:Y:S04]  /*2780*/  STS [R8+0xc], R19 ;  /* 0x00000c1308007388 */ /* 0x000fe80000000800 */
        /* <DEDUP_REMOVED lines=16> */
[----:B------:R0:W1:Y:S02]  /*2890*/  LDS.64 R16, [R27] ;  /* 0x000000001b107984 */ /* 0x0000640000000a00 */
[----:B------:R-:W-:Y:S06]  /*28a0*/  BAR.SYNC.DEFER_BLOCKING 0x0 ;  /* 0x0000000000007b1d */ /* 0x000fec0000010000 */
[----:B------:R0:W-:Y:S04]  /*28b0*/  STS [R9], R14 ;  /* 0x0000000e09007388 */ /* 0x0001e80000000800 */
[----:B------:R0:W-:Y:S01]  /*28c0*/  STS [R12], R15 ;  /* 0x0000000f0c007388 */ /* 0x0001e20000000800 */
[----:B------:R-:W-:Y:S06]  /*28d0*/  BAR.SYNC.DEFER_BLOCKING 0x0 ;  /* 0x0000000000007b1d */ /* 0x000fec0000010000 */
[----:B------:R0:W2:Y:S02]  /*28e0*/  LDS.64 R14, [R27] ;  /* 0x000000001b0e7984 */ /* 0x0000a40000000a00 */
[----:B------:R-:W-:Y:S06]  /*28f0*/  @!P0 BAR.SYNC.DEFER_BLOCKING 0x0 ;  /* 0x0000000000008b1d */ /* 0x000fec0000010000 */
[----:B------:R-:W-:Y:S05]  /*2900*/  @!P0 BRA `(.L_x_90) ;  /* 0xfffffff400b08947 */ /* 0x000fea000383ffff */
[----:B------:R-:W3:Y:S01]  /*2910*/  S2R R2, SR_TID.X ;  /* 0x0000000000027919 */ /* 0x000ee20000002100 */
[----:B------:R-:W4:Y:S02]  /*2920*/  LDCU UR4, c[0x0][0x3ac] ;  /* 0x00007580ff0477ac */ /* 0x000f240008000800 */
[----:B----4-:R-:W-:Y:S02]  /*2930*/  IMAD R0, R0, UR4, RZ ;  /* 0x0000000400007c24 */ /* 0x010fe4000f8e02ff */
[----:B---3--:R-:W-:-:S04]  /*2940*/  IMAD.SHL.U32 R7, R2, 0x2, RZ ;  /* 0x0000000202077824 */ /* 0x008fc800078e00ff */
[C---:B------:R-:W-:Y:S01]  /*2950*/  VIADD R4, R7.reuse, 0x1 ;  /* 0x0000000107047836 */ /* 0x040fe20000000000 */
[----:B------:R-:W-:-:S04]  /*2960*/  ISETP.GE.AND P0, PT, R7, UR4, PT ;  /* 0x0000000407007c0c */ /* 0x000fc8000bf06270 */
[----:B------:R-:W-:-:S09]  /*2970*/  ISETP.GE.AND P1, PT, R4, UR4, PT ;  /* 0x0000000404007c0c */ /* 0x000fd2000bf26270 */
[----:B------:R-:W3:Y:S01]  /*2980*/  @!P0 LDC.64 R2, c[0x0][0x3b0] ;  /* 0x0000ec00ff028b82 */ /* 0x000ee20000000a00 */
[----:B------:R-:W-:-:S04]  /*2990*/  @!P0 IMAD.IADD R5, R7, 0x1, R0 ;  /* 0x0000000107058824 */ /* 0x000fc800078e0200 */
[----:B---3--:R-:W-:-:S05]  /*29a0*/  @!P0 IMAD.WIDE.U32 R2, R5, 0x4, R2 ;  /* 0x0000000405028825 */ /* 0x008fca00078e0002 */
[----:B--2---:R2:W-:Y:S01]  /*29b0*/  @!P0 STG.E desc[UR6][R2.64], R14 ;  /* 0x0000000e02008986 */ /* 0x0045e2000c101906 */
[----:B------:R-:W-:Y:S05]  /*29c0*/  @P1 EXIT ;  /* 0x000000000000194d */ /* 0x000fea0003800000 */
[----:B------:R-:W3:Y:S01]  /*29d0*/  LDCU.64 UR4, c[0x0][0x3b0] ;  /* 0x00007600ff0477ac */ /* 0x000ee20008000a00 */
[----:B------:R-:W-:-:S05]  /*29e0*/  IADD3 R0, P0, PT, R7, R0, RZ ;  /* 0x0000000007007210 */ /* 0x000fca0007f1e0ff */
[----:B--2---:R-:W-:Y:S01]  /*29f0*/  IMAD.X R3, RZ, RZ, RZ, P0 ;  /* 0x000000ffff037224 */ /* 0x004fe200000e06ff */
[----:B---3--:R-:W-:-:S04]  /*2a00*/  LEA R2, P0, R0, UR4, 0x2 ;  /* 0x0000000400027c11 */ /* 0x008fc8000f8010ff */
[----:B------:R-:W-:-:S05]  /*2a10*/  LEA.HI.X R3, R0, UR5, R3, 0x2, P0 ;  /* 0x0000000500037c11 */ /* 0x000fca00080f1403 */
[----:B------:R-:W-:Y:S01]  /*2a20*/  STG.E desc[UR6][R2.64+0x4], R15 ;  /* 0x0000040f02007986 */ /* 0x000fe2000c101906 */
[----:B------:R-:W-:Y:S05]  /*2a30*/  EXIT ;  /* 0x000000000000794d */ /* 0x000fea0003800000 */
        .weak           $__internal_1_$__cuda_sm3x_div_rn_noftz_f32_slowpath
        .type           $__internal_1_$__cuda_sm3x_div_rn_noftz_f32_slowpath,@function
        .size           $__internal_1_$__cuda_sm3x_div_rn_noftz_f32_slowpath,(.L_x_259 - $__internal_1_$__cuda_sm3x_div_rn_noftz_f32_slowpath)
$__internal_1_$__cuda_sm3x_div_rn_noftz_f32_slowpath:
        /* <DEDUP_REMOVED lines=29> */
[----:B------:R-:W-:Y:S01]  /*2c10*/  @P0 MOV R7, RZ ;  /* 0x000000ff00070202 */ /* 0x000fe20000000f00 */
[----:B------:R-:W-:Y:S02]  /*2c20*/  @!P0 IMAD.MOV.U32 R7, RZ, RZ, -0x40 ;  /* 0xffffffc0ff078424 */ /* 0x000fe400078e00ff */
[----:B------:R-:W-:Y:S01]  /*2c30*/  @!P0 FFMA R3, R3, 1.84467440737095516160e+19, RZ ;  /* 0x5f80000003038823 */ /* 0x000fe200000000ff */
[----:B------:R-:W-:Y:S01]  /*2c40*/  @!P1 FFMA R4, R4, 1.84467440737095516160e+19, RZ ;  /* 0x5f80000004049823 */ /* 0x000fe200000000ff */
[----:B------:R-:W-:-:S07]  /*2c50*/  @!P1 VIADD R7, R7, 0x40 ;  /* 0x0000004007079836 */ /* 0x000fce0000000000 */
.L_x_92:
        /* <DEDUP_REMOVED lines=51> */
.L_x_99:
[----:B------:R-:W-:-:S04]  /*2f90*/  LOP3.LUT R3, R3, 0x80000000, RZ, 0xc0, !PT ;  /* 0x8000000003037812 */ /* 0x000fc800078ec0ff */
[----:B------:R-:W-:Y:S01]  /*2fa0*/  LOP3.LUT R3, R3, 0x7f800000, RZ, 0xfc, !PT ;  /* 0x7f80000003037812 */ /* 0x000fe200078efcff */
[----:B------:R-:W-:Y:S06]  /*2fb0*/  BRA `(.L_x_100) ;  /* 0x0000000000047947 */ /* 0x000fec0003800000 */
.L_x_98:
[----:B------:R-:W-:-:S07]  /*2fc0*/  IMAD R3, R8, 0x800000, R3 ;  /* 0x0080000008037824 */ /* 0x000fce00078e0203 */
.L_x_100:
[----:B------:R-:W-:Y:S05]  /*2fd0*/  BSYNC.RECONVERGENT B4 ;  /* 0x0000000000047941 */ /* 0x000fea0003800200 */
.L_x_97:
[----:B------:R-:W-:Y:S05]  /*2fe0*/  BRA `(.L_x_101) ;  /* 0x0000000000207947 */ /* 0x000fea0003800000 */
.L_x_96:
[----:B------:R-:W-:-:S04]  /*2ff0*/  LOP3.LUT R3, R4, 0x80000000, R3, 0x48, !PT ;  /* 0x8000000004037812 */ /* 0x000fc800078e4803 */
[----:B------:R-:W-:Y:S01]  /*3000*/  LOP3.LUT R3, R3, 0x7f800000, RZ, 0xfc, !PT ;  /* 0x7f80000003037812 */ /* 0x000fe200078efcff */
[----:B------:R-:W-:Y:S06]  /*3010*/  BRA `(.L_x_101) ;  /* 0x0000000000147947 */ /* 0x000fec0003800000 */
.L_x_95:
[----:B------:R-:W-:Y:S01]  /*3020*/  LOP3.LUT R3, R4, 0x80000000, R3, 0x48, !PT ;  /* 0x8000000004037812 */ /* 0x000fe200078e4803 */
[----:B------:R-:W-:Y:S06]  /*3030*/  BRA `(.L_x_101) ;  /* 0x00000000000c7947 */ /* 0x000fec0003800000 */
.L_x_94:
[----:B------:R-:W0:Y:S01]  /*3040*/  MUFU.RSQ R3, -QNAN ;  /* 0xffc0000000037908 */ /* 0x000e220000001400 */
[----:B------:R-:W-:Y:S05]  /*3050*/  BRA `(.L_x_101) ;  /* 0x0000000000047947 */ /* 0x000fea0003800000 */
.L_x_93:
[----:B------:R-:W-:-:S07]  /*3060*/  FADD.FTZ R3, R3, R4 ;  /* 0x0000000403037221 */ /* 0x000fce0000010000 */
.L_x_101:
[----:B------:R-:W-:Y:S05]  /*3070*/  BSYNC.RECONVERGENT B3 ;  /* 0x0000000000037941 */ /* 0x000fea0003800200 */
.L_x_91:
[----:B------:R-:W-:-:S04]  /*3080*/  IMAD.MOV.U32 R7, RZ, RZ, 0x0 ;  /* 0x00000000ff077424 */ /* 0x000fc800078e00ff */
[----:B0-----:R-:W-:Y:S05]  /*3090*/  RET.REL.NODEC R6 `(select_topk_from_pairs_tm_f32) ;  /* 0xffffffcc06d87950 */ /* 0x001fea0003c3ffff */
.L_x_102:
        /* <DEDUP_REMOVED lines=14> */
.L_x_259:


//--------------------- .text.heatmap_update_scores_tm_f32 --------------------------
	.section	.text.heatmap_update_scores_tm_f32,"ax",@progbits
	.align	128
        .global         heatmap_update_scores_tm_f32
        .type           heatmap_update_scores_tm_f32,@function
        .size           heatmap_update_scores_tm_f32,(.L_x_261 - heatmap_update_scores_tm_f32)
        .other          heatmap_update_scores_tm_f32,@"STO_CUDA_ENTRY STV_DEFAULT"
heatmap_update_scores_tm_f32:
.text.heatmap_update_scores_tm_f32:
[----:B------:R-:W-:Y:S01]  /*0000*/  LDC R1, c[0x0][0x37c] ;  /* 0x0000df00ff017b82 */ /* 0x000fe20000000800 */
[----:B------:R-:W0:Y:S01]  /*0010*/  S2R R0, SR_CTAID.X ;  /* 0x0000000000007919 */ /* 0x000e220000002500 */
[----:B------:R-:W0:Y:S01]  /*0020*/  LDCU UR5, c[0x0][0x360] ;  /* 0x00006c00ff0577ac */ /* 0x000e220008000800 */
[----:B------:R-:W0:Y:S01]  /*0030*/  S2R R3, SR_TID.X ;  /* 0x0000000000037919 */ /* 0x000e220000002100 */
[----:B------:R-:W1:Y:S01]  /*0040*/  LDCU UR6, c[0x0][0x388] ;  /* 0x00007100ff0677ac */ /* 0x000e620008000800 */
[----:B------:R-:W2:Y:S01]  /*0050*/  LDCU UR4, c[0x0][0x370] ;  /* 0x00006e00ff0477ac */ /* 0x000ea20008000800 */
[----:B0-----:R-:W-:Y:S01]  /*0060*/  IMAD R0, R0, UR5, R3 ;  /* 0x0000000500007c24 */ /* 0x001fe2000f8e0203 */
[----:B--2---:R-:W-:-:S04]  /*0070*/  UIMAD UR5, UR5, UR4, URZ ;  /* 0x00000004050572a4 */ /* 0x004fc8000f8e02ff */
[----:B-1----:R-:W-:-:S13]  /*0080*/  ISETP.GE.AND P0, PT, R0, UR6, PT ;  /* 0x0000000600007c0c */ /* 0x002fda000bf06270 */
[----:B------:R-:W-:Y:S05]  /*0090*/  @P0 EXIT ;  /* 0x000000000000094d */ /* 0x000fea0003800000 */
[----:B------:R-:W0:Y:S01]  /*00a0*/  LDCU UR4, c[0x0][0x38c] ;  /* 0x00007180ff0477ac */ /* 0x000e220008000800 */
[----:B------:R-:W1:Y:S01]  /*00b0*/  LDCU UR12, c[0x0][0x3ac] ;  /* 0x00007580ff0c77ac */ /* 0x000e620008000800 */
[----:B------:R-:W2:Y:S01]  /*00c0*/  LDCU UR6, c[0x0][0x3c0] ;  /* 0x00007800ff0677ac */ /* 0x000ea20008000800 */
[----:B------:R-:W3:Y:S01]  /*00d0*/  LDCU.128 UR16, c[0x0][0x3b0] ;  /* 0x00007600ff1077ac */ /* 0x000ee20008000c00 */
[----:B------:R-:W4:Y:S01]  /*00e0*/  LDCU.64 UR8, c[0x0][0x358] ;  /* 0x00006b00ff0877ac */ /* 0x000f220008000a00 */
[----:B0-----:R-:W-:Y:S02]  /*00f0*/  UISETP.GT.AND UP0, UPT, UR4, 0x4, UPT ;  /* 0x000000040400788c */ /* 0x001fe4000bf04270 */
[----:B-1----:R-:W-:Y:S01]  /*0100*/  UIADD3 UR11, UPT, UPT, UR12, -0x1, URZ ;  /* 0xffffffff0c0b7890 */ /* 0x002fe2000fffe0ff */
[----:B------:R-:W-:Y:S01]  /*0110*/  UMOV UR4, URZ ;  /* 0x000000ff00047c82 */ /* 0x000fe20008000000 */
[----:B---3--:R-:W-:Y:S02]  /*0120*/  UIADD3 UR7, UPT, UPT, UR18, -UR17, URZ ;  /* 0x8000001112077290 */ /* 0x008fe4000fffe0ff */
[----:B--2---:R-:W-:-:S02]  /*0130*/  UIADD3 UR6, UPT, UPT, UR6, -UR19, URZ ;  /* 0x8000001306067290 */ /* 0x004fc4000fffe0ff */
[----:B------:R-:W-:Y:S01]  /*0140*/  UIADD3 UR10, UPT, UPT, UR16, -0x1, URZ ;  /* 0xffffffff100a7890 */ /* 0x000fe2000fffe0ff */
[----:B----4-:R-:W-:Y:S11]  /*0150*/  BRA.U UP0, `(.L_x_103) ;  /* 0x0000000900c87547 */ /* 0x010ff6000b800000 */
[----:B------:R-:W-:Y:S02]  /*0160*/  UISETP.GE.AND UP0, UPT, UR6, 0x1, UPT ;  /* 0x000000010600788c */ /* 0x000fe4000bf06270 */
[----:B------:R-:W-:Y:S02]  /*0170*/  UISETP.GE.AND UP1, UPT, UR7, 0x1, UPT ;  /* 0x000000010700788c */ /* 0x000fe4000bf26270 */
[----:B------:R-:W-:Y:S02]  /*0180*/  UISETP.LT.OR UP0, UPT, UR16, 0x2, !UP0 ;  /* 0x000000021000788c */ /* 0x000fe4000c701670 */
[----:B------:R-:W-:-:S11]  /*0190*/  UISETP.LT.OR UP1, UPT, UR12, 0x2, !UP1 ;  /* 0x000000020c00788c */ /* 0x000fd6000cf21670 */
.L_x_117:
[----:B0-----:R-:W0:Y:S01]  /*01a0*/  LDC R7, c[0x0][0x394] ;  /* 0x0000e500ff077b82 */ /* 0x001e220000000800 */
[----:B------:R-:W1:Y:S01]  /*01b0*/  LDCU UR12, c[0x0][0x390] ;  /* 0x00007200ff0c77ac */ /* 0x000e620008000800 */
[----:B------:R-:W-:Y:S01]  /*01c0*/  BSSY B0, `(.L_x_104) ;  /* 0x00000a6000007945 */ /* 0x000fe20003800000 */
        /* <DEDUP_REMOVED lines=21> */
[----:B------:R-:W-:-:S05]  /*0320*/  IMAD.MOV.U32 R5, RZ, RZ, R3 ;  /* 0x000000ffff057224 */ /* 0x000fca00078e0003 */
[----:B------:R-:W-:Y:S02]  /*0330*/  @!P2 IADD3 R5, PT, PT, -R5, RZ, RZ ;  /* 0x000000ff0505a210 */ /* 0x000fe40007ffe1ff */
        /* <DEDUP_REMOVED lines=9> */
[----:B------:R-:W0:Y:S08]  /*03d0*/  LDC.64 R12, c[0x0][0x3a0] ;  /* 0x0000e800ff0c7b82 */ /* 0x000e300000000a00 */
[----:B------:R-:W1:Y:S01]  /*03e0*/  LDC.64 R2, c[0x0][0x398] ;  /* 0x0000e600ff027b82 */ /* 0x000e620000000a00 */
[----:B0-----:R-:W-:-:S06]  /*03f0*/  IMAD.WIDE.U32 R12, R4, 0x4, R12 ;  /* 0x00000004040c7825 */ /* 0x001fcc00078e000c */
[----:B------:R-:W2:Y:S01]  /*0400*/  LDG.E.CONSTANT R12, desc[UR8][R12.64] ;  /* 0x000000080c0c7981 */ /* 0x000ea2000c1e9900 */
[----:B-1----:R-:W-:-:S05]  /*0410*/  IMAD.WIDE.U32 R2, R5, 0x4, R2 ;  /* 0x0000000405027825 */ /* 0x002fca00078e0002 */
[----:B------:R-:W2:Y:S02]  /*0420*/  LDG.E.CONSTANT R5, desc[UR8][R2.64] ;  /* 0x0000000802057981 */ /* 0x000ea4000c1e9900 */
[----:B--2---:R-:W-:-:S13]  /*0430*/  ISETP.GE.AND P0, PT, R5, R12, PT ;  /* 0x0000000c0500720c */ /* 0x004fda0003f06270 */
[----:B------:R-:W-:Y:S05]  /*0440*/  @P0 BRA `(.L_x_105) ;  /* 0x0000000400f40947 */ /* 0x000fea0003800000 */
[----:B------:R-:W0:Y:S01]  /*0450*/  LDCU UR12, c[0x0][0x3a8] ;  /* 0x00007500ff0c77ac */ /* 0x000e220008000800 */
[----:B------:R-:W-:Y:S01]  /*0460*/  IMAD.MOV.U32 R9, RZ, RZ, -0x800000 ;  /* 0xff800000ff097424 */ /* 0x000fe200078e00ff */
[----:B0-----:R-:W-:-:S09]  /*0470*/  UISETP.NE.AND UP2, UPT, UR12, URZ, UPT ;  /* 0x000000ff0c00728c */ /* 0x001fd2000bf45270 */
[----:B------:R-:W-:Y:S05]  /*0480*/  BRA.U !UP2, `(.L_x_106) ;  /* 0x000000010a2c7547 */ /* 0x000fea000b800000 */
[----:B------:R-:W0:Y:S02]  /*0490*/  LDCU UR14, c[0x0][0x38c] ;  /* 0x00007180ff0e77ac */ /* 0x000e240008000800 */
[----:B0-----:R-:W-:-:S04]  /*04a0*/  UISETP.GE.AND UP2, UPT, UR14, 0x3, UPT ;  /* 0x000000030e00788c */ /* 0x001fc8000bf46270 */
[----:B------:R-:W-:-:S09]  /*04b0*/  UISETP.NE.OR UP2, UPT, UR12, 0x2, !UP2 ;  /* 0x000000020c00788c */ /* 0x000fd2000d745670 */
[----:B------:R-:W-:Y:S05]  /*04c0*/  BRA.U UP2, `(.L_x_107) ;  /* 0x00000001023c7547 */ /* 0x000fea000b800000 */
[----:B------:R-:W0:Y:S01]  /*04d0*/  LDCU.64 UR12, c[0x0][0x380] ;  /* 0x00007000ff0c77ac */ /* 0x000e220008000a00 */
[----:B------:R-:W-:-:S03]  /*04e0*/  IMAD.WIDE R6, R0, UR14, RZ ;  /* 0x0000000e00067c25 */ /* 0x000fc6000f8e02ff */
[----:B0-----:R-:W-:-:S04]  /*04f0*/  LEA R2, P0, R6, UR12, 0x2 ;  /* 0x0000000c06027c11 */ /* 0x001fc8000f8010ff */
[----:B------:R-:W-:-:S05]  /*0500*/  LEA.HI.X R3, R6, UR13, R7, 0x2, P0 ;  /* 0x0000000d06037c11 */ /* 0x000fca00080f1407 */
[----:B------:R-:W2:Y:S02]  /*0510*/  LDG.E.CONSTANT R2, desc[UR8][R2.64+0x8] ;  /* 0x0000080802027981 */ /* 0x000ea4000c1e9900 */
[----:B--2---:R-:W-:Y:S01]  /*0520*/  FADD R9, -R2, -RZ ;  /* 0x800000ff02097221 */ /* 0x004fe20000000100 */
[----:B------:R-:W-:Y:S06]  /*0530*/  BRA `(.L_x_107) ;  /* 0x0000000000207947 */ /* 0x000fec0003800000 */
.L_x_106:
[----:B------:R-:W0:Y:S02]  /*0540*/  LDCU UR12, c[0x0][0x38c] ;  /* 0x00007180ff0c77ac */ /* 0x000e240008000800 */
[----:B0-----:R-:W-:-:S09]  /*0550*/  UISETP.GE.AND UP2, UPT, UR12, 0x1, UPT ;  /* 0x000000010c00788c */ /* 0x001fd2000bf46270 */
[----:B------:R-:W-:Y:S05]  /*0560*/  BRA.U !UP2, `(.L_x_107) ;  /* 0x000000010a147547 */ /* 0x000fea000b800000 */
[----:B------:R-:W0:Y:S01]  /*0570*/  LDCU.64 UR14, c[0x0][0x380] ;  /* 0x00007000ff0e77ac */ /* 0x000e220008000a00 */
[----:B------:R-:W-:-:S03]  /*0580*/  IMAD.WIDE R6, R0, UR12, RZ ;  /* 0x0000000c00067c25 */ /* 0x000fc6000f8e02ff */
[----:B0-----:R-:W-:-:S04]  /*0590*/  LEA R2, P0, R6, UR14, 0x2 ;  /* 0x0000000e06027c11 */ /* 0x001fc8000f8010ff */
[----:B------:R-:W-:-:S05]  /*05a0*/  LEA.HI.X R3, R6, UR15, R7, 0x2, P0 ;  /* 0x0000000f06037c11 */ /* 0x000fca00080f1407 */
[----:B------:R0:W5:Y:S04]  /*05b0*/  LDG.E.CONSTANT R9, desc[UR8][R2.64] ;  /* 0x0000000802097981 */ /* 0x000168000c1e9900 */
.L_x_107:
[----:B-----5:R-:W-:-:S13]  /*05c0*/  FSETP.NE.AND P0, PT, |R9|, +INF , PT ;  /* 0x7f8000000900780b */ /* 0x020fda0003f05200 */
[----:B------:R-:W-:Y:S05]  /*05d0*/  @!P0 BRA `(.L_x_105) ;  /* 0x0000000400908947 */ /* 0x000fea0003800000 */
[----:B------:R-:W-:Y:S01]  /*05e0*/  IMAD.MOV.U32 R13, RZ, RZ, RZ ;  /* 0x000000ffff0d7224 */ /* 0x000fe200078e00ff */
[----:B------:R-:W-:Y:S06]  /*05f0*/  BRA.U UP1, `(.L_x_108) ;  /* 0x0000000101a87547 */ /* 0x000fec000b800000 */
[----:B------:R-:W1:Y:S01]  /*0600*/  LDCU UR12, c[0x0][0x3b4] ;  /* 0x00007680ff0c77ac */ /* 0x000e620008000800 */
[----:B------:R-:W-:Y:S01]  /*0610*/  BSSY.RECONVERGENT B1, `(.L_x_109) ;  /* 0x0000021000017945 */ /* 0x000fe20003800200 */
[----:B-1----:R-:W-:-:S05]  /*0620*/  VIADD R14, R5, -UR12 ;  /* 0x8000000c050e7c36 */ /* 0x002fca0008000000 */
[----:B0-----:R-:W-:Y:S01]  /*0630*/  SHF.R.S32.HI R2, RZ, 0x1f, R14 ;  /* 0x0000001fff027819 */ /* 0x001fe2000001140e */
[----:B------:R-:W-:-:S04]  /*0640*/  IMAD.WIDE.U32 R14, R14, UR11, RZ ;  /* 0x0000000b0e0e7c25 */ /* 0x000fc8000f8e00ff */
[----:B------:R-:W-:-:S04]  /*0650*/  IMAD R3, R2, UR11, RZ ;  /* 0x0000000b02037c24 */ /* 0x000fc8000f8e02ff */
[----:B------:R-:W-:-:S05]  /*0660*/  IMAD.IADD R10, R15, 0x1, R3 ;  /* 0x000000010f0a7824 */ /* 0x000fca00078e0203 */
[----:B------:R-:W-:-:S13]  /*0670*/  ISETP.NE.U32.AND P0, PT, R10, RZ, PT ;  /* 0x000000ff0a00720c */ /* 0x000fda0003f05070 */
[----:B------:R-:W-:Y:S05]  /*0680*/  @P0 BRA `(.L_x_110) ;  /* 0x0000000000500947 */ /* 0x000fea0003800000 */
[----:B------:R-:W0:Y:S01]  /*0690*/  I2F.U32.RP R4, UR7 ;  /* 0x0000000700047d06 */ /* 0x000e220008209000 */
[----:B------:R-:W-:Y:S01]  /*06a0*/  IMAD R5, RZ, RZ, -UR7 ;  /* 0x80000007ff057e24 */ /* 0x000fe2000f8e02ff */
[----:B------:R-:W-:-:S06]  /*06b0*/  ISETP.NE.U32.AND P2, PT, RZ, UR7, PT ;  /* 0x00000007ff007c0c */ /* 0x000fcc000bf45070 */
[----:B0-----:R-:W0:Y:S02]  /*06c0*/  MUFU.RCP R4, R4 ;  /* 0x0000000400047308 */ /* 0x001e240000001000 */
[----:B0-----:R-:W-:-:S06]  /*06d0*/  VIADD R2, R4, 0xffffffe ;  /* 0x0ffffffe04027836 */ /* 0x001fcc0000000000 */
[----:B------:R0:W1:Y:S02]  /*06e0*/  F2I.FTZ.U32.TRUNC.NTZ R3, R2 ;  /* 0x0000000200037305 */ /* 0x000064000021f000 */
[----:B0-----:R-:W-:Y:S02]  /*06f0*/  IMAD.MOV.U32 R2, RZ, RZ, RZ ;  /* 0x000000ffff027224 */ /* 0x001fe400078e00ff */
[----:B-1----:R-:W-:-:S04]  /*0700*/  IMAD R5, R5, R3, RZ ;  /* 0x0000000305057224 */ /* 0x002fc800078e02ff */
[----:B------:R-:W-:-:S06]  /*0710*/  IMAD.HI.U32 R3, R3, R5, R2 ;  /* 0x0000000503037227 */ /* 0x000fcc00078e0002 */
[----:B------:R-:W-:-:S05]  /*0720*/  IMAD.HI.U32 R2, R3, R14, RZ ;  /* 0x0000000e03027227 */ /* 0x000fca00078e00ff */
[----:B------:R-:W-:-:S05]  /*0730*/  IADD3 R3, PT, PT, -R2, RZ, RZ ;  /* 0x000000ff02037210 */ /* 0x000fca0007ffe1ff */
[----:B------:R-:W-:Y:S02]  /*0740*/  IMAD R14, R3, UR7, R14 ;  /* 0x00000007030e7c24 */ /* 0x000fe4000f8e020e */
[----:B------:R-:W-:-:S03]  /*0750*/  IMAD.MOV.U32 R3, RZ, RZ, RZ ;  /* 0x000000ffff037224 */ /* 0x000fc600078e00ff */
[----:B------:R-:W-:-:S13]  /*0760*/  ISETP.GE.U32.AND P0, PT, R14, UR7, PT ;  /* 0x000000070e007c0c */ /* 0x000fda000bf06070 */
[----:B------:R-:W-:Y:S02]  /*0770*/  @P0 VIADD R14, R14, -UR7 ;  /* 0x800000070e0e0c36 */ /* 0x000fe40008000000 */
[----:B------:R-:W-:-:S03]  /*0780*/  @P0 VIADD R2, R2, 0x1 ;  /* 0x0000000102020836 */ /* 0x000fc60000000000 */
[----:B------:R-:W-:-:S13]  /*0790*/  ISETP.GE.U32.AND P1, PT, R14, UR7, PT ;  /* 0x000000070e007c0c */ /* 0x000fda000bf26070 */
[----:B------:R-:W-:Y:S01]  /*07a0*/  @P1 VIADD R2, R2, 0x1 ;  /* 0x0000000102021836 */ /* 0x000fe20000000000 */
[----:B------:R-:W-:Y:S01]  /*07b0*/  @!P2 LOP3.LUT R2, RZ, UR7, RZ, 0x33, !PT ;  /* 0x00000007ff02ac12 */ /* 0x000fe2000f8e33ff */
[----:B------:R-:W-:Y:S06]  /*07c0*/  BRA `(.L_x_111) ;  /* 0x0000000000147947 */ /* 0x000fec0003800000 */
.L_x_110:
[----:B------:R-:W-:Y:S01]  /*07d0*/  IMAD.U32 R11, RZ, RZ, UR7 ;  /* 0x00000007ff0b7e24 */ /* 0x000fe2000f8e00ff */
[----:B------:R-:W-:-:S07]  /*07e0*/  MOV R8, 0x800 ;  /* 0x0000080000087802 */ /* 0x000fce0000000f00 */
[----:B------:R-:W-:Y:S05]  /*07f0*/  CALL.REL.NOINC `($__internal_2_$__cuda_sm20_div_s64) ;  /* 0x0000003400c47944 */ /* 0x000fea0003c00000 */
[----:B------:R-:W-:Y:S02]  /*0800*/  IMAD.MOV.U32 R2, RZ, RZ, R4 ;  /* 0x000000ffff027224 */ /* 0x000fe400078e0004 */
[----:B------:R-:W-:-:S07]  /*0810*/  IMAD.MOV.U32 R3, RZ, RZ, R5 ;  /* 0x000000ffff037224 */ /* 0x000fce00078e0005 */
.L_x_111:
[----:B------:R-:W-:Y:S05]  /*0820*/  BSYNC.RECONVERGENT B1 ;  /* 0x0000000000017941 */ /* 0x000fea0003800200 */
.L_x_109:
[----:B------:R-:W0:Y:S01]  /*0830*/  LDCU UR12, c[0x0][0x3ac] ;  /* 0x00007580ff0c77ac */ /* 0x000e220008000800 */
[----:B------:R-:W-:-:S04]  /*0840*/  ISETP.GT.U32.AND P1, PT, R2, RZ, PT ;  /* 0x000000ff0200720c */ /* 0x000fc80003f24070 */
[C---:B------:R-:W-:Y:S02]  /*0850*/  ISETP.GT.AND.EX P1, PT, R3.reuse, RZ, PT, P1 ;  /* 0x000000ff0300720c */ /* 0x040fe40003f24310 */
[C---:B0-----:R-:W-:Y:S02]  /*0860*/  ISETP.GE.U32.AND P0, PT, R2.reuse, UR12, PT ;  /* 0x0000000c02007c0c */ /* 0x041fe4000bf06070 */
[----:B------:R-:W-:Y:S02]  /*0870*/  SEL R2, R2, RZ, P1 ;  /* 0x000000ff02027207 */ /* 0x000fe40000800000 */
[----:B------:R-:W-:-:S04]  /*0880*/  ISETP.GE.AND.EX P0, PT, R3, RZ, PT, P0 ;  /* 0x000000ff0300720c */ /* 0x000fc80003f06300 */
[----:B------:R-:W-:-:S09]  /*0890*/  SEL R13, R2, UR11, !P0 ;  /* 0x0000000b020d7c07 */ /* 0x000fd2000c000000 */
.L_x_108:
[----:B------:R-:W-:Y:S01]  /*08a0*/  IMAD.MOV.U32 R4, RZ, RZ, RZ ;  /* 0x000000ffff047224 */ /* 0x000fe200078e00ff */
[----:B------:R-:W-:Y:S06]  /*08b0*/  BRA.U UP0, `(.L_x_112) ;  /* 0x0000000100a87547 */ /* 0x000fec000b800000 */
[----:B------:R-:W1:Y:S01]  /*08c0*/  LDCU UR12, c[0x0][0x3bc] ;  /* 0x00007780ff0c77ac */ /* 0x000e620008000800 */
[----:B------:R-:W-:Y:S01]  /*08d0*/  BSSY.RECONVERGENT B1, `(.L_x_113) ;  /* 0x0000021000017945 */ /* 0x000fe20003800200 */
[----:B-1----:R-:W-:-:S04]  /*08e0*/  IADD3 R12, PT, PT, R12, -UR12, RZ ;  /* 0x8000000c0c0c7c10 */ /* 0x002fc8000fffe0ff */
        /* <DEDUP_REMOVED lines=15> */
[----:B------:R-:W-:-:S04]  /*09e0*/  IMAD.HI.U32 R2, R3, R14, RZ ;  /* 0x0000000e03027227 */ /* 0x000fc800078e00ff */
[----:B------:R-:W-:-:S04]  /*09f0*/  IMAD.MOV R3, RZ, RZ, -R2 ;  /* 0x000000ffff037224 */ /* 0x000fc800078e0a02 */
[----:B------:R-:W-:Y:S02]  /*0a00*/  IMAD R14, R3, UR6, R14 ;  /* 0x00000006030e7c24 */ /* 0x000fe4000f8e020e */
[----:B------:R-:W-:-:S03]  /*0a10*/  HFMA2 R3, -RZ, RZ, 0, 0 ;  /* 0x00000000ff037431 */ /* 0x000fc600000001ff */
[----:B------:R-:W-:-:S13]  /*0a20*/  ISETP.GE.U32.AND P0, PT, R14, UR6, PT ;  /* 0x000000060e007c0c */ /* 0x000fda000bf06070 */
[----:B------:R-:W-:Y:S02]  /*0a30*/  @P0 VIADD R14, R14, -UR6 ;  /* 0x800000060e0e0c36 */ /* 0x000fe40008000000 */
[----:B------:R-:W-:-:S03]  /*0a40*/  @P0 VIADD R2, R2, 0x1 ;  /* 0x0000000102020836 */ /* 0x000fc60000000000 */
[----:B------:R-:W-:-:S13]  /*0a50*/  ISETP.GE.U32.AND P1, PT, R14, UR6, PT ;  /* 0x000000060e007c0c */ /* 0x000fda000bf26070 */
[----:B------:R-:W-:Y:S01]  /*0a60*/  @P1 VIADD R2, R2, 0x1 ;  /* 0x0000000102021836 */ /* 0x000fe20000000000 */
[----:B------:R-:W-:Y:S01]  /*0a70*/  @!P2 LOP3.LUT R2, RZ, UR6, RZ, 0x33, !PT ;  /* 0x00000006ff02ac12 */ /* 0x000fe2000f8e33ff */
[----:B------:R-:W-:Y:S06]  /*0a80*/  BRA `(.L_x_115) ;  /* 0x0000000000147947 */ /* 0x000fec0003800000 */
.L_x_114:
[----:B------:R-:W-:Y:S01]  /*0a90*/  IMAD.U32 R11, RZ, RZ, UR6 ;  /* 0x00000006ff0b7e24 */ /* 0x000fe2000f8e00ff */
[----:B------:R-:W-:-:S07]  /*0aa0*/  MOV R8, 0xac0 ;  /* 0x00000ac000087802 */ /* 0x000fce0000000f00 */
[----:B------:R-:W-:Y:S05]  /*0ab0*/  CALL.REL.NOINC `($__internal_2_$__cuda_sm20_div_s64) ;  /* 0x0000003400147944 */ /* 0x000fea0003c00000 */
[----:B------:R-:W-:Y:S02]  /*0ac0*/  IMAD.MOV.U32 R2, RZ, RZ, R4 ;  /* 0x000000ffff027224 */ /* 0x000fe400078e0004 */
[----:B------:R-:W-:-:S07]  /*0ad0*/  IMAD.MOV.U32 R3, RZ, RZ, R5 ;  /* 0x000000ffff037224 */ /* 0x000fce00078e0005 */
.L_x_115:
[----:B------:R-:W-:Y:S05]  /*0ae0*/  BSYNC.RECONVERGENT B1 ;  /* 0x0000000000017941 */ /* 0x000fea0003800200 */
.L_x_113:
[----:B------:R-:W0:Y:S01]  /*0af0*/  LDCU UR12, c[0x0][0x3b0] ;  /* 0x00007600ff0c77ac */ /* 0x000e220008000800 */
[----:B------:R-:W-:-:S04]  /*0b00*/  ISETP.GT.U32.AND P1, PT, R2, RZ, PT ;  /* 0x000000ff0200720c */ /* 0x000fc80003f24070 */
[C---:B------:R-:W-:Y:S02]  /*0b10*/  ISETP.GT.AND.EX P1, PT, R3.reuse, RZ, PT, P1 ;  /* 0x000000ff0300720c */ /* 0x040fe40003f24310 */
[C---:B0-----:R-:W-:Y:S02]  /*0b20*/  ISETP.GE.U32.AND P0, PT, R2.reuse, UR12, PT ;  /* 0x0000000c02007c0c */ /* 0x041fe4000bf06070 */
[----:B------:R-:W-:Y:S02]  /*0b30*/  SEL R2, R2, RZ, P1 ;  /* 0x000000ff02027207 */ /* 0x000fe40000800000 */
[----:B------:R-:W-:-:S04]  /*0b40*/  ISETP.GE.AND.EX P0, PT, R3, RZ, PT, P0 ;  /* 0x000000ff0300720c */ /* 0x000fc80003f06300 */
[----:B------:R-:W-:-:S09]  /*0b50*/  SEL R4, R2, UR10, !P0 ;  /* 0x0000000a02047c07 */ /* 0x000fd2000c000000 */
.L_x_112:
[----:B0-----:R-:W0:Y:S01]  /*0b60*/  LDC.64 R2, c[0x0][0x3c8] ;  /* 0x0000f200ff027b82 */ /* 0x001e220000000a00 */
[----:B------:R-:W1:Y:S02]  /*0b70*/  LDCU UR12, c[0x0][0x3b0] ;  /* 0x00007600ff0c77ac */ /* 0x000e640008000800 */
[----:B-1----:R-:W-:-:S04]  /*0b80*/  IMAD R13, R13, UR12, R4 ;  /* 0x0000000c0d0d7c24 */ /* 0x002fc8000f8e0204 */
[----:B0-----:R-:W-:-:S05]  /*0b90*/  IMAD.WIDE R2, R13, 0x4, R2 ;  /* 0x000000040d027825 */ /* 0x001fca00078e0202 */
[----:B------:R0:W5:Y:S02]  /*0ba0*/  LDG.E R8, desc[UR8][R2.64] ;  /* 0x0000000802087981 */ /* 0x000164000c1e1900 */
.L_x_116:
[----:B-----5:R-:W-:Y:S01]  /*0bb0*/  FSETP.GT.AND P0, PT, R9, R8, PT ;  /* 0x000000080900720b */ /* 0x020fe20003f04000 */
[----:B------:R-:W-:-:S12]  /*0bc0*/  YIELD ;  /* 0x0000000000007946 */ /* 0x000fd80003800000 */
[----:B------:R-:W-:Y:S05]  /*0bd0*/  @!P0 BRA `(.L_x_105) ;  /* 0x0000000000108947 */ /* 0x000fea0003800000 */
[----:B------:R-:W2:Y:S02]  /*0be0*/  ATOMG.E.CAS.STRONG.GPU PT, R5, [R2], R8, R9 ;  /* 0x00000008020573a9 */ /* 0x000ea400001ee109 */
[----:B--2---:R-:W-:Y:S01]  /*0bf0*/  ISETP.NE.AND P0, PT, R5, R8, PT ;  /* 0x000000080500720c */ /* 0x004fe20003f05270 */
[----:B------:R-:W-:-:S12]  /*0c00*/  IMAD.MOV.U32 R8, RZ, RZ, R5 ;  /* 0x000000ffff087224 */ /* 0x000fd800078e0005 */
[----:B------:R-:W-:Y:S05]  /*0c10*/  @P0 BRA `(.L_x_116) ;  /* 0xfffffffc00e40947 */ /* 0x000fea000383ffff */
.L_x_105:
[----:B------:R-:W-:Y:S05]  /*0c20*/  BSYNC B0 ;  /* 0x0000000000007941 */ /* 0x000fea0003800000 */
.L_x_104:
[----:B------:R-:W1:Y:S01]  /*0c30*/  LDCU UR12, c[0x0][0x388] ;  /* 0x00007100ff0c77ac */ /* 0x000e620008000800 */
[----:B------:R-:W-:-:S05]  /*0c40*/  VIADD R0, R0, UR5 ;  /* 0x0000000500007c36 */ /* 0x000fca0008000000 */
[----:B-1----:R-:W-:-:S13]  /*0c50*/  ISETP.GE.AND P0, PT, R0, UR12, PT ;  /* 0x0000000c00007c0c */ /* 0x002fda000bf06270 */
[----:B------:R-:W-:Y:S05]  /*0c60*/  @!P0 BRA `(.L_x_117) ;  /* 0xfffffff4004c8947 */ /* 0x000fea000383ffff */
[----:B------:R-:W-:Y:S05]  /*0c70*/  EXIT ;  /* 0x000000000000794d */ /* 0x000fea0003800000 */
.L_x_103:
[----:B------:R-:W-:-:S09]  /*0c80*/  UISETP.GT.AND UP0, UPT, UR12, 0x1, UPT ;  /* 0x000000010c00788c */ /* 0x000fd2000bf04270 */
[----:B------:R-:W-:Y:S05]  /*0c90*/  BRA.U UP0, `(.L_x_118) ;  /* 0x0000000900687547 */ /* 0x000fea000b800000 */
[----:B------:R-:W-:-:S04]  /*0ca0*/  UISETP.GE.AND UP0, UPT, UR6, 0x1, UPT ;  /* 0x000000010600788c */ /* 0x000fc8000bf06270 */
[----:B------:R-:W-:-:S11]  /*0cb0*/  UISETP.LT.OR UP0, UPT, UR16, 0x2, !UP0 ;  /* 0x000000021000788c */ /* 0x000fd6000c701670 */
.L_x_131:
[----:B0-----:R-:W0:Y:S01]  /*0cc0*/  LDC R5, c[0x0][0x394] ;  /* 0x0000e500ff057b82 */ /* 0x001e220000000800 */
[----:B------:R-:W-:Y:S01]  /*0cd0*/  IMAD.MOV.U32 R2, RZ, RZ, RZ ;  /* 0x000000ffff027224 */ /* 0x000fe200078e00ff */
[----:B------:R-:W-:Y:S01]  /*0ce0*/  IABS R8, R0 ;  /* 0x0000000000087213 */ /* 0x000fe20000000000 */
[----:B------:R-:W1:Y:S01]  /*0cf0*/  LDCU UR7, c[0x0][0x390] ;  /* 0x00007200ff0777ac */ /* 0x000e620008000800 */
[----:B------:R-:W-:Y:S01]  /*0d00*/  BSSY B0, `(.L_x_119) ;  /* 0x000008e000007945 */ /* 0x000fe20003800000 */
[----:B0-----:R-:W-:-:S04]  /*0d10*/  IABS R6, R5 ;  /* 0x0000000500067213 */ /* 0x001fc80000000000 */
[----:B------:R-:W0:Y:S08]  /*0d20*/  I2F.RP R4, R6 ;  /* 0x0000000600047306 */ /* 0x000e300000209400 */
[----:B0-----:R-:W0:Y:S02]  /*0d30*/  MUFU.RCP R4, R4 ;  /* 0x0000000400047308 */ /* 0x001e240000001000 */
[----:B0-----:R-:W-:-:S06]  /*0d40*/  VIADD R7, R4, 0xffffffe ;  /* 0x0ffffffe04077836 */ /* 0x001fcc0000000000 */
[----:B------:R-:W0:Y:S02]  /*0d50*/  F2I.FTZ.U32.TRUNC.NTZ R3, R7 ;  /* 0x0000000700037305 */ /* 0x000e24000021f000 */
[----:B0-----:R-:W-:-:S04]  /*0d60*/  IMAD.MOV R9, RZ, RZ, -R3 ;  /* 0x000000ffff097224 */ /* 0x001fc800078e0a03 */
[----:B------:R-:W-:-:S04]  /*0d70*/  IMAD R9, R9, R6, RZ ;  /* 0x0000000609097224 */ /* 0x000fc800078e02ff */
[----:B------:R-:W-:Y:S01]  /*0d80*/  IMAD.HI.U32 R2, R3, R9, R2 ;  /* 0x0000000903027227 */ /* 0x000fe200078e0002 */
[----:B------:R-:W-:-:S05]  /*0d90*/  MOV R3, R8 ;  /* 0x0000000800037202 */ /* 0x000fca0000000f00 */
        /* <DEDUP_REMOVED lines=34> */
[----:B-1----:R-:W-:-:S08]  /*0fc0*/  IMAD.WIDE R10, R0, UR7, RZ ;  /* 0x00000007000a7c25 */ /* 0x002fd0000f8e02ff */
        /* <DEDUP_REMOVED lines=12> */
.L_x_122:
        /* <DEDUP_REMOVED lines=15> */
[----:B------:R-:W-:Y:S02]  /*1180*/  MOV R3, R9 ;  /* 0x0000000900037202 */ /* 0x000fe40000000f00 */
[----:B------:R-:W-:-:S07]  /*1190*/  MOV R6, 0x11b0 ;  /* 0x000011b000067802 */ /* 0x000fce0000000f00 */
[----:B------:R-:W-:Y:S05]  /*11a0*/  CALL.REL.NOINC `($__internal_3_$__cuda_sm3x_div_rn_noftz_f32_slowpath) ;  /* 0x0000003000a87944 */ /* 0x000fea0003c00000 */
.L_x_125:
[----:B------:R-:W-:Y:S05]  /*11b0*/  BSYNC.RECONVERGENT B1 ;  /* 0x0000000000017941 */ /* 0x000fea0003800200 */
.L_x_124:
[----:B------:R-:W-:Y:S01]  /*11c0*/  FSEL R9, R3, RZ, P3 ;  /* 0x000000ff03097208 */ /* 0x000fe20001800000 */
[----:B------:R-:W-:Y:S06]  /*11d0*/  BRA `(.L_x_123) ;  /* 0x0000000000187947 */ /* 0x000fec0003800000 */
.L_x_121:
[----:B------:R-:W-:-:S09]  /*11e0*/  UISETP.GE.AND UP1, UPT, UR7, 0x1, UPT ;  /* 0x000000010700788c */ /* 0x000fd2000bf26270 */
[----:B------:R-:W-:Y:S05]  /*11f0*/  BRA.U !UP1, `(.L_x_123) ;  /* 0x0000000109107547 */ /* 0x000fea000b800000 */
[----:B------:R-:W0:Y:S02]  /*1200*/  LDCU.64 UR12, c[0x0][0x380] ;  /* 0x00007000ff0c77ac */ /* 0x000e240008000a00 */
[----:B0-----:R-:W-:-:S04]  /*1210*/  LEA R2, P0, R10, UR12, 0x2 ;  /* 0x0000000c0a027c11 */ /* 0x001fc8000f8010ff */
[----:B------:R-:W-:-:S05]  /*1220*/  LEA.HI.X R3, R10, UR13, R11, 0x2, P0 ;  /* 0x0000000d0a037c11 */ /* 0x000fca00080f140b */
[----:B------:R0:W5:Y:S04]  /*1230*/  LDG.E.CONSTANT R9, desc[UR8][R2.64] ;  /* 0x0000000802097981 */ /* 0x000168000c1e9900 */
.L_x_123:
[----:B-----5:R-:W-:-:S13]  /*1240*/  FSETP.NE.AND P0, PT, |R9|, +INF , PT ;  /* 0x7f8000000900780b */ /* 0x020fda0003f05200 */
[----:B------:R-:W-:Y:S05]  /*1250*/  @!P0 BRA `(.L_x_120) ;  /* 0x0000000000e08947 */ /* 0x000fea0003800000 */
[----:B0-----:R-:W-:Y:S01]  /*1260*/  CS2R R2, SRZ ;  /* 0x0000000000027805 */ /* 0x001fe2000001ff00 */
[----:B------:R-:W-:Y:S06]  /*1270*/  BRA.U UP0, `(.L_x_126) ;  /* 0x0000000100ac7547 */ /* 0x000fec000b800000 */
[----:B------:R-:W0:Y:S01]  /*1280*/  LDCU UR7, c[0x0][0x3bc] ;  /* 0x00007780ff0777ac */ /* 0x000e220008000800 */
[----:B------:R-:W-:Y:S01]  /*1290*/  BSSY.RECONVERGENT B1, `(.L_x_127) ;  /* 0x0000021000017945 */ /* 0x000fe20003800200 */
[----:B0-----:R-:W-:-:S04]  /*12a0*/  VIADD R4, R4, -UR7 ;  /* 0x8000000704047c36 */ /* 0x001fc80008000000 */
[----:B------:R-:W-:Y:S01]  /*12b0*/  IMAD.WIDE.U32 R14, R4, UR10, RZ ;  /* 0x0000000a040e7c25 */ /* 0x000fe2000f8e00ff */
[----:B------:R-:W-:-:S05]  /*12c0*/  SHF.R.S32.HI R2, RZ, 0x1f, R4 ;  /* 0x0000001fff027819 */ /* 0x000fca0000011404 */
[----:B------:R-:W-:-:S04]  /*12d0*/  IMAD R3, R2, UR10, RZ ;  /* 0x0000000a02037c24 */ /* 0x000fc8000f8e02ff */
[----:B------:R-:W-:-:S05]  /*12e0*/  IMAD.IADD R10, R15, 0x1, R3 ;  /* 0x000000010f0a7824 */ /* 0x000fca00078e0203 */
[----:B------:R-:W-:-:S13]  /*12f0*/  ISETP.NE.U32.AND P0, PT, R10, RZ, PT ;  /* 0x000000ff0a00720c */ /* 0x000fda0003f05070 */
[----:B------:R-:W-:Y:S05]  /*1300*/  @P0 BRA `(.L_x_128) ;  /* 0x0000000000500947 */ /* 0x000fea0003800000 */
[----:B------:R-:W0:Y:S01]  /*1310*/  I2F.U32.RP R4, UR6 ;  /* 0x0000000600047d06 */ /* 0x000e220008209000 */
[----:B------:R-:W-:Y:S01]  /*1320*/  IMAD R7, RZ, RZ, -UR6 ;  /* 0x80000006ff077e24 */ /* 0x000fe2000f8e02ff */
[----:B------:R-:W-:Y:S01]  /*1330*/  ISETP.NE.U32.AND P2, PT, RZ, UR6, PT ;  /* 0x00000006ff007c0c */ /* 0x000fe2000bf45070 */
[----:B------:R-:W-:-:S05]  /*1340*/  IMAD.MOV.U32 R2, RZ, RZ, RZ ;  /* 0x000000ffff027224 */ /* 0x000fca00078e00ff */
[----:B0-----:R-:W0:Y:S02]  /*1350*/  MUFU.RCP R4, R4 ;  /* 0x0000000400047308 */ /* 0x001e240000001000 */
[----:B0-----:R-:W-:-:S06]  /*1360*/  VIADD R5, R4, 0xffffffe ;  /* 0x0ffffffe04057836 */ /* 0x001fcc0000000000 */
[----:B------:R-:W0:Y:S02]  /*1370*/  F2I.FTZ.U32.TRUNC.NTZ R3, R5 ;  /* 0x0000000500037305 */ /* 0x000e24000021f000 */
[----:B0-----:R-:W-:-:S04]  /*1380*/  IMAD R7, R7, R3, RZ ;  /* 0x0000000307077224 */ /* 0x001fc800078e02ff */
[----:B------:R-:W-:-:S06]  /*1390*/  IMAD.HI.U32 R7, R3, R7, R2 ;  /* 0x0000000703077227 */ /* 0x000fcc00078e0002 */
[----:B------:R-:W-:-:S04]  /*13a0*/  IMAD.HI.U32 R2, R7, R14, RZ ;  /* 0x0000000e07027227 */ /* 0x000fc800078e00ff */
[----:B------:R-:W-:-:S04]  /*13b0*/  IMAD.MOV R3, RZ, RZ, -R2 ;  /* 0x000000ffff037224 */ /* 0x000fc800078e0a02 */
[----:B------:R-:W-:Y:S02]  /*13c0*/  IMAD R14, R3, UR6, R14 ;  /* 0x00000006030e7c24 */ /* 0x000fe4000f8e020e */
[----:B------:R-:W-:-:S03]  /*13d0*/  IMAD.MOV.U32 R3, RZ, RZ, RZ ;  /* 0x000000ffff037224 */ /* 0x000fc600078e00ff */
[----:B------:R-:W-:-:S13]  /*13e0*/  ISETP.GE.U32.AND P0, PT, R14, UR6, PT ;  /* 0x000000060e007c0c */ /* 0x000fda000bf06070 */
[----:B------:R-:W-:Y:S02]  /*13f0*/  @P0 VIADD R14, R14, -UR6 ;  /* 0x800000060e0e0c36 */ /* 0x000fe40008000000 */
[----:B------:R-:W-:-:S03]  /*1400*/  @P0 VIADD R2, R2, 0x1 ;  /* 0x0000000102020836 */ /* 0x000fc60000000000 */
[----:B------:R-:W-:-:S13]  /*1410*/  ISETP.GE.U32.AND P1, PT, R14, UR6, PT ;  /* 0x000000060e007c0c */ /* 0x000fda000bf26070 */
[----:B------:R-:W-:Y:S02]  /*1420*/  @P1 IADD3 R2, PT, PT, R2, 0x1, RZ ;  /* 0x0000000102021810 */ /* 0x000fe40007ffe0ff */
[----:B------:R-:W-:Y:S01]  /*1430*/  @!P2 LOP3.LUT R2, RZ, UR6, RZ, 0x33, !PT ;  /* 0x00000006ff02ac12 */ /* 0x000fe2000f8e33ff */
[----:B------:R-:W-:Y:S06]  /*1440*/  BRA `(.L_x_129) ;  /* 0x0000000000147947 */ /* 0x000fec0003800000 */
.L_x_128:
[----:B------:R-:W-:Y:S01]  /*1450*/  IMAD.U32 R11, RZ, RZ, UR6 ;  /* 0x00000006ff0b7e24 */ /* 0x000fe2000f8e00ff */
[----:B------:R-:W-:-:S07]  /*1460*/  MOV R8, 0x1480 ;  /* 0x0000148000087802 */ /* 0x000fce0000000f00 */
[----:B------:R-:W-:Y:S05]  /*1470*/  CALL.REL.NOINC `($__internal_2_$__cuda_sm20_div_s64) ;  /* 0x0000002800a47944 */ /* 0x000fea0003c00000 */
[----:B------:R-:W-:Y:S02]  /*1480*/  IMAD.MOV.U32 R2, RZ, RZ, R4 ;  /* 0x000000ffff027224 */ /* 0x000fe400078e0004 */
[----:B------:R-:W-:-:S07]  /*1490*/  IMAD.MOV.U32 R3, RZ, RZ, R5 ;  /* 0x000000ffff037224 */ /* 0x000fce00078e0005 */
.L_x_129:
[----:B------:R-:W-:Y:S05]  /*14a0*/  BSYNC.RECONVERGENT B1 ;  /* 0x0000000000017941 */ /* 0x000fea0003800200 */
.L_x_127:
[----:B------:R-:W0:Y:S01]  /*14b0*/  LDCU UR7, c[0x0][0x3b0] ;  /* 0x00007600ff0777ac */ /* 0x000e220008000800 */
[----:B------:R-:W-:-:S04]  /*14c0*/  ISETP.GT.U32.AND P1, PT, R2, RZ, PT ;  /* 0x000000ff0200720c */ /* 0x000fc80003f24070 */
[C---:B------:R-:W-:Y:S02]  /*14d0*/  ISETP.GT.AND.EX P1, PT, R3.reuse, RZ, PT, P1 ;  /* 0x000000ff0300720c */ /* 0x040fe40003f24310 */
[C---:B0-----:R-:W-:Y:S02]  /*14e0*/  ISETP.GE.U32.AND P0, PT, R2.reuse, UR7, PT ;  /* 0x0000000702007c0c */ /* 0x041fe4000bf06070 */
[----:B------:R-:W-:Y:S02]  /*14f0*/  SEL R2, R2, RZ, P1 ;  /* 0x000000ff02027207 */ /* 0x000fe40000800000 */
[----:B------:R-:W-:-:S04]  /*1500*/  ISETP.GE.AND.EX P0, PT, R3, RZ, PT, P0 ;  /* 0x000000ff0300720c */ /* 0x000fc80003f06300 */
[----:B------:R-:W-:-:S04]  /*1510*/  SEL R2, R2, UR10, !P0 ;  /* 0x0000000a02027c07 */ /* 0x000fc8000c000000 */
[----:B------:R-:W-:-:S07]  /*1520*/  SHF.R.S32.HI R3, RZ, 0x1f, R2 ;  /* 0x0000001fff037819 */ /* 0x000fce0000011402 */
.L_x_126:
[----:B------:R-:W0:Y:S02]  /*1530*/  LDCU.64 UR12, c[0x0][0x3c8] ;  /* 0x00007900ff0c77ac */ /* 0x000e240008000a00 */
[----:B0-----:R-:W-:-:S04]  /*1540*/  LEA R4, P0, R2, UR12, 0x2 ;  /* 0x0000000c02047c11 */ /* 0x001fc8000f8010ff */
[----:B------:R-:W-:-:S05]  /*1550*/  LEA.HI.X R5, R2, UR13, R3, 0x2, P0 ;  /* 0x0000000d02057c11 */ /* 0x000fca00080f1403 */
[----:B------:R0:W5:Y:S04]  /*1560*/  LDG.E R8, desc[UR8][R4.64] ;  /* 0x0000000804087981 */ /* 0x000168000c1e1900 */
.L_x_130:
[----:B-----5:R-:W-:Y:S01]  /*1570*/  FSETP.GT.AND P0, PT, R9, R8, PT ;  /* 0x000000080900720b */ /* 0x020fe20003f04000 */
[----:B------:R-:W-:-:S12]  /*1580*/  YIELD ;  /* 0x0000000000007946 */ /* 0x000fd80003800000 */
[----:B------:R-:W-:Y:S05]  /*1590*/  @!P0 BRA `(.L_x_120) ;  /* 0x0000000000108947 */ /* 0x000fea0003800000 */
[----:B------:R-:W2:Y:S02]  /*15a0*/  ATOMG.E.CAS.STRONG.GPU PT, R3, [R4], R8, R9 ;  /* 0x00000008040373a9 */ /* 0x000ea400001ee109 */
[----:B--2---:R-:W-:Y:S01]  /*15b0*/  ISETP.NE.AND P0, PT, R3, R8, PT ;  /* 0x000000080300720c */ /* 0x004fe20003f05270 */
[----:B------:R-:W-:-:S12]  /*15c0*/  IMAD.MOV.U32 R8, RZ, RZ, R3 ;  /* 0x000000ffff087224 */ /* 0x000fd800078e0003 */
[----:B------:R-:W-:Y:S05]  /*15d0*/  @P0 BRA `(.L_x_130) ;  /* 0xfffffffc00e40947 */ /* 0x000fea000383ffff */
.L_x_120:
[----:B------:R-:W-:Y:S05]  /*15e0*/  BSYNC B0 ;  /* 0x0000000000007941 */ /* 0x000fea0003800000 */
.L_x_119:
[----:B------:R-:W1:Y:S01]  /*15f0*/  LDCU UR7, c[0x0][0x388] ;  /* 0x00007100ff0777ac */ /* 0x000e620008000800 */
[----:B------:R-:W-:-:S05]  /*1600*/  VIADD R0, R0, UR5 ;  /* 0x0000000500007c36 */ /* 0x000fca0008000000 */
[----:B-1----:R-:W-:-:S13]  /*1610*/  ISETP.GE.AND P0, PT, R0, UR7, PT ;  /* 0x0000000700007c0c */ /* 0x002fda000bf06270 */
[----:B------:R-:W-:Y:S05]  /*1620*/  @!P0 BRA `(.L_x_131) ;  /* 0xfffffff400a48947 */ /* 0x000fea000383ffff */
[----:B------:R-:W-:Y:S05]  /*1630*/  EXIT ;  /* 0x000000000000794d */ /* 0x000fea0003800000 */
.L_x_118:
[----:B------:R-:W-:-:S09]  /*1640*/  UISETP.GT.AND UP0, UPT, UR16, 0x1, UPT ;  /* 0x000000011000788c */ /* 0x000fd2000bf04270 */
[----:B------:R-:W-:Y:S05]  /*1650*/  BRA.U UP0, `(.L_x_132) ;  /* 0x0000000900647547 */ /* 0x000fea000b800000 */
.L_x_145:
[----:B0-----:R-:W0:Y:S01]  /*1660*/  LDC R5, c[0x0][0x394] ;  /* 0x0000e500ff057b82 */ /* 0x001e220000000800 */
[----:B------:R-:W-:Y:S01]  /*1670*/  HFMA2 R2, -RZ, RZ, 0, 0 ;  /* 0x00000000ff027431 */ /* 0x000fe200000001ff */
        /* <DEDUP_REMOVED lines=43> */
[----:B------:R-:W-:Y:S01]  /*1930*/  MOV R9, 0xff800000 ;  /* 0xff80000000097802 */ /* 0x000fe20000000f00 */
        /* <DEDUP_REMOVED lines=15> */
.L_x_136:
        /* <DEDUP_REMOVED lines=17> */
[----:B------:R-:W-:Y:S05]  /*1b40*/  CALL.REL.NOINC `($__internal_3_$__cuda_sm3x_div_rn_noftz_f32_slowpath) ;  /* 0x0000002800407944 */ /* 0x000fea0003c00000 */
.L_x_139:
[----:B------:R-:W-:Y:S05]  /*1b50*/  BSYNC.RECONVERGENT B1 ;  /* 0x0000000000017941 */ /* 0x000fea0003800200 */
.L_x_138:
[----:B------:R-:W-:Y:S01]  /*1b60*/  FSEL R9, R3, RZ, P3 ;  /* 0x000000ff03097208 */ /* 0x000fe20001800000 */
[----:B------:R-:W-:Y:S06]  /*1b70*/  BRA `(.L_x_137) ;  /* 0x0000000000187947 */ /* 0x000fec0003800000 */
.L_x_135:
[----:B------:R-:W-:-:S09]  /*1b80*/  UISETP.GE.AND UP0, UPT, UR12, 0x1, UPT ;  /* 0x000000010c00788c */ /* 0x000fd2000bf06270 */
[----:B------:R-:W-:Y:S05]  /*1b90*/  BRA.U !UP0, `(.L_x_137) ;  /* 0x0000000108107547 */ /* 0x000fea000b800000 */
[----:B------:R-:W0:Y:S02]  /*1ba0*/  LDCU.64 UR12, c[0x0][0x380] ;  /* 0x00007000ff0c77ac */ /* 0x000e240008000a00 */
[----:B0-----:R-:W-:-:S04]  /*1bb0*/  LEA R2, P0, R10, UR12, 0x2 ;  /* 0x0000000c0a027c11 */ /* 0x001fc8000f8010ff */
[----:B------:R-:W-:-:S05]  /*1bc0*/  LEA.HI.X R3, R10, UR13, R11, 0x2, P0 ;  /* 0x0000000d0a037c11 */ /* 0x000fca00080f140b */
[----:B------:R0:W5:Y:S04]  /*1bd0*/  LDG.E.CONSTANT R9, desc[UR8][R2.64] ;  /* 0x0000000802097981 */ /* 0x000168000c1e9900 */
.L_x_137:
[----:B-----5:R-:W-:-:S13]  /*1be0*/  FSETP.NE.AND P0, PT, |R9|, +INF , PT ;  /* 0x7f8000000900780b */ /* 0x020fda0003f05200 */
[----:B------:R-:W-:Y:S05]  /*1bf0*/  @!P0 BRA `(.L_x_134) ;  /* 0x0000000000e48947 */ /* 0x000fea0003800000 */
[----:B------:R-:W-:Y:S01]  /*1c00*/  UISETP.GE.AND UP0, UPT, UR7, 0x1, UPT ;  /* 0x000000010700788c */ /* 0x000fe2000bf06270 */
[----:B------:R-:W-:-:S08]  /*1c10*/  IMAD.MOV.U32 R5, RZ, RZ, RZ ;  /* 0x000000ffff057224 */ /* 0x000fd000078e00ff */
[----:B------:R-:W-:Y:S05]  /*1c20*/  BRA.U !UP0, `(.L_x_140) ;  /* 0x0000000108a87547 */ /* 0x000fea000b800000 */
[----:B------:R-:W1:Y:S01]  /*1c30*/  LDCU UR12, c[0x0][0x3b4] ;  /* 0x00007680ff0c77ac */ /* 0x000e620008000800 */
[----:B------:R-:W-:Y:S01]  /*1c40*/  BSSY.RECONVERGENT B1, `(.L_x_141) ;  /* 0x0000021000017945 */ /* 0x000fe20003800200 */
[----:B-1----:R-:W-:-:S04]  /*1c50*/  VIADD R4, R4, -UR12 ;  /* 0x8000000c04047c36 */ /* 0x002fc80008000000 */
[----:B------:R-:W-:Y:S01]  /*1c60*/  IMAD.WIDE.U32 R14, R4, UR11, RZ ;  /* 0x0000000b040e7c25 */ /* 0x000fe2000f8e00ff */
[----:B0-----:R-:W-:-:S05]  /*1c70*/  SHF.R.S32.HI R2, RZ, 0x1f, R4 ;  /* 0x0000001fff027819 */ /* 0x001fca0000011404 */
        /* <DEDUP_REMOVED lines=18> */
[----:B------:R-:W-:Y:S01]  /*1da0*/  @P0 IADD3 R14, PT, PT, R14, -UR7, RZ ;  /* 0x800000070e0e0c10 */ /* 0x000fe2000fffe0ff */
[----:B------:R-:W-:-:S03]  /*1db0*/  @P0 VIADD R2, R2, 0x1 ;  /* 0x0000000102020836 */ /* 0x000fc60000000000 */
[----:B------:R-:W-:-:S13]  /*1dc0*/  ISETP.GE.U32.AND P1, PT, R14, UR7, PT ;  /* 0x000000070e007c0c */ /* 0x000fda000bf26070 */
[----:B------:R-:W-:Y:S01]  /*1dd0*/  @P1 VIADD R2, R2, 0x1 ;  /* 0x0000000102021836 */ /* 0x000fe20000000000 */
[----:B------:R-:W-:Y:S01]  /*1de0*/  @!P2 LOP3.LUT R2, RZ, UR7, RZ, 0x33, !PT ;  /* 0x00000007ff02ac12 */ /* 0x000fe2000f8e33ff */
[----:B------:R-:W-:Y:S06]  /*1df0*/  BRA `(.L_x_143) ;  /* 0x0000000000147947 */ /* 0x000fec0003800000 */
.L_x_142:
[----:B------:R-:W-:Y:S01]  /*1e00*/  IMAD.U32 R11, RZ, RZ, UR7 ;  /* 0x00000007ff0b7e24 */ /* 0x000fe2000f8e00ff */
[----:B------:R-:W-:-:S07]  /*1e10*/  MOV R8, 0x1e30 ;  /* 0x00001e3000087802 */ /* 0x000fce0000000f00 */
[----:B------:R-:W-:Y:S05]  /*1e20*/  CALL.REL.NOINC `($__internal_2_$__cuda_sm20_div_s64) ;  /* 0x0000002000387944 */ /* 0x000fea0003c00000 */
[----:B------:R-:W-:Y:S02]  /*1e30*/  IMAD.MOV.U32 R2, RZ, RZ, R4 ;  /* 0x000000ffff027224 */ /* 0x000fe400078e0004 */
[----:B------:R-:W-:-:S07]  /*1e40*/  IMAD.MOV.U32 R3, RZ, RZ, R5 ;  /* 0x000000ffff037224 */ /* 0x000fce00078e0005 */
.L_x_143:
[----:B------:R-:W-:Y:S05]  /*1e50*/  BSYNC.RECONVERGENT B1 ;  /* 0x0000000000017941 */ /* 0x000fea0003800200 */
.L_x_141:
[----:B------:R-:W0:Y:S01]  /*1e60*/  LDCU UR12, c[0x0][0x3ac] ;  /* 0x00007580ff0c77ac */ /* 0x000e220008000800 */
[----:B------:R-:W-:-:S04]  /*1e70*/  ISETP.GT.U32.AND P1, PT, R2, RZ, PT ;  /* 0x000000ff0200720c */ /* 0x000fc80003f24070 */
[C---:B------:R-:W-:Y:S02]  /*1e80*/  ISETP.GT.AND.EX P1, PT, R3.reuse, RZ, PT, P1 ;  /* 0x000000ff0300720c */ /* 0x040fe40003f24310 */
[C---:B0-----:R-:W-:Y:S02]  /*1e90*/  ISETP.GE.U32.AND P0, PT, R2.reuse, UR12, PT ;  /* 0x0000000c02007c0c */ /* 0x041fe4000bf06070 */
[----:B------:R-:W-:Y:S02]  /*1ea0*/  SEL R2, R2, RZ, P1 ;  /* 0x000000ff02027207 */ /* 0x000fe40000800000 */
[----:B------:R-:W-:-:S04]  /*1eb0*/  ISETP.GE.AND.EX P0, PT, R3, RZ, PT, P0 ;  /* 0x000000ff0300720c */ /* 0x000fc80003f06300 */
[----:B------:R-:W-:-:S09]  /*1ec0*/  SEL R5, R2, UR11, !P0 ;  /* 0x0000000b02057c07 */ /* 0x000fd2000c000000 */
.L_x_140:
[----:B0-----:R-:W0:Y:S01]  /*1ed0*/  LDC.64 R2, c[0x0][0x3c8] ;  /* 0x0000f200ff027b82 */ /* 0x001e220000000a00 */
[----:B------:R-:W1:Y:S02]  /*1ee0*/  LDCU UR12, c[0x0][0x3b0] ;  /* 0x00007600ff0c77ac */ /* 0x000e640008000800 */
[----:B-1----:R-:W-:-:S04]  /*1ef0*/  IMAD R5, R5, UR12, RZ ;  /* 0x0000000c05057c24 */ /* 0x002fc8000f8e02ff */
[----:B0-----:R-:W-:-:S05]  /*1f00*/  IMAD.WIDE R2, R5, 0x4, R2 ;  /* 0x0000000405027825 */ /* 0x001fca00078e0202 */
[----:B------:R0:W5:Y:S02]  /*1f10*/  LDG.E R8, desc[UR8][R2.64] ;  /* 0x0000000802087981 */ /* 0x000164000c1e1900 */
.L_x_144:
[----:B-----5:R-:W-:Y:S01]  /*1f20*/  FSETP.GT.AND P0, PT, R9, R8, PT ;  /* 0x000000080900720b */ /* 0x020fe20003f04000 */
[----:B------:R-:W-:-:S12]  /*1f30*/  YIELD ;  /* 0x0000000000007946 */ /* 0x000fd80003800000 */
[----:B------:R-:W-:Y:S05]  /*1f40*/  @!P0 BRA `(.L_x_134) ;  /* 0x0000000000108947 */ /* 0x000fea0003800000 */
[----:B------:R-:W2:Y:S02]  /*1f50*/  ATOMG.E.CAS.STRONG.GPU PT, R5, [R2], R8, R9 ;  /* 0x00000008020573a9 */ /* 0x000ea400001ee109 */
[----:B--2---:R-:W-:Y:S01]  /*1f60*/  ISETP.NE.AND P0, PT, R5, R8, PT ;  /* 0x000000080500720c */ /* 0x004fe20003f05270 */
[----:B------:R-:W-:-:S12]  /*1f70*/  IMAD.MOV.U32 R8, RZ, RZ, R5 ;  /* 0x000000ffff087224 */ /* 0x000fd800078e0005 */
[----:B------:R-:W-:Y:S05]  /*1f80*/  @P0 BRA `(.L_x_144) ;  /* 0xfffffffc00e40947 */ /* 0x000fea000383ffff */
.L_x_134:
[----:B------:R-:W-:Y:S05]  /*1f90*/  BSYNC B0 ;  /* 0x0000000000007941 */ /* 0x000fea0003800000 */
.L_x_133:
[----:B------:R-:W1:Y:S01]  /*1fa0*/  LDCU UR12, c[0x0][0x388] ;  /* 0x00007100ff0c77ac */ /* 0x000e620008000800 */
[----:B------:R-:W-:-:S05]  /*1fb0*/  VIADD R0, R0, UR5 ;  /* 0x0000000500007c36 */ /* 0x000fca0008000000 */
[----:B-1----:R-:W-:-:S13]  /*1fc0*/  ISETP.GE.AND P0, PT, R0, UR12, PT ;  /* 0x0000000c00007c0c */ /* 0x002fda000bf06270 */
[----:B------:R-:W-:Y:S05]  /*1fd0*/  @!P0 BRA `(.L_x_145) ;  /* 0xfffffff400a08947 */ /* 0x000fea000383ffff */
[----:B------:R-:W-:Y:S05]  /*1fe0*/  EXIT ;  /* 0x000000000000794d */ /* 0x000fea0003800000 */
.L_x_132:
[----:B------:R-:W-:-:S09]  /*1ff0*/  UISETP.GT.AND UP0, UPT, UR7, URZ, UPT ;  /* 0x000000ff0700728c */ /* 0x000fd2000bf04270 */
[----:B------:R-:W-:Y:S05]  /*2000*/  BRA.U UP0, `(.L_x_146) ;  /* 0x0000000900647547 */ /* 0x000fea000b800000 */
.L_x_159:
        /* <DEDUP_REMOVED lines=8> */
[----:B0-----:R-:W-:-:S06]  /*2090*/  IADD3 R7, PT, PT, R4, 0xffffffe, RZ ;  /* 0x0ffffffe04077810 */ /* 0x001fcc0007ffe0ff */
        /* <DEDUP_REMOVED lines=52> */
.L_x_150:
        /* <DEDUP_REMOVED lines=18> */
.L_x_153:
[----:B------:R-:W-:Y:S05]  /*2500*/  BSYNC.RECONVERGENT B1 ;  /* 0x0000000000017941 */ /* 0x000fea0003800200 */
.L_x_152:
[----:B------:R-:W-:Y:S01]  /*2510*/  FSEL R9, R3, RZ, P3 ;  /* 0x000000ff03097208 */ /* 0x000fe20001800000 */
[----:B------:R-:W-:Y:S06]  /*2520*/  BRA `(.L_x_151) ;  /* 0x0000000000187947 */ /* 0x000fec0003800000 */
.L_x_149:
[----:B------:R-:W-:-:S09]  /*2530*/  UISETP.GE.AND UP0, UPT, UR12, 0x1, UPT ;  /* 0x000000010c00788c */ /* 0x000fd2000bf06270 */
[----:B------:R-:W-:Y:S05]  /*2540*/  BRA.U !UP0, `(.L_x_151) ;  /* 0x0000000108107547 */ /* 0x000fea000b800000 */
[----:B------:R-:W0:Y:S02]  /*2550*/  LDCU.64 UR12, c[0x0][0x380] ;  /* 0x00007000ff0c77ac */ /* 0x000e240008000a00 */
[----:B0-----:R-:W-:-:S04]  /*2560*/  LEA R2, P0, R10, UR12, 0x2 ;  /* 0x0000000c0a027c11 */ /* 0x001fc8000f8010ff */
[----:B------:R-:W-:-:S05]  /*2570*/  LEA.HI.X R3, R10, UR13, R11, 0x2, P0 ;  /* 0x0000000d0a037c11 */ /* 0x000fca00080f140b */
[----:B------:R0:W5:Y:S04]  /*2580*/  LDG.E.CONSTANT R9, desc[UR8][R2.64] ;  /* 0x0000000802097981 */ /* 0x000168000c1e9900 */
.L_x_151:
[----:B-----5:R-:W-:-:S13]  /*2590*/  FSETP.NE.AND P0, PT, |R9|, +INF , PT ;  /* 0x7f8000000900780b */ /* 0x020fda0003f05200 */
[----:B------:R-:W-:Y:S05]  /*25a0*/  @!P0 BRA `(.L_x_148) ;  /* 0x0000000000e48947 */ /* 0x000fea0003800000 */
[----:B------:R-:W-:Y:S01]  /*25b0*/  UISETP.GE.AND UP0, UPT, UR6, 0x1, UPT ;  /* 0x000000010600788c */ /* 0x000fe2000bf06270 */
[----:B0-----:R-:W-:-:S08]  /*25c0*/  CS2R R2, SRZ ;  /* 0x0000000000027805 */ /* 0x001fd0000001ff00 */
[----:B------:R-:W-:Y:S05]  /*25d0*/  BRA.U !UP0, `(.L_x_154) ;  /* 0x0000000108ac7547 */ /* 0x000fea000b800000 */
        /* <DEDUP_REMOVED lines=29> */
.L_x_156:
[----:B------:R-:W-:Y:S01]  /*27b0*/  IMAD.U32 R11, RZ, RZ, UR6 ;  /* 0x00000006ff0b7e24 */ /* 0x000fe2000f8e00ff */
[----:B------:R-:W-:-:S07]  /*27c0*/  MOV R8, 0x27e0 ;  /* 0x000027e000087802 */ /* 0x000fce0000000f00 */
[----:B------:R-:W-:Y:S05]  /*27d0*/  CALL.REL.NOINC `($__internal_2_$__cuda_sm20_div_s64) ;  /* 0x0000001400cc7944 */ /* 0x000fea0003c00000 */
[----:B------:R-:W-:Y:S02]  /*27e0*/  IMAD.MOV.U32 R2, RZ, RZ, R4 ;  /* 0x000000ffff027224 */ /* 0x000fe400078e0004 */
[----:B------:R-:W-:-:S07]  /*27f0*/  IMAD.MOV.U32 R3, RZ, RZ, R5 ;  /* 0x000000ffff037224 */ /* 0x000fce00078e0005 */
.L_x_157:
[----:B------:R-:W-:Y:S05]  /*2800*/  BSYNC.RECONVERGENT B1 ;  /* 0x0000000000017941 */ /* 0x000fea0003800200 */
.L_x_155:
        /* <DEDUP_REMOVED lines=8> */
.L_x_154:
[----:B------:R-:W0:Y:S02]  /*2890*/  LDCU.64 UR12, c[0x0][0x3c8] ;  /* 0x00007900ff0c77ac */ /* 0x000e240008000a00 */
[----:B0-----:R-:W-:-:S04]  /*28a0*/  LEA R4, P0, R2, UR12, 0x2 ;  /* 0x0000000c02047c11 */ /* 0x001fc8000f8010ff */
[----:B------:R-:W-:-:S05]  /*28b0*/  LEA.HI.X R5, R2, UR13, R3, 0x2, P0 ;  /* 0x0000000d02057c11 */ /* 0x000fca00080f1403 */
[----:B------:R0:W5:Y:S04]  /*28c0*/  LDG.E R8, desc[UR8][R4.64] ;  /* 0x0000000804087981 */ /* 0x000168000c1e1900 */
.L_x_158:
[----:B-----5:R-:W-:Y:S01]  /*28d0*/  FSETP.GT.AND P0, PT, R9, R8, PT ;  /* 0x000000080900720b */ /* 0x020fe20003f04000 */
[----:B------:R-:W-:-:S12]  /*28e0*/  YIELD ;  /* 0x0000000000007946 */ /* 0x000fd80003800000 */
[----:B------:R-:W-:Y:S05]  /*28f0*/  @!P0 BRA `(.L_x_148) ;  /* 0x0000000000108947 */ /* 0x000fea0003800000 */
[----:B------:R-:W2:Y:S02]  /*2900*/  ATOMG.E.CAS.STRONG.GPU PT, R3, [R4], R8, R9 ;  /* 0x00000008040373a9 */ /* 0x000ea400001ee109 */
[----:B--2---:R-:W-:Y:S01]  /*2910*/  ISETP.NE.AND P0, PT, R3, R8, PT ;  /* 0x000000080300720c */ /* 0x004fe20003f05270 */
[----:B------:R-:W-:-:S12]  /*2920*/  IMAD.MOV.U32 R8, RZ, RZ, R3 ;  /* 0x000000ffff087224 */ /* 0x000fd800078e0003 */
[----:B------:R-:W-:Y:S05]  /*2930*/  @P0 BRA `(.L_x_158) ;  /* 0xfffffffc00e40947 */ /* 0x000fea000383ffff */
.L_x_148:
[----:B------:R-:W-:Y:S05]  /*2940*/  BSYNC B0 ;  /* 0x0000000000007941 */ /* 0x000fea0003800000 */
.L_x_147:
[----:B------:R-:W1:Y:S01]  /*2950*/  LDCU UR12, c[0x0][0x388] ;  /* 0x00007100ff0c77ac */ /* 0x000e620008000800 */
[----:B------:R-:W-:-:S04]  /*2960*/  IADD3 R0, PT, PT, R0, UR5, RZ ;  /* 0x0000000500007c10 */ /* 0x000fc8000fffe0ff */
[----:B-1----:R-:W-:-:S13]  /*2970*/  ISETP.GE.AND P0, PT, R0, UR12, PT ;  /* 0x0000000c00007c0c */ /* 0x002fda000bf06270 */
[----:B------:R-:W-:Y:S05]  /*2980*/  @!P0 BRA `(.L_x_159) ;  /* 0xfffffff400a08947 */ /* 0x000fea000383ffff */
[----:B------:R-:W-:Y:S05]  /*2990*/  EXIT ;  /* 0x000000000000794d */ /* 0x000fea0003800000 */
.L_x_146:
[----:B------:R-:W-:-:S09]  /*29a0*/  UISETP.GE.AND UP0, UPT, UR6, 0x1, UPT ;  /* 0x000000010600788c */ /* 0x000fd2000bf06270 */
[----:B------:R-:W-:Y:S05]  /*29b0*/  BRA.U !UP0, `(.L_x_160) ;  /* 0x0000000908fc7547 */ /* 0x000fea000b800000 */
.L_x_175:
        /* <DEDUP_REMOVED lines=24> */
[----:B------:R-:W-:-:S05]  /*2b40*/  @P0 VIADD R2, R2, 0x1 ;  /* 0x0000000102020836 */ /* 0x000fca0000000000 */
[----:B------:R-:W-:-:S05]  /*2b50*/  MOV R5, R2 ;  /* 0x0000000200057202 */ /* 0x000fca0000000f00 */
        /* <DEDUP_REMOVED lines=20> */
[----:B------:R-:W1:Y:S01]  /*2ca0*/  LDCU UR12, c[0x0][0x38c] ;  /* 0x00007180ff0c77ac */ /* 0x000e620008000800 */
[----:B0-----:R-:W-:Y:S01]  /*2cb0*/  UISETP.NE.AND UP0, UPT, UR13, 0x2, UPT ;  /* 0x000000020d00788c */ /* 0x001fe2000bf05270 */
[----:B-1----:R-:W-:-:S08]  /*2cc0*/  IMAD.WIDE R10, R0, UR12, RZ ;  /* 0x0000000c000a7c25 */ /* 0x002fd0000f8e02ff */
        /* <DEDUP_REMOVED lines=11> */
.L_x_164:
        /* <DEDUP_REMOVED lines=18> */
.L_x_167:
[----:B------:R-:W-:Y:S05]  /*2ea0*/  BSYNC.RECONVERGENT B1 ;  /* 0x0000000000017941 */ /* 0x000fea0003800200 */
.L_x_166:
[----:B------:R-:W-:Y:S01]  /*2eb0*/  FSEL R9, R3, RZ, P3 ;  /* 0x000000ff03097208 */ /* 0x000fe20001800000 */
[----:B------:R-:W-:Y:S06]  /*2ec0*/  BRA `(.L_x_165) ;  /* 0x00000000001c7947 */ /* 0x000fec0003800000 */
.L_x_163:
[----:B------:R-:W-:-:S09]  /*2ed0*/  UISETP.GE.AND UP0, UPT, UR12, 0x3, UPT ;  /* 0x000000030c00788c */ /* 0x000fd2000bf06270 */
[----:B------:R-:W-:Y:S05]  /*2ee0*/  BRA.U !UP0, `(.L_x_165) ;  /* 0x0000000108147547 */ /* 0x000fea000b800000 */
[----:B------:R-:W0:Y:S02]  /*2ef0*/  LDCU.64 UR12, c[0x0][0x380] ;  /* 0x00007000ff0c77ac */ /* 0x000e240008000a00 */
[----:B0-----:R-:W-:-:S04]  /*2f00*/  LEA R2, P0, R10, UR12, 0x2 ;  /* 0x0000000c0a027c11 */ /* 0x001fc8000f8010ff */
[----:B------:R-:W-:-:S05]  /*2f10*/  LEA.HI.X R3, R10, UR13, R11, 0x2, P0 ;  /* 0x0000000d0a037c11 */ /* 0x000fca00080f140b */
[----:B------:R-:W2:Y:S02]  /*2f20*/  LDG.E.CONSTANT R2, desc[UR8][R2.64+0x8] ;  /* 0x0000080802027981 */ /* 0x000ea4000c1e9900 */
[----:B--2---:R-:W-:-:S07]  /*2f30*/  FADD R9, -R2, -RZ ;  /* 0x800000ff02097221 */ /* 0x004fce0000000100 */
.L_x_165:
[----:B-----5:R-:W-:-:S13]  /*2f40*/  FSETP.NE.AND P0, PT, |R9|, +INF , PT ;  /* 0x7f8000000900780b */ /* 0x020fda0003f05200 */
[----:B------:R-:W-:Y:S05]  /*2f50*/  @!P0 BRA `(.L_x_162) ;  /* 0x00000004007c8947 */ /* 0x000fea0003800000 */
        /* <DEDUP_REMOVED lines=10> */
[----:B------:R-:W-:Y:S02]  /*3000*/  HFMA2 R2, -RZ, RZ, 0, 0 ;  /* 0x00000000ff027431 */ /* 0x000fe400000001ff */
[----:B------:R-:W-:Y:S01]  /*3010*/  IMAD R7, RZ, RZ, -UR7 ;  /* 0x80000007ff077e24 */ /* 0x000fe2000f8e02ff */
[----:B------:R-:W-:-:S04]  /*3020*/  ISETP.NE.U32.AND P2, PT, RZ, UR7, PT ;  /* 0x00000007ff007c0c */ /* 0x000fc8000bf45070 */
        /* <DEDUP_REMOVED lines=16> */
.L_x_169:
[----:B------:R-:W-:Y:S01]  /*3130*/  IMAD.U32 R11, RZ, RZ, UR7 ;  /* 0x00000007ff0b7e24 */ /* 0x000fe2000f8e00ff */
[----:B------:R-:W-:-:S07]  /*3140*/  MOV R8, 0x3160 ;  /* 0x0000316000087802 */ /* 0x000fce0000000f00 */
[----:B------:R-:W-:Y:S05]  /*3150*/  CALL.REL.NOINC `($__internal_2_$__cuda_sm20_div_s64) ;  /* 0x0000000c006c7944 */ /* 0x000fea0003c00000 */
[----:B------:R-:W-:Y:S01]  /*3160*/  IMAD.MOV.U32 R2, RZ, RZ, R4 ;  /* 0x000000ffff027224 */ /* 0x000fe200078e0004 */
[----:B------:R-:W-:-:S07]  /*3170*/  MOV R3, R5 ;  /* 0x0000000500037202 */ /* 0x000fce0000000f00 */
.L_x_170:
[----:B------:R-:W-:Y:S05]  /*3180*/  BSYNC.RECONVERGENT B1 ;  /* 0x0000000000017941 */ /* 0x000fea0003800200 */
.L_x_168:
[----:B------:R-:W0:Y:S01]  /*3190*/  LDCU UR13, c[0x0][0x3bc] ;  /* 0x00007780ff0d77ac */ /* 0x000e220008000800 */
[----:B------:R-:W-:Y:S01]  /*31a0*/  ISETP.GT.U32.AND P1, PT, R2, RZ, PT ;  /* 0x000000ff0200720c */ /* 0x000fe20003f24070 */
[----:B------:R-:W-:Y:S01]  /*31b0*/  BSSY.RECONVERGENT B1, `(.L_x_171) ;  /* 0x0000027000017945 */ /* 0x000fe20003800200 */
[----:B------:R-:W1:Y:S02]  /*31c0*/  LDCU UR12, c[0x0][0x3ac] ;  /* 0x00007580ff0c77ac */ /* 0x000e640008000800 */
[----:B------:R-:W-:Y:S01]  /*31d0*/  ISETP.GT.AND.EX P1, PT, R3, RZ, PT, P1 ;  /* 0x000000ff0300720c */ /* 0x000fe20003f24310 */
[----:B0-----:R-:W-:-:S04]  /*31e0*/  VIADD R12, R12, -UR13 ;  /* 0x8000000d0c0c7c36 */ /* 0x001fc80008000000 */
[----:B------:R-:W-:Y:S01]  /*31f0*/  IMAD.WIDE.U32 R14, R12, UR10, RZ ;  /* 0x0000000a0c0e7c25 */ /* 0x000fe2000f8e00ff */
[----:B------:R-:W-:Y:S02]  /*3200*/  SHF.R.S32.HI R4, RZ, 0x1f, R12 ;  /* 0x0000001fff047819 */ /* 0x000fe4000001140c */
[C---:B-1----:R-:W-:Y:S02]  /*3210*/  ISETP.GE.U32.AND P0, PT, R2.reuse, UR12, PT ;  /* 0x0000000c02007c0c */ /* 0x042fe4000bf06070 */
[----:B------:R-:W-:Y:S01]  /*3220*/  SEL R12, R2, RZ, P1 ;  /* 0x000000ff020c7207 */ /* 0x000fe20000800000 */
[----:B------:R-:W-:Y:S01]  /*3230*/  IMAD R5, R4, UR10, RZ ;  /* 0x0000000a04057c24 */ /* 0x000fe2000f8e02ff */
[----:B------:R-:W-:-:S03]  /*3240*/  ISETP.GE.AND.EX P0, PT, R3, RZ, PT, P0 ;  /* 0x000000ff0300720c */ /* 0x000fc60003f06300 */
[----:B------:R-:W-:Y:S01]  /*3250*/  IMAD.IADD R10, R15, 0x1, R5 ;  /* 0x000000010f0a7824 */ /* 0x000fe200078e0205 */
[----:B------:R-:W-:-:S04]  /*3260*/  SEL R12, R12, UR11, !P0 ;  /* 0x0000000b0c0c7c07 */ /* 0x000fc8000c000000 */
        /* <DEDUP_REMOVED lines=16> */
[----:B------:R-:W-:Y:S01]  /*3370*/  @P0 VIADD R14, R14, -UR6 ;  /* 0x800000060e0e0c36 */ /* 0x000fe20008000000 */
[----:B------:R-:W-:-:S04]  /*3380*/  @P0 IADD3 R2, PT, PT, R2, 0x1, RZ ;  /* 0x0000000102020810 */ /* 0x000fc80007ffe0ff */
[----:B------:R-:W-:-:S13]  /*3390*/  ISETP.GE.U32.AND P1, PT, R14, UR6, PT ;  /* 0x000000060e007c0c */ /* 0x000fda000bf26070 */
[----:B------:R-:W-:Y:S01]  /*33a0*/  @P1 VIADD R2, R2, 0x1 ;  /* 0x0000000102021836 */ /* 0x000fe20000000000 */
[----:B------:R-:W-:Y:S01]  /*33b0*/  @!P2 LOP3.LUT R2, RZ, UR6, RZ, 0x33, !PT ;  /* 0x00000006ff02ac12 */ /* 0x000fe2000f8e33ff */
[----:B------:R-:W-:Y:S06]  /*33c0*/  BRA `(.L_x_173) ;  /* 0x0000000000147947 */ /* 0x000fec0003800000 */
.L_x_172:
[----:B------:R-:W-:Y:S01]  /*33d0*/  IMAD.U32 R11, RZ, RZ, UR6 ;  /* 0x00000006ff0b7e24 */ /* 0x000fe2000f8e00ff */
[----:B------:R-:W-:-:S07]  /*33e0*/  MOV R8, 0x3400 ;  /* 0x0000340000087802 */ /* 0x000fce0000000f00 */
[----:B------:R-:W-:Y:S05]  /*33f0*/  CALL.REL.NOINC `($__internal_2_$__cuda_sm20_div_s64) ;  /* 0x0000000800c47944 */ /* 0x000fea0003c00000 */
[----:B------:R-:W-:Y:S02]  /*3400*/  IMAD.MOV.U32 R2, RZ, RZ, R4 ;  /* 0x000000ffff027224 */ /* 0x000fe400078e0004 */
[----:B------:R-:W-:-:S07]  /*3410*/  IMAD.MOV.U32 R3, RZ, RZ, R5 ;  /* 0x000000ffff037224 */ /* 0x000fce00078e0005 */
.L_x_173:
[----:B------:R-:W-:Y:S05]  /*3420*/  BSYNC.RECONVERGENT B1 ;  /* 0x0000000000017941 */ /* 0x000fea0003800200 */
.L_x_171:
[----:B------:R-:W0:Y:S01]  /*3430*/  LDCU UR12, c[0x0][0x3b0] ;  /* 0x00007600ff0c77ac */ /* 0x000e220008000800 */
[----:B------:R-:W1:Y:S01]  /*3440*/  LDC.64 R4, c[0x0][0x3c8] ;  /* 0x0000f200ff047b82 */ /* 0x000e620000000a00 */
[----:B------:R-:W-:-:S04]  /*3450*/  ISETP.GT.U32.AND P1, PT, R2, RZ, PT ;  /* 0x000000ff0200720c */ /* 0x000fc80003f24070 */
[----:B------:R-:W-:Y:S02]  /*3460*/  ISETP.GT.AND.EX P1, PT, R3, RZ, PT, P1 ;  /* 0x000000ff0300720c */ /* 0x000fe40003f24310 */
[----:B0-----:R-:W-:-:S04]  /*3470*/  ISETP.GE.U32.AND P0, PT, R2, UR12, PT ;  /* 0x0000000c02007c0c */ /* 0x001fc8000bf06070 */
[----:B------:R-:W-:Y:S02]  /*3480*/  ISETP.GE.AND.EX P0, PT, R3, RZ, PT, P0 ;  /* 0x000000ff0300720c */ /* 0x000fe40003f06300 */
[----:B------:R-:W-:-:S04]  /*3490*/  SEL R3, R2, RZ, P1 ;  /* 0x000000ff02037207 */ /* 0x000fc80000800000 */
[----:B------:R-:W-:-:S05]  /*34a0*/  SEL R3, R3, UR10, !P0 ;  /* 0x0000000a03037c07 */ /* 0x000fca000c000000 */
[----:B------:R-:W-:-:S04]  /*34b0*/  IMAD R3, R12, UR12, R3 ;  /* 0x0000000c0c037c24 */ /* 0x000fc8000f8e0203 */
[----:B-1----:R-:W-:-:S05]  /*34c0*/  IMAD.WIDE R2, R3, 0x4, R4 ;  /* 0x0000000403027825 */ /* 0x002fca00078e0204 */
[----:B------:R0:W5:Y:S02]  /*34d0*/  LDG.E R8, desc[UR8][R2.64] ;  /* 0x0000000802087981 */ /* 0x000164000c1e1900 */
.L_x_174:
[----:B-----5:R-:W-:Y:S01]  /*34e0*/  FSETP.GT.AND P0, PT, R9, R8, PT ;  /* 0x000000080900720b */ /* 0x020fe20003f04000 */
[----:B------:R-:W-:-:S12]  /*34f0*/  YIELD ;  /* 0x0000000000007946 */ /* 0x000fd80003800000 */
[----:B------:R-:W-:Y:S05]  /*3500*/  @!P0 BRA `(.L_x_162) ;  /* 0x0000000000108947 */ /* 0x000fea0003800000 */
[----:B------:R-:W2:Y:S02]  /*3510*/  ATOMG.E.CAS.STRONG.GPU PT, R5, [R2], R8, R9 ;  /* 0x00000008020573a9 */ /* 0x000ea400001ee109 */
[----:B--2---:R-:W-:Y:S01]  /*3520*/  ISETP.NE.AND P0, PT, R5, R8, PT ;  /* 0x000000080500720c */ /* 0x004fe20003f05270 */
[----:B------:R-:W-:-:S12]  /*3530*/  IMAD.MOV.U32 R8, RZ, RZ, R5 ;  /* 0x000000ffff087224 */ /* 0x000fd800078e0005 */
[----:B------:R-:W-:Y:S05]  /*3540*/  @P0 BRA `(.L_x_174) ;  /* 0xfffffffc00e40947 */ /* 0x000fea000383ffff */
.L_x_162:
[----:B------:R-:W-:Y:S05]  /*3550*/  BSYNC B0 ;  /* 0x0000000000007941 */ /* 0x000fea0003800000 */
.L_x_161:
[----:B------:R-:W1:Y:S01]  /*3560*/  LDCU UR12, c[0x0][0x388] ;  /* 0x00007100ff0c77ac */ /* 0x000e620008000800 */
[----:B------:R-:W-:-:S05]  /*3570*/  VIADD R0, R0, UR5 ;  /* 0x0000000500007c36 */ /* 0x000fca0008000000 */
[----:B-1----:R-:W-:-:S13]  /*3580*/  ISETP.GE.AND P0, PT, R0, UR12, PT ;  /* 0x0000000c00007c0c */ /* 0x002fda000bf06270 */
[----:B------:R-:W-:Y:S05]  /*3590*/  @!P0 BRA `(.L_x_175) ;  /* 0xfffffff400088947 */ /* 0x000fea000383ffff */
[----:B------:R-:W-:Y:S05]  /*35a0*/  EXIT ;  /* 0x000000000000794d */ /* 0x000fea0003800000 */
.L_x_160:
        /* <DEDUP_REMOVED lines=61> */
.L_x_179:
        /* <DEDUP_REMOVED lines=18> */
.L_x_182:
[----:B------:R-:W-:Y:S05]  /*3aa0*/  BSYNC.RECONVERGENT B1 ;  /* 0x0000000000017941 */ /* 0x000fea0003800200 */
.L_x_181:
[----:B------:R-:W-:Y:S01]  /*3ab0*/  FSEL R9, R3, RZ, P3 ;  /* 0x000000ff03097208 */ /* 0x000fe20001800000 */
[----:B------:R-:W-:Y:S06]  /*3ac0*/  BRA `(.L_x_180) ;  /* 0x0000000000187947 */ /* 0x000fec0003800000 */
.L_x_178:
[----:B------:R-:W-:-:S09]  /*3ad0*/  UISETP.GE.AND UP0, UPT, UR12, 0x1, UPT ;  /* 0x000000010c00788c */ /* 0x000fd2000bf06270 */
[----:B------:R-:W-:Y:S05]  /*3ae0*/  BRA.U !UP0, `(.L_x_180) ;  /* 0x0000000108107547 */ /* 0x000fea000b800000 */
[----:B------:R-:W0:Y:S02]  /*3af0*/  LDCU.64 UR12, c[0x0][0x380] ;  /* 0x00007000ff0c77ac */ /* 0x000e240008000a00 */
[----:B0-----:R-:W-:-:S04]  /*3b00*/  LEA R2, P0, R10, UR12, 0x2 ;  /* 0x0000000c0a027c11 */ /* 0x001fc8000f8010ff */
[----:B------:R-:W-:-:S05]  /*3b10*/  LEA.HI.X R3, R10, UR13, R11, 0x2, P0 ;  /* 0x0000000d0a037c11 */ /* 0x000fca00080f140b */
[----:B------:R0:W5:Y:S04]  /*3b20*/  LDG.E.CONSTANT R9, desc[UR8][R2.64] ;  /* 0x0000000802097981 */ /* 0x000168000c1e9900 */
.L_x_180:
        /* <DEDUP_REMOVED lines=12> */
[----:B------:R-:W-:Y:S01]  /*3bf0*/  IADD3 R7, PT, PT, RZ, -UR7, RZ ;  /* 0x80000007ff077c10 */ /* 0x000fe2000fffe0ff */
[----:B------:R-:W-:Y:S01]  /*3c00*/  IMAD.MOV.U32 R2, RZ, RZ, RZ ;  /* 0x000000ffff027224 */ /* 0x000fe200078e00ff */
[----:B------:R-:W-:-:S05]  /*3c10*/  ISETP.NE.U32.AND P2, PT, RZ, UR7, PT ;  /* 0x00000007ff007c0c */ /* 0x000fca000bf45070 */
        /* <DEDUP_REMOVED lines=16> */
.L_x_184:
[----:B------:R-:W-:Y:S01]  /*3d20*/  IMAD.U32 R11, RZ, RZ, UR7 ;  /* 0x00000007ff0b7e24 */ /* 0x000fe2000f8e00ff */
[----:B------:R-:W-:-:S07]  /*3d30*/  MOV R8, 0x3d50 ;  /* 0x00003d5000087802 */ /* 0x000fce0000000f00 */
[----:B------:R-:W-:Y:S05]  /*3d40*/  CALL.REL.NOINC `($__internal_2_$__cuda_sm20_div_s64) ;  /* 0x0000000000707944 */ /* 0x000fea0003c00000 */
[----:B------:R-:W-:Y:S01]  /*3d50*/  MOV R2, R4 ;  /* 0x0000000400027202 */ /* 0x000fe20000000f00 */
[----:B------:R-:W-:-:S07]  /*3d60*/  IMAD.MOV.U32 R3, RZ, RZ, R5 ;  /* 0x000000ffff037224 */ /* 0x000fce00078e0005 */
.L_x_185:
[----:B------:R-:W-:Y:S05]  /*3d70*/  BSYNC.RECONVERGENT B1 ;  /* 0x0000000000017941 */ /* 0x000fea0003800200 */
.L_x_183:
[----:B------:R-:W0:Y:S01]  /*3d80*/  LDCU UR12, c[0x0][0x3ac] ;  /* 0x00007580ff0c77ac */ /* 0x000e220008000800 */
[----:B------:R-:W1:Y:S01]  /*3d90*/  LDC.64 R4, c[0x0][0x3c8] ;  /* 0x0000f200ff047b82 */ /* 0x000e620000000a00 */
[C---:B------:R-:W-:Y:S01]  /*3da0*/  ISETP.GT.U32.AND P1, PT, R2.reuse, RZ, PT ;  /* 0x000000ff0200720c */ /* 0x040fe20003f24070 */
[----:B------:R-:W2:Y:S03]  /*3db0*/  LDCU UR13, c[0x0][0x3b0] ;  /* 0x00007600ff0d77ac */ /* 0x000ea60008000800 */
[----:B------:R-:W-:Y:S02]  /*3dc0*/  ISETP.GT.AND.EX P1, PT, R3, RZ, PT, P1 ;  /* 0x000000ff0300720c */ /* 0x000fe40003f24310 */
[C---:B0-----:R-:W-:Y:S02]  /*3dd0*/  ISETP.GE.U32.AND P0, PT, R2.reuse, UR12, PT ;  /* 0x0000000c02007c0c */ /* 0x041fe4000bf06070 */
[----:B------:R-:W-:-:S02]  /*3de0*/  SEL R2, R2, RZ, P1 ;  /* 0x000000ff02027207 */ /* 0x000fc40000800000 */
[----:B------:R-:W-:-:S04]  /*3df0*/  ISETP.GE.AND.EX P0, PT, R3, RZ, PT, P0 ;  /* 0x000000ff0300720c */ /* 0x000fc80003f06300 */
[----:B------:R-:W-:-:S05]  /*3e00*/  SEL R2, R2, UR11, !P0 ;  /* 0x0000000b02027c07 */ /* 0x000fca000c000000 */
[----:B--2---:R-:W-:-:S04]  /*3e10*/  IMAD R3, R2, UR13, RZ ;  /* 0x0000000d02037c24 */ /* 0x004fc8000f8e02ff */
[----:B-1----:R-:W-:-:S05]  /*3e20*/  IMAD.WIDE R2, R3, 0x4, R4 ;  /* 0x0000000403027825 */ /* 0x002fca00078e0204 */
[----:B------:R0:W5:Y:S02]  /*3e30*/  LDG.E R8, desc[UR8][R2.64] ;  /* 0x0000000802087981 */ /* 0x000164000c1e1900 */
.L_x_186:
[----:B-----5:R-:W-:Y:S01]  /*3e40*/  FSETP.GT.AND P0, PT, R9, R8, PT ;  /* 0x000000080900720b */ /* 0x020fe20003f04000 */
[----:B------:R-:W-:-:S12]  /*3e50*/  YIELD ;  /* 0x0000000000007946 */ /* 0x000fd80003800000 */
[----:B------:R-:W-:Y:S05]  /*3e60*/  @!P0 BRA `(.L_x_177) ;  /* 0x0000000000108947 */ /* 0x000fea0003800000 */
[----:B------:R-:W2:Y:S02]  /*3e70*/  ATOMG.E.CAS.STRONG.GPU PT, R5, [R2], R8, R9 ;  /* 0x00000008020573a9 */ /* 0x000ea400001ee109 */
[----:B--2---:R-:W-:Y:S01]  /*3e80*/  ISETP.NE.AND P0, PT, R5, R8, PT ;  /* 0x000000080500720c */ /* 0x004fe20003f05270 */
[----:B------:R-:W-:-:S12]  /*3e90*/  IMAD.MOV.U32 R8, RZ, RZ, R5 ;  /* 0x000000ffff087224 */ /* 0x000fd800078e0005 */
[----:B------:R-:W-:Y:S05]  /*3ea0*/  @P0 BRA `(.L_x_186) ;  /* 0xfffffffc00e40947 */ /* 0x000fea000383ffff */
.L_x_177:
[----:B------:R-:W-:Y:S05]  /*3eb0*/  BSYNC B0 ;  /* 0x0000000000007941 */ /* 0x000fea0003800000 */
.L_x_176:
[----:B------:R-:W1:Y:S01]  /*3ec0*/  LDCU UR12, c[0x0][0x388] ;  /* 0x00007100ff0c77ac */ /* 0x000e620008000800 */
[----:B------:R-:W-:-:S05]  /*3ed0*/  VIADD R0, R0, UR5 ;  /* 0x0000000500007c36 */ /* 0x000fca0008000000 */
[----:B-1----:R-:W-:-:S13]  /*3ee0*/  ISETP.GE.AND P0, PT, R0, UR12, PT ;  /* 0x0000000c00007c0c */ /* 0x002fda000bf06270 */
[----:B------:R-:W-:Y:S05]  /*3ef0*/  @!P0 BRA `(.L_x_160) ;  /* 0xfffffff400ac8947 */ /* 0x000fea000383ffff */
[----:B------:R-:W-:Y:S05]  /*3f00*/  EXIT ;  /* 0x000000000000794d */ /* 0x000fea0003800000 */
        .weak           $__internal_2_$__cuda_sm20_div_s64
        .type           $__internal_2_$__cuda_sm20_div_s64,@function
        .size           $__internal_2_$__cuda_sm20_div_s64,($__internal_3_$__cuda_sm3x_div_rn_noftz_f32_slowpath - $__internal_2_$__cuda_sm20_div_s64)
$__internal_2_$__cuda_sm20_div_s64:
[-C--:B------:R-:W-:Y:S02]  /*3f10*/  IADD3 R2, P1, PT, RZ, -R11.reuse, RZ ;  /* 0x8000000bff027210 */ /* 0x080fe40007f3e0ff */
[----:B------:R-:W-:Y:S02]  /*3f20*/  ISETP.LE.AND P0, PT, RZ, UR4, PT ;  /* 0x00000004ff007c0c */ /* 0x000fe4000bf03270 */
[----:B------:R-:W-:Y:S01]  /*3f30*/  ISETP.GE.AND P3, PT, R10, RZ, PT ;  /* 0x000000ff0a00720c */ /* 0x000fe20003f66270 */
[----:B------:R-:W-:Y:S01]  /*3f40*/  IMAD.X R3, RZ, RZ, ~UR4, P1 ;  /* 0x80000004ff037e24 */ /* 0x000fe200088e06ff */
[----:B------:R-:W-:-:S04]  /*3f50*/  SEL R2, R2, R11, !P0 ;  /* 0x0000000b02027207 */ /* 0x000fc80004000000 */
[----:B------:R-:W-:-:S04]  /*3f60*/  SEL R3, R3, UR4, !P0 ;  /* 0x0000000403037c07 */ /* 0x000fc8000c000000 */
[----:B------:R-:W0:Y:S08]  /*3f70*/  I2F.U64.RP R15, R2 ;  /* 0x00000002000f7312 */ /* 0x000e300000309000 */
[----:B0-----:R-:W0:Y:S02]  /*3f80*/  MUFU.RCP R15, R15 ;  /* 0x0000000f000f7308 */ /* 0x001e240000001000 */
[----:B0-----:R-:W-:-:S06]  /*3f90*/  VIADD R4, R15, 0x1ffffffe ;  /* 0x1ffffffe0f047836 */ /* 0x001fcc0000000000 */
[----:B------:R-:W0:Y:S02]  /*3fa0*/  F2I.U64.TRUNC R4, R4 ;  /* 0x0000000400047311 */ /* 0x000e24000020d800 */
[----:B0-----:R-:W-:-:S04]  /*3fb0*/  IMAD.WIDE.U32 R6, R4, R2, RZ ;  /* 0x0000000204067225 */ /* 0x001fc800078e00ff */
[----:B------:R-:W-:Y:S01]  /*3fc0*/  IMAD R7, R4, R3, R7 ;  /* 0x0000000304077224 */ /* 0x000fe200078e0207 */
[----:B------:R-:W-:-:S03]  /*3fd0*/  IADD3 R17, P0, PT, RZ, -R6, RZ ;  /* 0x80000006ff117210 */ /* 0x000fc60007f1e0ff */
[----:B------:R-:W-:Y:S02]  /*3fe0*/  IMAD R7, R5, R2, R7 ;  /* 0x0000000205077224 */ /* 0x000fe400078e0207 */
[----:B------:R-:W-:-:S04]  /*3ff0*/  IMAD.HI.U32 R6, R4, R17, RZ ;  /* 0x0000001104067227 */ /* 0x000fc800078e00ff */
[----:B------:R-:W-:Y:S02]  /*4000*/  IMAD.X R19, RZ, RZ, ~R7, P0 ;  /* 0x000000ffff137224 */ /* 0x000fe400000e0e07 */
[----:B------:R-:W-:Y:S02]  /*4010*/  IMAD.MOV.U32 R7, RZ, RZ, R4 ;  /* 0x000000ffff077224 */ /* 0x000fe400078e0004 */
[-C--:B------:R-:W-:Y:S02]  /*4020*/  IMAD R21, R5, R19.reuse, RZ ;  /* 0x0000001305157224 */ /* 0x080fe400078e02ff */
[----:B------:R-:W-:-:S04]  /*4030*/  IMAD.WIDE.U32 R6, P0, R4, R19, R6 ;  /* 0x0000001304067225 */ /* 0x000fc80007800006 */
[----:B------:R-:W-:-:S04]  /*4040*/  IMAD.HI.U32 R15, R5, R19, RZ ;  /* 0x00000013050f7227 */ /* 0x000fc800078e00ff */
[----:B------:R-:W-:Y:S01]  /*4050*/  IMAD.HI.U32 R6, P1, R5, R17, R6 ;  /* 0x0000001105067227 */ /* 0x000fe20007820006 */
[----:B------:R-:W-:-:S04]  /*4060*/  IADD3.X R15, PT, PT, R15, R5, RZ, P0, !PT ;  /* 0x000000050f0f7210 */ /* 0x000fc800007fe4ff */
[----:B------:R-:W-:-:S04]  /*4070*/  IADD3 R7, P2, PT, R21, R6, RZ ;  /* 0x0000000615077210 */ /* 0x000fc80007f5e0ff */
[----:B------:R-:W-:Y:S01]  /*4080*/  IADD3.X R15, PT, PT, RZ, RZ, R15, P2, P1 ;  /* 0x000000ffff0f7210 */ /* 0x000fe200017e240f */
[----:B------:R-:W-:-:S04]  /*4090*/  IMAD.WIDE.U32 R4, R7, R2, RZ ;  /* 0x0000000207047225 */ /* 0x000fc800078e00ff */
[----:B------:R-:W-:Y:S01]  /*40a0*/  IMAD R5, R7, R3, R5 ;  /* 0x0000000307057224 */ /* 0x000fe200078e0205 */
[----:B------:R-:W-:-:S03]  /*40b0*/  IADD3 R17, P0, PT, RZ, -R4, RZ ;  /* 0x80000004ff117210 */ /* 0x000fc60007f1e0ff */
[----:B------:R-:W-:Y:S02]  /*40c0*/  IMAD R5, R15, R2, R5 ;  /* 0x000000020f057224 */ /* 0x000fe400078e0205 */
[----:B------:R-:W-:-:S04]  /*40d0*/  IMAD.HI.U32 R6, R7, R17, RZ ;  /* 0x0000001107067227 */ /* 0x000fc800078e00ff */
[----:B------:R-:W-:Y:S01]  /*40e0*/  IMAD.X R4, RZ, RZ, ~R5, P0 ;  /* 0x000000ffff047224 */ /* 0x000fe200000e0e05 */
[----:B------:R-:W-:-:S03]  /*40f0*/  IADD3 R5, P4, PT, RZ, -R14, RZ ;  /* 0x8000000eff057210 */ /* 0x000fc60007f9e0ff */
[----:B------:R-:W-:-:S04]  /*4100*/  IMAD.WIDE.U32 R6, P0, R7, R4, R6 ;  /* 0x0000000407067225 */ /* 0x000fc80007800006 */
[----:B------:R-:W-:Y:S01]  /*4110*/  IMAD.HI.U32 R6, P1, R15, R17, R6 ;  /* 0x000000110f067227 */ /* 0x000fe20007820006 */
[----:B------:R-:W-:-:S03]  /*4120*/  SEL R7, R5, R14, !P3 ;  /* 0x0000000e05077207 */ /* 0x000fc60005800000 */
[CC--:B------:R-:W-:Y:S02]  /*4130*/  IMAD R17, R15.reuse, R4.reuse, RZ ;  /* 0x000000040f117224 */ /* 0x0c0fe400078e02ff */
[----:B------:R-:W-:-:S03]  /*4140*/  IMAD.HI.U32 R4, R15, R4, RZ ;  /* 0x000000040f047227 */ /* 0x000fc600078e00ff */
[----:B------:R-:W-:Y:S01]  /*4150*/  IADD3 R6, P2, PT, R17, R6, RZ ;  /* 0x0000000611067210 */ /* 0x000fe20007f5e0ff */
[----:B------:R-:W-:Y:S02]  /*4160*/  IMAD.X R17, RZ, RZ, ~R10, P4 ;  /* 0x000000ffff117224 */ /* 0x000fe400020e0e0a */
[----:B------:R-:W-:Y:S02]  /*4170*/  IMAD.X R5, R4, 0x1, R15, P0 ;  /* 0x0000000104057824 */ /* 0x000fe400000e060f */
[----:B------:R-:W-:Y:S01]  /*4180*/  IMAD.HI.U32 R4, R6, R7, RZ ;  /* 0x0000000706047227 */ /* 0x000fe200078e00ff */
[----:B------:R-:W-:Y:S02]  /*4190*/  SEL R15, R17, R10, !P3 ;  /* 0x0000000a110f7207 */ /* 0x000fe40005800000 */
[----:B------:R-:W-:Y:S01]  /*41a0*/  IADD3.X R14, PT, PT, RZ, RZ, R5, P2, P1 ;  /* 0x000000ffff0e7210 */ /* 0x000fe200017e2405 */
[----:B------:R-:W-:Y:S01]  /*41b0*/  IMAD.MOV.U32 R5, RZ, RZ, RZ ;  /* 0x000000ffff057224 */ /* 0x000fe200078e00ff */
[----:B------:R-:W-:Y:S01]  /*41c0*/  LOP3.LUT R10, R10, UR4, RZ, 0x3c, !PT ;  /* 0x000000040a0a7c12 */ /* 0x000fe2000f8e3cff */
[----:B------:R-:W-:-:S04]  /*41d0*/  IMAD.WIDE.U32 R4, R6, R15, R4 ;  /* 0x0000000f06047225 */ /* 0x000fc800078e0004 */
[C---:B------:R-:W-:Y:S02]  /*41e0*/  IMAD R17, R14.reuse, R15, RZ ;  /* 0x0000000f0e117224 */ /* 0x040fe400078e02ff */
[----:B------:R-:W-:-:S04]  /*41f0*/  IMAD.HI.U32 R4, P0, R14, R7, R4 ;  /* 0x000000070e047227 */ /* 0x000fc80007800004 */
[----:B------:R-:W-:Y:S01]  /*4200*/  IMAD.HI.U32 R19, R14, R15, RZ ;  /* 0x0000000f0e137227 */ /* 0x000fe200078e00ff */
[----:B------:R-:W-:-:S03]  /*4210*/  IADD3 R17, P1, PT, R17, R4, RZ ;  /* 0x0000000411117210 */ /* 0x000fc60007f3e0ff */
[----:B------:R-:W-:Y:S02]  /*4220*/  IMAD.X R19, RZ, RZ, R19, P0 ;  /* 0x000000ffff137224 */ /* 0x000fe400000e0613 */
[----:B------:R-:W-:-:S04]  /*4230*/  IMAD.WIDE.U32 R4, R17, R2, RZ ;  /* 0x0000000211047225 */ /* 0x000fc800078e00ff */
[----:B------:R-:W-:Y:S01]  /*4240*/  IMAD.X R19, RZ, RZ, R19, P1 ;  /* 0x000000ffff137224 */ /* 0x000fe200008e0613 */
[----:B------:R-:W-:Y:S01]  /*4250*/  IADD3 R21, P1, PT, -R4, R7, RZ ;  /* 0x0000000704157210 */ /* 0x000fe20007f3e1ff */
[----:B------:R-:W-:-:S03]  /*4260*/  IMAD R5, R17, R3, R5 ;  /* 0x0000000311057224 */ /* 0x000fc600078e0205 */
[-C--:B------:R-:W-:Y:S01]  /*4270*/  ISETP.GE.U32.AND P0, PT, R21, R2.reuse, PT ;  /* 0x000000021500720c */ /* 0x080fe20003f06070 */
[----:B------:R-:W-:-:S04]  /*4280*/  IMAD R4, R19, R2, R5 ;  /* 0x0000000213047224 */ /* 0x000fc800078e0205 */
[----:B------:R-:W-:Y:S01]  /*4290*/  IMAD.X R15, R15, 0x1, ~R4, P1 ;  /* 0x000000010f0f7824 */ /* 0x000fe200008e0e04 */
[----:B------:R-:W-:Y:S02]  /*42a0*/  IADD3 R5, P1, PT, R21, -R2, RZ ;  /* 0x8000000215057210 */ /* 0x000fe40007f3e0ff */
[----:B------:R-:W-:Y:S02]  /*42b0*/  IADD3 R4, P2, PT, R17, 0x1, RZ ;  /* 0x0000000111047810 */ /* 0x000fe40007f5e0ff */
[CC--:B------:R-:W-:Y:S02]  /*42c0*/  ISETP.GE.U32.AND.EX P0, PT, R15.reuse, R3.reuse, PT, P0 ;  /* 0x000000030f00720c */ /* 0x0c0fe40003f06100 */
[----:B------:R-:W-:Y:S01]  /*42d0*/  IADD3.X R7, PT, PT, R15, ~R3, RZ, P1, !PT ;  /* 0x800000030f077210 */ /* 0x000fe20000ffe4ff */
[----:B------:R-:W-:Y:S01]  /*42e0*/  IMAD.X R6, RZ, RZ, R19, P2 ;  /* 0x000000ffff067224 */ /* 0x000fe200010e0613 */
[----:B------:R-:W-:Y:S02]  /*42f0*/  SEL R5, R5, R21, P0 ;  /* 0x0000001505057207 */ /* 0x000fe40000000000 */
[----:B------:R-:W-:-:S02]  /*4300*/  SEL R17, R4, R17, P0 ;  /* 0x0000001104117207 */ /* 0x000fc40000000000 */
[----:B------:R-:W-:Y:S02]  /*4310*/  SEL R7, R7, R15, P0 ;  /* 0x0000000f07077207 */ /* 0x000fe40000000000 */
[----:B------:R-:W-:Y:S02]  /*4320*/  ISETP.GE.U32.AND P1, PT, R5, R2, PT ;  /* 0x000000020500720c */ /* 0x000fe40003f26070 */
[----:B------:R-:W-:Y:S02]  /*4330*/  SEL R2, R6, R19, P0 ;  /* 0x0000001306027207 */ /* 0x000fe40000000000 */
[----:B------:R-:W-:Y:S02]  /*4340*/  IADD3 R4, P2, PT, R17, 0x1, RZ ;  /* 0x0000000111047810 */ /* 0x000fe40007f5e0ff */
[----:B------:R-:W-:Y:S02]  /*4350*/  ISETP.GE.U32.AND.EX P0, PT, R7, R3, PT, P1 ;  /* 0x000000030700720c */ /* 0x000fe40003f06110 */
[----:B------:R-:W-:Y:S01]  /*4360*/  ISETP.GE.AND P1, PT, R10, RZ, PT ;  /* 0x000000ff0a00720c */ /* 0x000fe20003f26270 */
[----:B------:R-:W-:Y:S01]  /*4370*/  IMAD.X R5, RZ, RZ, R2, P2 ;  /* 0x000000ffff057224 */ /* 0x000fe200010e0602 */
[----:B------:R-:W-:-:S04]  /*4380*/  SEL R4, R4, R17, P0 ;  /* 0x0000001104047207 */ /* 0x000fc80000000000 */
[----:B------:R-:W-:Y:S02]  /*4390*/  SEL R5, R5, R2, P0 ;  /* 0x0000000205057207 */ /* 0x000fe40000000000 */
[-C--:B------:R-:W-:Y:S02]  /*43a0*/  IADD3 R3, P2, PT, RZ, -R4.reuse, RZ ;  /* 0x80000004ff037210 */ /* 0x080fe40007f5e0ff */
[----:B------:R-:W-:Y:S02]  /*43b0*/  ISETP.NE.U32.AND P0, PT, R11, RZ, PT ;  /* 0x000000ff0b00720c */ /* 0x000fe40003f05070 */
[----:B------:R-:W-:Y:S01]  /*43c0*/  SEL R4, R3, R4, !P1 ;  /* 0x0000000403047207 */ /* 0x000fe20004800000 */
[----:B------:R-:W-:Y:S01]  /*43d0*/  IMAD.X R2, RZ, RZ, ~R5, P2 ;  /* 0x000000ffff027224 */ /* 0x000fe200010e0e05 */
[----:B------:R-:W-:Y:S01]  /*43e0*/  ISETP.NE.AND.EX P0, PT, RZ, UR4, PT, P0 ;  /* 0x00000004ff007c0c */ /* 0x000fe2000bf05300 */
[----:B------:R-:W-:-:S03]  /*43f0*/  IMAD.MOV.U32 R3, RZ, RZ, 0x0 ;  /* 0x00000000ff037424 */ /* 0x000fc600078e00ff */
[----:B------:R-:W-:Y:S01]  /*4400*/  SEL R5, R2, R5, !P1 ;  /* 0x0000000502057207 */ /* 0x000fe20004800000 */
[----:B------:R-:W-:Y:S01]  /*4410*/  IMAD.MOV.U32 R2, RZ, RZ, R8 ;  /* 0x000000ffff027224 */ /* 0x000fe200078e0008 */
[----:B------:R-:W-:Y:S02]  /*4420*/  SEL R4, R4, 0xffffffff, P0 ;  /* 0xffffffff04047807 */ /* 0x000fe40000000000 */
[----:B------:R-:W-:Y:S01]  /*4430*/  SEL R5, R5, 0xffffffff, P0 ;  /* 0xffffffff05057807 */ /* 0x000fe20000000000 */
[----:B------:R-:W-:Y:S06]  /*4440*/  RET.REL.NODEC R2 `(heatmap_update_scores_tm_f32) ;  /* 0xffffffb802ec7950 */ /* 0x000fec0003c3ffff */
        .weak           $__internal_3_$__cuda_sm3x_div_rn_noftz_f32_slowpath
        .type           $__internal_3_$__cuda_sm3x_div_rn_noftz_f32_slowpath,@function
        .size           $__internal_3_$__cuda_sm3x_div_rn_noftz_f32_slowpath,(.L_x_261 - $__internal_3_$__cuda_sm3x_div_rn_noftz_f32_slowpath)
$__internal_3_$__cuda_sm3x_div_rn_noftz_f32_slowpath:
        /* <DEDUP_REMOVED lines=9> */
[----:B------:R-:W-:Y:S01]  /*44e0*/  @!P0 MOV R7, RZ ;  /* 0x000000ff00078202 */ /* 0x000fe20000000f00 */
        /* <DEDUP_REMOVED lines=24> */
.L_x_188:
        /* <DEDUP_REMOVED lines=18> */
[----:B------:R-:W-:-:S05]  /*4790*/  IMAD.IADD R11, R3, 0x1, R8 ;  /* 0x00000001030b7824 */ /* 0x000fca00078e0208 */
[----:B------:R-:W-:-:S04]  /*47a0*/  IADD3 R3, PT, PT, R11, -0x1, RZ ;  /* 0xffffffff0b037810 */ /* 0x000fc80007ffe0ff */
        /* <DEDUP_REMOVED lines=31> */
.L_x_195:
[----:B------:R-:W-:-:S04]  /*49a0*/  LOP3.LUT R2, R2, 0x80000000, RZ, 0xc0, !PT ;  /* 0x8000000002027812 */ /* 0x000fc800078ec0ff */
[----:B------:R-:W-:Y:S01]  /*49b0*/  LOP3.LUT R2, R2, 0x7f800000, RZ, 0xfc, !PT ;  /* 0x7f80000002027812 */ /* 0x000fe200078efcff */
[----:B------:R-:W-:Y:S06]  /*49c0*/  BRA `(.L_x_196) ;  /* 0x0000000000047947 */ /* 0x000fec0003800000 */
.L_x_194:
[----:B------:R-:W-:-:S07]  /*49d0*/  IMAD R2, R8, 0x800000, R2 ;  /* 0x0080000008027824 */ /* 0x000fce00078e0202 */
.L_x_196:
[----:B------:R-:W-:Y:S05]  /*49e0*/  BSYNC.RECONVERGENT B3 ;  /* 0x0000000000037941 */ /* 0x000fea0003800200 */
.L_x_193:
[----:B------:R-:W-:Y:S05]  /*49f0*/  BRA `(.L_x_197) ;  /* 0x0000000000207947 */ /* 0x000fea0003800000 */
.L_x_192:
[----:B------:R-:W-:-:S04]  /*4a00*/  LOP3.LUT R2, R3, 0x80000000, R2, 0x48, !PT ;  /* 0x8000000003027812 */ /* 0x000fc800078e4802 */
[----:B------:R-:W-:Y:S01]  /*4a10*/  LOP3.LUT R2, R2, 0x7f800000, RZ, 0xfc, !PT ;  /* 0x7f80000002027812 */ /* 0x000fe200078efcff */
[----:B------:R-:W-:Y:S06]  /*4a20*/  BRA `(.L_x_197) ;  /* 0x0000000000147947 */ /* 0x000fec0003800000 */
.L_x_191:
[----:B------:R-:W-:Y:S01]  /*4a30*/  LOP3.LUT R2, R3, 0x80000000, R2, 0x48, !PT ;  /* 0x8000000003027812 */ /* 0x000fe200078e4802 */
[----:B------:R-:W-:Y:S06]  /*4a40*/  BRA `(.L_x_197) ;  /* 0x00000000000c7947 */ /* 0x000fec0003800000 */
.L_x_190:
[----:B------:R-:W0:Y:S01]  /*4a50*/  MUFU.RSQ R2, -QNAN ;  /* 0xffc0000000027908 */ /* 0x000e220000001400 */
[----:B------:R-:W-:Y:S05]  /*4a60*/  BRA `(.L_x_197) ;  /* 0x0000000000047947 */ /* 0x000fea0003800000 */
.L_x_189:
[----:B------:R-:W-:-:S07]  /*4a70*/  FADD.FTZ R2, R2, R3 ;  /* 0x0000000302027221 */ /* 0x000fce0000010000 */
.L_x_197:
[----:B------:R-:W-:Y:S05]  /*4a80*/  BSYNC.RECONVERGENT B2 ;  /* 0x0000000000027941 */ /* 0x000fea0003800200 */
.L_x_187:
[----:B------:R-:W-:Y:S02]  /*4a90*/  IMAD.MOV.U32 R7, RZ, RZ, 0x0 ;  /* 0x00000000ff077424 */ /* 0x000fe400078e00ff */
[----:B0-----:R-:W-:Y:S02]  /*4aa0*/  IMAD.MOV.U32 R3, RZ, RZ, R2 ;  /* 0x000000ffff037224 */ /* 0x001fe400078e0002 */
[----:B------:R-:W-:Y:S05]  /*4ab0*/  RET.REL.NODEC R6 `(heatmap_update_scores_tm_f32) ;  /* 0xffffffb406507950 */ /* 0x000fea0003c3ffff */
.L_x_198:
        /* <DEDUP_REMOVED lines=12> */
.L_x_261:


//--------------------- .text.fill_f32            --------------------------
	.section	.text.fill_f32,"ax",@progbits
	.align	128
        .global         fill_f32
        .type           fill_f32,@function
        .size           fill_f32,(.L_x_269 - fill_f32)
        .other          fill_f32,@"STO_CUDA_ENTRY STV_DEFAULT"
fill_f32:
.text.fill_f32:
        /* <DEDUP_REMOVED lines=8> */
[----:B------:R-:W0:Y:S01]  /*0080*/  LDC R9, c[0x0][0x38c] ;  /* 0x0000e300ff097b82 */ /* 0x000e220000000800 */
[----:B------:R-:W1:Y:S01]  /*0090*/  LDCU UR4, c[0x0][0x370] ;  /* 0x00006e00ff0477ac */ /* 0x000e620008000800 */
[----:B------:R-:W2:Y:S06]  /*00a0*/  LDCU.64 UR6, c[0x0][0x358] ;  /* 0x00006b00ff0677ac */ /* 0x000eac0008000a00 */
[----:B------:R-:W3:Y:S01]  /*00b0*/  LDC.64 R4, c[0x0][0x380] ;  /* 0x0000e000ff047b82 */ /* 0x000ee20000000a00 */
[----:B-1----:R-:W-:-:S07]  /*00c0*/  IMAD R7, R7, UR4, RZ ;  /* 0x0000000407077c24 */ /* 0x002fce000f8e02ff */
.L_x_199:
[----:B---3--:R-:W-:Y:S01]  /*00d0*/  IMAD.WIDE R2, R0, 0x4, R4 ;  /* 0x0000000400027825 */ /* 0x008fe200078e0204 */
[----:B------:R-:W-:-:S04]  /*00e0*/  IADD3 R0, PT, PT, R7, R0, RZ ;  /* 0x0000000007007210 */ /* 0x000fc80007ffe0ff */
[----:B0-2---:R1:W-:Y:S01]  /*00f0*/  STG.E desc[UR6][R2.64], R9 ;  /* 0x0000000902007986 */ /* 0x0053e2000c101906 */
[----:B------:R-:W-:-:S13]  /*0100*/  ISETP.GE.AND P0, PT, R0, UR5, PT ;  /* 0x0000000500007c0c */ /* 0x000fda000bf06270 */
[----:B-1----:R-:W-:Y:S05]  /*0110*/  @!P0 BRA `(.L_x_199) ;  /* 0xfffffffc00ec8947 */ /* 0x002fea000383ffff */
[----:B------:R-:W-:Y:S05]  /*0120*/  EXIT ;  /* 0x000000000000794d */ /* 0x000fea0003800000 */
.L_x_200:
        /* <DEDUP_REMOVED lines=13> */
.L_x_269:


//--------------------- .text.double_cross_backtest_tm_flex_f32 --------------------------
	.section	.text.double_cross_backtest_tm_flex_f32,"ax",@progbits
	.align	128
        .global         double_cross_backtest_tm_flex_f32
        .type           double_cross_backtest_tm_flex_f32,@function
        .size           double_cross_backtest_tm_flex_f32,(.L_x_264 - double_cross_backtest_tm_flex_f32)
        .other          double_cross_backtest_tm_flex_f32,@"STO_CUDA_ENTRY STV_DEFAULT"
double_cross_backtest_tm_flex_f32:
.text.double_cross_backtest_tm_flex_f32:
[----:B------:R-:W-:Y:S08]  /*0000*/  LDC R1, c[0x0][0x37c] ;  /* 0x0000df00ff017b82 */ /* 0x000ff00000000800 */
[----:B------:R-:W0:Y:S01]  /*0010*/  LDC R4, c[0x0][0x3cc] ;  /* 0x0000f300ff047b82 */ /* 0x000e220000000800 */
[----:B------:R-:W1:Y:S01]  /*0020*/  S2R R21, SR_TID.X ;  /* 0x0000000000157919 */ /* 0x000e620000002100 */
[----:B------:R-:W-:-:S06]  /*0030*/  IMAD.MOV.U32 R20, RZ, RZ, RZ ;  /* 0x000000ffff147224 */ /* 0x000fcc00078e00ff */
[----:B------:R-:W2:Y:S01]  /*0040*/  LDC R22, c[0x0][0x360] ;  /* 0x0000d800ff167b82 */ /* 0x000ea20000000800 */
[----:B0-----:R-:W-:-:S13]  /*0050*/  FSETP.GT.AND P0, PT, R4, RZ, PT ;  /* 0x000000ff0400720b */ /* 0x001fda0003f04000 */
[----:B-12---:R-:W-:Y:S05]  /*0060*/  @!P0 BRA `(.L_x_201) ;  /* 0x00000000006c8947 */ /* 0x006fea0003800000 */
[C---:B------:R-:W-:Y:S01]  /*0070*/  FADD.RZ R0, -R4.reuse, 1 ;  /* 0x3f80000004007421 */ /* 0x040fe2000000c100 */
[----:B------:R-:W-:Y:S02]  /*0080*/  IMAD.MOV.U32 R6, RZ, RZ, 0x3e800000 ;  /* 0x3e800000ff067424 */ /* 0x000fe400078e00ff */
[----:B------:R-:W-:Y:S01]  /*0090*/  FADD R5, -R4, -RZ ;  /* 0x800000ff04057221 */ /* 0x000fe20000000100 */
[----:B------:R-:W-:Y:S02]  /*00a0*/  IMAD.MOV.U32 R7, RZ, RZ, 0x3d39bf78 ;  /* 0x3d39bf78ff077424 */ /* 0x000fe400078e00ff */
[----:B------:R-:W-:Y:S02]  /*00b0*/  VIADD R0, R0, 0xc0c00000 ;  /* 0xc0c0000000007836 */ /* 0x000fe40000000000 */
[----:B------:R-:W-:-:S03]  /*00c0*/  ISETP.GE.U32.AND P0, PT, R5, 0x7f800000, PT ;  /* 0x7f8000000500780c */ /* 0x000fc60003f06070 */
[----:B------:R-:W-:Y:S02]  /*00d0*/  LOP3.LUT R0, R0, 0xff800000, RZ, 0xc0, !PT ;  /* 0xff80000000007812 */ /* 0x000fe400078ec0ff */
[C---:B------:R-:W-:Y:S02]  /*00e0*/  ISETP.GT.AND P1, PT, R5.reuse, -0x40800000, P0 ;  /* 0xbf8000000500780c */ /* 0x040fe40000724270 */
[----:B------:R-:W-:Y:S01]  /*00f0*/  IADD3 R3, PT, PT, -R0, 0x40800000, RZ ;  /* 0x4080000000037810 */ /* 0x000fe20007ffe1ff */
[----:B------:R-:W-:Y:S01]  /*0100*/  IMAD.IADD R2, R5, 0x1, -R0 ;  /* 0x0000000105027824 */ /* 0x000fe200078e0a00 */
[----:B------:R-:W-:-:S03]  /*0110*/  I2FP.F32.S32 R0, R0 ;  /* 0x0000000000007245 */ /* 0x000fc60000201400 */
[----:B------:R-:W-:Y:S01]  /*0120*/  FFMA R3, R3, R6, -1 ;  /* 0xbf80000003037423 */ /* 0x000fe20000000006 */
[----:B------:R-:W-:Y:S02]  /*0130*/  @P0 IMAD.MOV.U32 R5, RZ, RZ, 0x7f800000 ;  /* 0x7f800000ff050424 */ /* 0x000fe400078e00ff */
[----:B------:R-:W-:Y:S01]  /*0140*/  FMUL R0, R0, 1.1920928955078125e-07 ;  /* 0x3400000000007820 */ /* 0x000fe20000400000 */
[----:B------:R-:W-:-:S04]  /*0150*/  FADD R2, R2, R3 ;  /* 0x0000000302027221 */ /* 0x000fc80000000000 */
[----:B------:R-:W-:-:S04]  /*0160*/  FFMA R3, R2, -R7, 0.10546888411045074463 ;  /* 0x3dd8001202037423 */ /* 0x000fc80000000807 */
[----:B------:R-:W-:-:S04]  /*0170*/  FFMA R3, R2, R3, -0.13229703903198242188 ;  /* 0xbe0778e002037423 */ /* 0x000fc80000000003 */
[----:B------:R-:W-:-:S04]  /*0180*/  FFMA R3, R2, R3, 0.14491446316242218018 ;  /* 0x3e14647502037423 */ /* 0x000fc80000000003 */
[----:B------:R-:W-:-:S04]  /*0190*/  FFMA R3, R2, R3, -0.16641564667224884033 ;  /* 0xbe2a68dd02037423 */ /* 0x000fc80000000003 */
[----:B------:R-:W-:-:S04]  /*01a0*/  FFMA R3, R2, R3, 0.19988867640495300293 ;  /* 0x3e4caf9e02037423 */ /* 0x000fc80000000003 */
[----:B------:R-:W-:-:S04]  /*01b0*/  FFMA R3, R2, R3, -0.25000196695327758789 ;  /* 0xbe80004202037423 */ /* 0x000fc80000000003 */
[----:B------:R-:W-:-:S04]  /*01c0*/  FFMA R3, R2, R3, 0.33333510160446166992 ;  /* 0x3eaaaae602037423 */ /* 0x000fc80000000003 */
[----:B------:R-:W-:-:S04]  /*01d0*/  FFMA R3, R2, R3, -0.5 ;  /* 0xbf00000002037423 */ /* 0x000fc80000000003 */
[----:B------:R-:W-:-:S04]  /*01e0*/  FMUL R3, R2, R3 ;  /* 0x0000000302037220 */ /* 0x000fc80000400000 */
[----:B------:R-:W-:-:S04]  /*01f0*/  FFMA R3, R2, R3, R2 ;  /* 0x0000000302037223 */ /* 0x000fc80000000002 */
[----:B------:R-:W-:Y:S01]  /*0200*/  FFMA R20, R0, 0.69314718246459960938, R3 ;  /* 0x3f31721800147823 */ /* 0x000fe20000000003 */
[----:B------:R-:W-:-:S07]  /*0210*/  @P1 FFMA R20, -R4, R5, +INF ;  /* 0x7f80000004141423 */ /* 0x000fce0000000105 */
.L_x_201:
[----:B------:R-:W0:Y:S01]  /*0220*/  S2UR UR6, SR_CTAID.X ;  /* 0x00000000000679c3 */ /* 0x000e220000002500 */
[----:B------:R-:W1:Y:S01]  /*0230*/  LDCU UR4, c[0x0][0x3a0] ;  /* 0x00007400ff0477ac */ /* 0x000e620008000800 */
[----:B------:R-:W1:Y:S02]  /*0240*/  LDCU UR5, c[0x0][0x39c] ;  /* 0x00007380ff0577ac */ /* 0x000e640008000800 */
[----:B-1----:R-:W-:Y:S01]  /*0250*/  UIMAD UR4, UR4, UR5, URZ ;  /* 0x00000005040472a4 */ /* 0x002fe2000f8e02ff */
[----:B0-----:R-:W-:-:S05]  /*0260*/  IMAD R21, R22, UR6, R21 ;  /* 0x0000000616157c24 */ /* 0x001fca000f8e0215 */
[----:B------:R-:W-:-:S13]  /*0270*/  ISETP.GE.AND P0, PT, R21, UR4, PT ;  /* 0x0000000415007c0c */ /* 0x000fda000bf06270 */
[----:B------:R-:W-:Y:S05]  /*0280*/  @P0 EXIT ;  /* 0x000000000000094d */ /* 0x000fea0003800000 */
[----:B------:R-:W0:Y:S01]  /*0290*/  LDCU UR6, c[0x0][0x3d4] ;  /* 0x00007a80ff0677ac */ /* 0x000e220008000800 */
[----:B------:R-:W-:Y:S01]  /*02a0*/  BSSY.RECONVERGENT B1, `(.L_x_202) ;  /* 0x00001c3000017945 */ /* 0x000fe20003800200 */
[----:B------:R-:W1:Y:S01]  /*02b0*/  LDCU UR8, c[0x0][0x3c8] ;  /* 0x00007900ff0877ac */ /* 0x000e620008000800 */
[----:B------:R-:W2:Y:S01]  /*02c0*/  LDCU UR7, c[0x0][0x3d8] ;  /* 0x00007b00ff0777ac */ /* 0x000ea20008000800 */
[----:B------:R-:W3:Y:S01]  /*02d0*/  LDCU UR11, c[0x0][0x370] ;  /* 0x00006e00ff0b77ac */ /* 0x000ee20008000800 */
[----:B------:R-:W4:Y:S01]  /*02e0*/  LDCU UR9, c[0x0][0x398] ;  /* 0x00007300ff0977ac */ /* 0x000f220008000800 */
[----:B0-----:R-:W-:Y:S02]  /*02f0*/  USHF.R.U32.HI UR5, URZ, 0x2, UR6 ;  /* 0x00000002ff057899 */ /* 0x001fe40008011606 */
[----:B------:R-:W-:Y:S02]  /*0300*/  USHF.L.U32 UR6, UR6, 0x1d, URZ ;  /* 0x0000001d06067899 */ /* 0x000fe400080006ff */
[----:B------:R-:W-:-:S02]  /*0310*/  ULOP3.LUT UR5, UR5, 0x1, URZ, 0xc0, !UPT ;  /* 0x0000000105057892 */ /* 0x000fc4000f8ec0ff */
[----:B--2---:R-:W-:Y:S02]  /*0320*/  UISETP.GT.AND UP0, UPT, UR7, 0x1, UPT ;  /* 0x000000010700788c */ /* 0x004fe4000bf04270 */
[----:B-1----:R-:W-:Y:S01]  /*0330*/  UIADD3 UR5, UPT, UPT, UR5, UR8, URZ ;  /* 0x0000000805057290 */ /* 0x002fe2000fffe0ff */
[----:B---3--:R-:W-:Y:S01]  /*0340*/  IMAD R22, R22, UR11, RZ ;  /* 0x0000000b16167c24 */ /* 0x008fe2000f8e02ff */
[----:B------:R-:W0:Y:S02]  /*0350*/  LDCU.64 UR16, c[0x0][0x358] ;  /* 0x00006b00ff1077ac */ /* 0x000e240008000a00 */
[----:B------:R-:W-:Y:S01]  /*0360*/  UIADD3 UR8, UPT, UPT, UR5, -0x1, URZ ;  /* 0xffffffff05087890 */ /* 0x000fe2000fffe0ff */
[----:B------:R-:W1:Y:S01]  /*0370*/  LDCU UR21, c[0x0][0x3a0] ;  /* 0x00007400ff1577ac */ /* 0x000e620008000800 */
[----:B------:R-:W2:Y:S01]  /*0380*/  LDCU UR20, c[0x0][0x39c] ;  /* 0x00007380ff1477ac */ /* 0x000ea20008000800 */
[----:B------:R-:W3:Y:S01]  /*0390*/  LDCU UR22, c[0x0][0x3cc] ;  /* 0x00007980ff1677ac */ /* 0x000ee20008000800 */
[----:B------:R-:W0:Y:S01]  /*03a0*/  LDCU.128 UR12, c[0x0][0x380] ;  /* 0x00007000ff0c77ac */ /* 0x000e220008000c00 */
[----:B------:R-:W-:-:S02]  /*03b0*/  USHF.R.S32.HI UR7, URZ, 0x1f, UR7 ;  /* 0x0000001fff077899 */ /* 0x000fc40008011407 */
[----:B------:R-:W-:Y:S02]  /*03c0*/  USEL UR10, URZ, 0x1, !UP0 ;  /* 0x00000001ff0a7887 */ /* 0x000fe4000c000000 */
[----:B----4-:R-:W-:Y:S02]  /*03d0*/  UIADD3 UR5, UPT, UPT, UR5, -UR9, URZ ;  /* 0x8000000905057290 */ /* 0x010fe4000fffe0ff */
[----:B------:R-:W-:-:S12]  /*03e0*/  ULEA.HI.SX32 UR6, UR6, UR8, 0x1 ;  /* 0x0000000806067291 */ /* 0x000fd8000f8f0aff */
.L_x_231:
[----:B----4-:R-:W4:Y:S01]  /*03f0*/  LDC R12, c[0x0][0x3a0] ;  /* 0x0000e800ff0c7b82 */ /* 0x010f220000000800 */
[----:B------:R-:W5:Y:S01]  /*0400*/  LDCU UR9, c[0x0][0x3b0] ;  /* 0x00007600ff0977ac */ /* 0x000f620008000800 */
[----:B0-----:R-:W0:Y:S06]  /*0410*/  LDCU.64 UR18, c[0x0][0x3a8] ;  /* 0x00007500ff1277ac */ /* 0x001e2c0008000a00 */
[----:B-1----:R-:W1:Y:S08]  /*0420*/  LDC.64 R10, c[0x0][0x3c0] ;  /* 0x0000f000ff0a7b82 */ /* 0x002e700000000a00 */
[----:B--2---:R-:W2:Y:S01]  /*0430*/  LDC R15, c[0x0][0x3d8] ;  /* 0x0000f600ff0f7b82 */ /* 0x004ea20000000800 */
[----:B---34-:R-:W-:-:S04]  /*0440*/  IABS R5, R12 ;  /* 0x0000000c00057213 */ /* 0x018fc80000000000 */
[----:B------:R-:W4:Y:S08]  /*0450*/  I2F.RP R0, R5 ;  /* 0x0000000500007306 */ /* 0x000f300000209400 */
[----:B----4-:R-:W4:Y:S02]  /*0460*/  MUFU.RCP R0, R0 ;  /* 0x0000000000007308 */ /* 0x010f240000001000 */
[----:B----4-:R-:W-:-:S06]  /*0470*/  VIADD R2, R0, 0xffffffe ;  /* 0x0ffffffe00027836 */ /* 0x010fcc0000000000 */
[----:B------:R4:W3:Y:S02]  /*0480*/  F2I.FTZ.U32.TRUNC.NTZ R3, R2 ;  /* 0x0000000200037305 */ /* 0x0008e4000021f000 */
[----:B----4-:R-:W-:Y:S02]  /*0490*/  IMAD.MOV.U32 R2, RZ, RZ, RZ ;  /* 0x000000ffff027224 */ /* 0x010fe400078e00ff */
[----:B---3--:R-:W-:-:S04]  /*04a0*/  IMAD.MOV R4, RZ, RZ, -R3 ;  /* 0x000000ffff047224 */ /* 0x008fc800078e0a03 */
[----:B------:R-:W-:Y:S01]  /*04b0*/  IMAD R7, R4, R5, RZ ;  /* 0x0000000504077224 */ /* 0x000fe200078e02ff */
[----:B------:R-:W-:-:S03]  /*04c0*/  IABS R4, R21 ;  /* 0x0000001500047213 */ /* 0x000fc60000000000 */
[----:B------:R-:W-:-:S06]  /*04d0*/  IMAD.HI.U32 R3, R3, R7, R2 ;  /* 0x0000000703037227 */ /* 0x000fcc00078e0002 */
[----:B------:R-:W-:Y:S02]  /*04e0*/  IMAD.HI.U32 R6, R3, R4, RZ ;  /* 0x0000000403067227 */ /* 0x000fe400078e00ff */
[----:B------:R-:W3:Y:S02]  /*04f0*/  LDC.64 R2, c[0x0][0x3b8] ;  /* 0x0000ee00ff027b82 */ /* 0x000ee40000000a00 */
        /* <DEDUP_REMOVED lines=8> */
[----:B------:R-:W-:Y:S02]  /*0580*/  ISETP.GE.AND P2, PT, R0, RZ, PT ;  /* 0x000000ff0000720c */ /* 0x000fe40003f46270 */
[----:B------:R-:W4:Y:S05]  /*0590*/  LDC R0, c[0x0][0x3d4] ;  /* 0x0000f500ff007b82 */ /* 0x000f2a0000000800 */
[----:B------:R-:W-:-:S06]  /*05a0*/  @P0 VIADD R6, R6, 0x1 ;  /* 0x0000000106060836 */ /* 0x000fcc0000000000 */
[----:B------:R-:W-:Y:S01]  /*05b0*/  @!P2 IMAD.MOV R6, RZ, RZ, -R6 ;  /* 0x000000ffff06a224 */ /* 0x000fe200078e0a06 */
[----:B------:R-:W-:-:S04]  /*05c0*/  @!P1 LOP3.LUT R6, RZ, R12, RZ, 0x33, !PT ;  /* 0x0000000cff069212 */ /* 0x000fc800078e33ff */
[C---:B------:R-:W-:Y:S01]  /*05d0*/  IADD3 R8, PT, PT, -R6.reuse, RZ, RZ ;  /* 0x000000ff06087210 */ /* 0x040fe20007ffe1ff */
[----:B0-----:R-:W-:-:S04]  /*05e0*/  VIADD R13, R6, UR19 ;  /* 0x00000013060d7c36 */ /* 0x001fc80008000000 */
[----:B------:R-:W-:Y:S02]  /*05f0*/  IMAD R8, R12, R8, R21 ;  /* 0x000000080c087224 */ /* 0x000fe400078e0215 */
[----:B---3--:R-:W-:-:S04]  /*0600*/  IMAD.WIDE R2, R13, 0x4, R2 ;  /* 0x000000040d027825 */ /* 0x008fc800078e0202 */
[----:B-----5:R-:W-:Y:S02]  /*0610*/  VIADD R4, R8, UR9 ;  /* 0x0000000908047c36 */ /* 0x020fe40008000000 */
[----:B------:R-:W3:Y:S02]  /*0620*/  LDG.E.CONSTANT R2, desc[UR16][R2.64] ;  /* 0x0000001002027981 */ /* 0x000ee4000c1e9900 */
[----:B-1----:R-:W-:-:S06]  /*0630*/  IMAD.WIDE R10, R4, 0x4, R10 ;  /* 0x00000004040a7825 */ /* 0x002fcc00078e020a */
[----:B------:R-:W3:Y:S01]  /*0640*/  LDG.E.CONSTANT R11, desc[UR16][R10.64] ;  /* 0x000000100a0b7981 */ /* 0x000ee2000c1e9900 */
[----:B----4-:R-:W-:Y:S02]  /*0650*/  LOP3.LUT P0, RZ, R0, 0x8, RZ, 0xc0, !PT ;  /* 0x0000000800ff7812 */ /* 0x010fe4000780c0ff */
[----:B------:R-:W-:-:S03]  /*0660*/  SHF.R.S32.HI R5, RZ, 0x1f, R4 ;  /* 0x0000001fff057819 */ /* 0x000fc60000011404 */
[----:B------:R-:W-:-:S04]  /*0670*/  IMAD.WIDE R12, R13, UR18, R4 ;  /* 0x000000120d0c7c25 */ /* 0x000fc8000f8e0204 */
[-C--:B--2---:R-:W-:Y:S01]  /*0680*/  IMAD R7, R13, R15.reuse, RZ ;  /* 0x0000000f0d077224 */ /* 0x084fe200078e02ff */
[----:B------:R-:W-:Y:S01]  /*0690*/  BSSY.RECONVERGENT B0, `(.L_x_203) ;  /* 0x0000180000007945 */ /* 0x000fe20003800200 */
[----:B------:R-:W-:-:S04]  /*06a0*/  IMAD.WIDE.U32 R4, R12, R15, RZ ;  /* 0x0000000f0c047225 */ /* 0x000fc800078e00ff */
[----:B------:R-:W-:-:S04]  /*06b0*/  IMAD R7, R12, UR7, R7 ;  /* 0x000000070c077c24 */ /* 0x000fc8000f8e0207 */
[----:B------:R-:W-:Y:S01]  /*06c0*/  IMAD.IADD R23, R5, 0x1, R7 ;  /* 0x0000000105177824 */ /* 0x000fe200078e0207 */
[----:B---3--:R-:W-:-:S13]  /*06d0*/  ISETP.LT.OR P0, PT, R2, R11, !P0 ;  /* 0x0000000b0200720c */ /* 0x008fda0004701670 */
[----:B------:R-:W-:Y:S05]  /*06e0*/  @P0 BRA `(.L_x_204) ;  /* 0x0000000000640947 */ /* 0x000fea0003800000 */
[----:B------:R-:W-:-:S13]  /*06f0*/  ISETP.GE.AND P0, PT, R15, 0x1, PT ;  /* 0x000000010f00780c */ /* 0x000fda0003f06270 */
[----:B------:R-:W-:Y:S05]  /*0700*/  @!P0 BRA `(.L_x_205) ;  /* 0x0000001400e08947 */ /* 0x000fea0003800000 */
[----:B------:R-:W0:Y:S02]  /*0710*/  LDCU.64 UR18, c[0x0][0x3e0] ;  /* 0x00007c00ff1277ac */ /* 0x000e240008000a00 */
[----:B0-----:R-:W-:-:S04]  /*0720*/  LEA R2, P0, R4, UR18, 0x2 ;  /* 0x0000001204027c11 */ /* 0x001fc8000f8010ff */
[----:B------:R-:W-:Y:S02]  /*0730*/  LEA.HI.X R3, R4, UR19, R23, 0x2, P0 ;  /* 0x0000001304037c11 */ /* 0x000fe400080f1417 */
[----:B------:R-:W-:-:S03]  /*0740*/  ISETP.GE.AND P0, PT, R15, 0x2, PT ;  /* 0x000000020f00780c */ /* 0x000fc60003f06270 */
[----:B------:R0:W-:Y:S10]  /*0750*/  STG.E desc[UR16][R2.64], RZ ;  /* 0x000000ff02007986 */ /* 0x0001f4000c101910 */
[----:B0-----:R-:W-:Y:S05]  /*0760*/  @!P0 BRA `(.L_x_205) ;  /* 0x0000001400c88947 */ /* 0x001fea0003800000 */
[----:B------:R0:W-:Y:S01]  /*0770*/  STG.E desc[UR16][R2.64+0x4], RZ ;  /* 0x000004ff02007986 */ /* 0x0001e2000c101910 */
[----:B------:R-:W-:-:S13]  /*0780*/  ISETP.GE.AND P0, PT, R15, 0x3, PT ;  /* 0x000000030f00780c */ /* 0x000fda0003f06270 */
        /* <DEDUP_REMOVED lines=11> */
[----:B------:R-:W-:-:S13]  /*0840*/  ISETP.NE.AND P0, PT, R15, 0x6, PT ;  /* 0x000000060f00780c */ /* 0x000fda0003f05270 */
[----:B0-----:R-:W-:Y:S05]  /*0850*/  @!P0 BRA `(.L_x_205) ;  /* 0x00000014008c8947 */ /* 0x001fea0003800000 */
[----:B------:R0:W-:Y:S01]  /*0860*/  STG.E desc[UR16][R2.64+0x18], RZ ;  /* 0x000018ff02007986 */ /* 0x0001e2000c101910 */
[----:B------:R-:W-:Y:S05]  /*0870*/  BRA `(.L_x_205) ;  /* 0x0000001400847947 */ /* 0x000fea0003800000 */
.L_x_204:
[----:B------:R-:W0:Y:S01]  /*0880*/  LDCU UR9, c[0x0][0x398] ;  /* 0x00007300ff0977ac */ /* 0x000e220008000800 */
[----:B------:R-:W-:-:S05]  /*0890*/  VIMNMX R2, PT, PT, R2, R11, !PT ;  /* 0x0000000b02027248 */ /* 0x000fca0007fe0100 */
[----:B------:R-:W-:-:S05]  /*08a0*/  VIADD R31, R2, UR8 ;  /* 0x00000008021f7c36 */ /* 0x000fca0008000000 */
[----:B0-----:R-:W-:-:S13]  /*08b0*/  ISETP.GE.AND P0, PT, R31, UR9, PT ;  /* 0x000000091f007c0c */ /* 0x001fda000bf06270 */
[----:B------:R-:W-:Y:S05]  /*08c0*/  @P0 BRA `(.L_x_206) ;  /* 0x0000001400140947 */ /* 0x000fea0003800000 */
[----:B------:R-:W-:Y:S01]  /*08d0*/  BSSY.RECONVERGENT B2, `(.L_x_207) ;  /* 0x0000095000027945 */ /* 0x000fe20003800200 */
[C---:B------:R-:W-:Y:S01]  /*08e0*/  VIADD R30, R2.reuse, UR5 ;  /* 0x00000005021e7c36 */ /* 0x040fe20008000000 */
[----:B------:R-:W-:Y:S01]  /*08f0*/  SHF.R.S32.HI R9, RZ, 0x1f, R8 ;  /* 0x0000001fff097819 */ /* 0x000fe20000011408 */
[----:B------:R-:W-:Y:S01]  /*0900*/  VIADD R33, R2, UR6 ;  /* 0x0000000602217c36 */ /* 0x000fe20008000000 */
[----:B------:R-:W-:Y:S02]  /*0910*/  SHF.R.S32.HI R7, RZ, 0x1f, R6 ;  /* 0x0000001fff077819 */ /* 0x000fe40000011406 */
[----:B------:R-:W-:Y:S01]  /*0920*/  CS2R R24, SRZ ;  /* 0x0000000000187805 */ /* 0x000fe2000001ff00 */
[----:B------:R-:W-:Y:S01]  /*0930*/  IMAD.MOV.U32 R0, RZ, RZ, RZ ;  /* 0x000000ffff007224 */ /* 0x000fe200078e00ff */
[----:B------:R-:W-:Y:S02]  /*0940*/  CS2R R18, SRZ ;  /* 0x0000000000127805 */ /* 0x000fe4000001ff00 */
[----:B------:R-:W-:Y:S01]  /*0950*/  CS2R R26, SRZ ;  /* 0x00000000001a7805 */ /* 0x000fe2000001ff00 */
[----:B------:R-:W-:Y:S01]  /*0960*/  IMAD.MOV.U32 R2, RZ, RZ, RZ ;  /* 0x000000ffff027224 */ /* 0x000fe200078e00ff */
[----:B------:R-:W-:-:S02]  /*0970*/  CS2R R10, SRZ ;  /* 0x00000000000a7805 */ /* 0x000fc4000001ff00 */
[----:B------:R-:W-:Y:S01]  /*0980*/  CS2R R28, SRZ ;  /* 0x00000000001c7805 */ /* 0x000fe2000001ff00 */
[----:B------:R-:W-:-:S07]  /*0990*/  IMAD.MOV.U32 R35, RZ, RZ, RZ ;  /* 0x000000ffff237224 */ /* 0x000fce00078e00ff */
.L_x_215:
[----:B------:R-:W-:-:S03]  /*09a0*/  IMAD.WIDE R14, R33, UR21, R8 ;  /* 0x00000015210e7c25 */ /* 0x000fc6000f8e0208 */
[----:B------:R-:W-:-:S04]  /*09b0*/  LEA R12, P0, R14, UR14, 0x2 ;  /* 0x0000000e0e0c7c11 */ /* 0x000fc8000f8010ff */
[----:B------:R-:W-:-:S05]  /*09c0*/  LEA.HI.X R13, R14, UR15, R15, 0x2, P0 ;  /* 0x0000000f0e0d7c11 */ /* 0x000fca00080f140f */
[----:B------:R-:W2:Y:S01]  /*09d0*/  LDG.E.CONSTANT R12, desc[UR16][R12.64] ;  /* 0x000000100c0c7981 */ /* 0x000ea2000c1e9900 */
[----:B------:R-:W-:-:S03]  /*09e0*/  IMAD.WIDE R14, R33, UR20, R6 ;  /* 0x00000014210e7c25 */ /* 0x000fc6000f8e0206 */
[----:B------:R-:W-:-:S04]  /*09f0*/  LEA R16, P0, R14, UR12, 0x2 ;  /* 0x0000000c0e107c11 */ /* 0x000fc8000f8010ff */
[----:B------:R-:W-:Y:S02]  /*0a00*/  LEA.HI.X R17, R14, UR13, R15, 0x2, P0 ;  /* 0x0000000d0e117c11 */ /* 0x000fe400080f140f */
[----:B0-----:R-:W0:Y:S03]  /*0a10*/  LDC.64 R14, c[0x0][0x3d0] ;  /* 0x0000f400ff0e7b82 */ /* 0x001e260000000a00 */
[----:B------:R-:W3:Y:S01]  /*0a20*/  LDG.E.CONSTANT R16, desc[UR16][R16.64] ;  /* 0x0000001010107981 */ /* 0x000ee2000c1e9900 */
[----:B------:R-:W-:Y:S01]  /*0a30*/  VIADD R30, R30, 0x1 ;  /* 0x000000011e1e7836 */ /* 0x000fe20000000000 */
[----:B------:R-:W-:Y:S04]  /*0a40*/  BSSY.RECONVERGENT B3, `(.L_x_208) ;  /* 0x0000027000037945 */ /* 0x000fe80003800200 */
[----:B------:R-:W-:-:S02]  /*0a50*/  ISETP.NE.AND P3, PT, R30, 0x1, PT ;  /* 0x000000011e00780c */ /* 0x000fc40003f65270 */
[----:B0-----:R-:W-:Y:S02]  /*0a60*/  FSETP.GT.AND P0, PT, R14, RZ, PT ;  /* 0x000000ff0e00720b */ /* 0x001fe40003f04000 */
[----:B------:R-:W-:Y:S02]  /*0a70*/  LOP3.LUT P1, RZ, R15, 0x1, RZ, 0xc0, !PT ;  /* 0x000000010fff7812 */ /* 0x000fe4000782c0ff */
[----:B--2---:R-:W-:-:S05]  /*0a80*/  FMNMX R3, |R12|, 1, !PT ;  /* 0x3f8000000c037809 */ /* 0x004fca0007800200 */
[----:B------:R-:W-:-:S05]  /*0a90*/  FMUL R3, R3, R14 ;  /* 0x0000000e03037220 */ /* 0x000fca0000400000 */
[----:B------:R-:W-:-:S05]  /*0aa0*/  FSEL R3, R3, RZ, P0 ;  /* 0x000000ff03037208 */ /* 0x000fca0000000000 */
[C-C-:B------:R-:W-:Y:S01]  /*0ab0*/  FADD R37, R12.reuse, R3.reuse ;  /* 0x000000030c257221 */ /* 0x140fe20000000000 */
[----:B------:R-:W-:-:S04]  /*0ac0*/  FADD R3, R12, -R3 ;  /* 0x800000030c037221 */ /* 0x000fc80000000000 */
[C---:B---3--:R-:W-:Y:S02]  /*0ad0*/  FSETP.GT.AND P0, PT, R16.reuse, R37, PT ;  /* 0x000000251000720b */ /* 0x048fe40003f04000 */
[----:B------:R-:W-:Y:S01]  /*0ae0*/  FSETP.GEU.AND P2, PT, R16, R3, PT ;  /* 0x000000031000720b */ /* 0x000fe20003f4e000 */
[----:B------:R-:W-:Y:S01]  /*0af0*/  IMAD.MOV.U32 R3, RZ, RZ, RZ ;  /* 0x000000ffff037224 */ /* 0x000fe200078e00ff */
[----:B------:R-:W-:-:S09]  /*0b00*/  SEL R12, RZ, 0x1, !P0 ;  /* 0x00000001ff0c7807 */ /* 0x000fd20004000000 */
[----:B------:R-:W-:Y:S02]  /*0b10*/  @!P0 IMAD.MOV R3, RZ, RZ, -0x1 ;  /* 0xffffffffff038424 */ /* 0x000fe400078e02ff */
[----:B------:R-:W-:-:S05]  /*0b20*/  @P2 IMAD.MOV R3, RZ, RZ, R12 ;  /* 0x000000ffff032224 */ /* 0x000fca00078e020c */
[----:B------:R-:W-:-:S04]  /*0b30*/  @P1 VIMNMX R3, PT, PT, RZ, R3, !PT ;  /* 0x00000003ff031248 */ /* 0x000fc80007fe0100 */
[----:B------:R-:W-:-:S13]  /*0b40*/  ISETP.NE.AND P0, PT, R3, R35, PT ;  /* 0x000000230300720c */ /* 0x000fda0003f05270 */
[----:B------:R-:W-:Y:S05]  /*0b50*/  @!P0 BRA `(.L_x_209) ;  /* 0x0000000000548947 */ /* 0x000fea0003800000 */
[----:B------:R-:W-:-:S04]  /*0b60*/  ISETP.NE.AND P0, PT, R3, RZ, PT ;  /* 0x000000ff0300720c */ /* 0x000fc80003f05270 */
[----:B------:R-:W-:-:S13]  /*0b70*/  ISETP.NE.AND P0, PT, R35, RZ, P0 ;  /* 0x000000ff2300720c */ /* 0x000fda0000705270 */
[----:B------:R-:W0:Y:S01]  /*0b80*/  @!P0 LDC R12, c[0x0][0x3cc] ;  /* 0x0000f300ff0c8b82 */ /* 0x000e220000000800 */
[----:B------:R-:W-:Y:S01]  /*0b90*/  @!P0 IADD3 R24, PT, PT, R24, UR10, RZ ;  /* 0x0000000a18188c10 */ /* 0x000fe2000fffe0ff */
[----:B------:R-:W-:Y:S01]  /*0ba0*/  @!P0 IMAD.MOV.U32 R35, RZ, RZ, R3 ;  /* 0x000000ffff238224 */ /* 0x000fe200078e0003 */
[----:B0-----:R-:W-:-:S13]  /*0bb0*/  FSETP.GT.AND P1, PT, R12, RZ, !P0 ;  /* 0x000000ff0c00720b */ /* 0x001fda0004724000 */
[----:B------:R-:W-:Y:S01]  /*0bc0*/  @P1 FADD R29, R29, R20 ;  /* 0x000000141d1d1221 */ /* 0x000fe20000000000 */
[----:B------:R-:W-:Y:S06]  /*0bd0*/  @!P0 BRA `(.L_x_209) ;  /* 0x0000000000348947 */ /* 0x000fec0003800000 */
[----:B------:R-:W-:-:S13]  /*0be0*/  LOP3.LUT P0, RZ, R15, 0x2, RZ, 0xc0, !PT ;  /* 0x000000020fff7812 */ /* 0x000fda000780c0ff */
[----:B------:R-:W0:Y:S01]  /*0bf0*/  @P0 LDC R12, c[0x0][0x3cc] ;  /* 0x0000f300ff0c0b82 */ /* 0x000e220000000800 */
[----:B------:R-:W-:Y:S02]  /*0c00*/  @P0 VIADD R24, R24, UR10 ;  /* 0x0000000a18180c36 */ /* 0x000fe40008000000 */
[----:B------:R-:W-:Y:S01]  /*0c10*/  @P0 IMAD.MOV.U32 R35, RZ, RZ, RZ ;  /* 0x000000ffff230224 */ /* 0x000fe200078e00ff */
[----:B0-----:R-:W-:-:S13]  /*0c20*/  FSETP.GT.AND P1, PT, R12, RZ, P0 ;  /* 0x000000ff0c00720b */ /* 0x001fda0000724000 */
[----:B------:R-:W-:Y:S01]  /*0c30*/  @P1 FADD R29, R29, R20 ;  /* 0x000000141d1d1221 */ /* 0x000fe20000000000 */
[----:B------:R-:W-:Y:S06]  /*0c40*/  @P0 BRA `(.L_x_209) ;  /* 0x0000000000180947 */ /* 0x000fec0003800000 */
[----:B------:R-:W0:Y:S01]  /*0c50*/  LDC R12, c[0x0][0x3d8] ;  /* 0x0000f600ff0c7b82 */ /* 0x000e220000000800 */
[----:B------:R-:W-:Y:S01]  /*0c60*/  FSETP.LT.AND P1, PT, RZ, UR22, PT ;  /* 0x00000016ff007c0b */ /* 0x000fe2000bf21000 */
[----:B------:R-:W-:-:S12]  /*0c70*/  IMAD.MOV.U32 R35, RZ, RZ, R3 ;  /* 0x000000ffff237224 */ /* 0x000fd800078e0003 */
[----:B------:R-:W-:Y:S01]  /*0c80*/  @P1 FFMA R29, R20, 2, R29 ;  /* 0x40000000141d1823 */ /* 0x000fe2000000001d */
[----:B0-----:R-:W-:-:S13]  /*0c90*/  ISETP.GT.AND P0, PT, R12, 0x1, PT ;  /* 0x000000010c00780c */ /* 0x001fda0003f04270 */
[----:B------:R-:W-:-:S07]  /*0ca0*/  @P0 VIADD R24, R24, 0x2 ;  /* 0x0000000218180836 */ /* 0x000fce0000000000 */
.L_x_209:
[----:B------:R-:W-:Y:S05]  /*0cb0*/  BSYNC.RECONVERGENT B3 ;  /* 0x0000000000037941 */ /* 0x000fea0003800200 */
.L_x_208:
[----:B------:R-:W0:Y:S08]  /*0cc0*/  LDC.64 R12, c[0x0][0x390] ;  /* 0x0000e400ff0c7b82 */ /* 0x000e300000000a00 */
[----:B------:R-:W1:Y:S01]  /*0cd0*/  LDC R14, c[0x0][0x3d8] ;  /* 0x0000f600ff0e7b82 */ /* 0x000e620000000800 */
[----:B0-----:R-:W-:-:S06]  /*0ce0*/  IMAD.WIDE R12, R31, 0x4, R12 ;  /* 0x000000041f0c7825 */ /* 0x001fcc00078e020c */
[----:B------:R-:W2:Y:S01]  /*0cf0*/  LDG.E.CONSTANT R12, desc[UR16][R12.64] ;  /* 0x000000100c0c7981 */ /* 0x000ea2000c1e9900 */
[----:B------:R-:W-:Y:S02]  /*0d00*/  I2FP.F32.S32 R16, R35 ;  /* 0x0000002300107245 */ /* 0x000fe40000201400 */
[----:B-1----:R-:W-:-:S03]  /*0d10*/  ISETP.GE.AND P2, PT, R14, 0x3, PT ;  /* 0x000000030e00780c */ /* 0x002fc60003f46270 */
[----:B--2---:R-:W-:-:S10]  /*0d20*/  FFMA R29, R12, R16, R29 ;  /* 0x000000100c1d7223 */ /* 0x004fd4000000001d */
[----:B------:R-:W-:Y:S05]  /*0d30*/  @!P2 BRA `(.L_x_210) ;  /* 0x00000004002ca947 */ /* 0x000fea0003800000 */
[CC--:B------:R-:W-:Y:S02]  /*0d40*/  FSETP.GT.AND P0, PT, R29.reuse, R28.reuse, PT ;  /* 0x0000001c1d00720b */ /* 0x0c0fe40003f04000 */
[----:B------:R-:W-:Y:S02]  /*0d50*/  ISETP.GE.AND P1, PT, R14, 0x4, PT ;  /* 0x000000040e00780c */ /* 0x000fe40003f26270 */
[----:B------:R-:W-:-:S05]  /*0d60*/  FSEL R28, R29, R28, P0 ;  /* 0x0000001c1d1c7208 */ /* 0x000fca0000000000 */
[----:B------:R-:W-:-:S05]  /*0d70*/  FADD R3, -R29, R28 ;  /* 0x0000001c1d037221 */ /* 0x000fca0000000100 */
[----:B------:R-:W-:-:S04]  /*0d80*/  FSETP.GT.AND P0, PT, R3, R10, PT ;  /* 0x0000000a0300720b */ /* 0x000fc80003f04000 */
[----:B------:R-:W-:Y:S01]  /*0d90*/  FSEL R10, R3, R10, P0 ;  /* 0x0000000a030a7208 */ /* 0x000fe20000000000 */
[----:B------:R-:W-:Y:S08]  /*0da0*/  @!P1 BRA `(.L_x_210) ;  /* 0x0000000400109947 */ /* 0x000ff00003800000 */
[----:B------:R-:W-:Y:S01]  /*0db0*/  IADD3 R18, P0, PT, R18, 0x1, RZ ;  /* 0x0000000112127810 */ /* 0x000fe20007f1e0ff */
[----:B------:R-:W-:Y:S01]  /*0dc0*/  BSSY.RECONVERGENT B3, `(.L_x_211) ;  /* 0x0000025000037945 */ /* 0x000fe20003800200 */
[----:B------:R-:W-:-:S03]  /*0dd0*/  IMAD.MOV.U32 R34, RZ, RZ, RZ ;  /* 0x000000ffff227224 */ /* 0x000fc600078e00ff */
[----:B------:R-:W-:Y:S01]  /*0de0*/  IMAD.X R19, RZ, RZ, R19, P0 ;  /* 0x000000ffff137224 */ /* 0x000fe200000e0613 */
[----:B------:R-:W-:-:S03]  /*0df0*/  ISETP.NE.AND P0, PT, R35, RZ, PT ;  /* 0x000000ff2300720c */ /* 0x000fc60003f05270 */
[----:B------:R-:W0:Y:S08]  /*0e00*/  I2F.S64 R32, R18 ;  /* 0x0000001200207312 */ /* 0x000e300000301400 */
[----:B0-----:R0:W1:Y:S02]  /*0e10*/  MUFU.RCP R13, R32 ;  /* 0x00000020000d7308 */ /* 0x0010640000001000 */
[----:B------:R-:W-:Y:S05]  /*0e20*/  @!P0 BRA `(.L_x_212) ;  /* 0x0000000000788947 */ /* 0x000fea0003800000 */
[C---:B------:R-:W-:Y:S01]  /*0e30*/  FMUL R3, R12.reuse, 1.4426950216293334961 ;  /* 0x3fb8aa3b0c037820 */ /* 0x040fe20000400000 */
[----:B------:R-:W-:Y:S01]  /*0e40*/  FSETP.GEU.AND P0, PT, |R12|, 0.40999999642372131348, PT ;  /* 0x3ed1eb850c00780b */ /* 0x000fe20003f0e200 */
[----:B------:R-:W-:-:S04]  /*0e50*/  IMAD.MOV.U32 R17, RZ, RZ, 0x3ab5ebe6 ;  /* 0x3ab5ebe6ff117424 */ /* 0x000fc800078e00ff */
[----:B------:R-:W2:Y:S02]  /*0e60*/  FRND R3, R3 ;  /* 0x0000000300037307 */ /* 0x000ea40000201000 */
[----:B--2---:R-:W-:-:S04]  /*0e70*/  FSEL R15, R3, RZ, P0 ;  /* 0x000000ff030f7208 */ /* 0x004fc80000000000 */
[C---:B------:R-:W-:Y:S01]  /*0e80*/  FSETP.NEU.AND P1, PT, R15.reuse, 128, PT ;  /* 0x430000000f00780b */ /* 0x040fe20003f2d000 */
[----:B------:R-:W-:-:S04]  /*0e90*/  FFMA R34, R15, -0.693145751953125, R12 ;  /* 0xbf3172000f227823 */ /* 0x000fc8000000000c */
[C---:B------:R-:W-:Y:S01]  /*0ea0*/  FFMA R34, R15.reuse, -1.428606765330187045e-06, R34 ;  /* 0xb5bfbe8e0f227823 */ /* 0x040fe20000000022 */
[----:B------:R-:W-:-:S03]  /*0eb0*/  FSEL R15, R15, 127, P1 ;  /* 0x42fe00000f0f7808 */ /* 0x000fc60000800000 */
[C---:B------:R-:W-:Y:S01]  /*0ec0*/  FFMA R17, R34.reuse, R17, 0.0083824126049876213074 ;  /* 0x3c09566322117423 */ /* 0x040fe20000000011 */
[C---:B------:R-:W-:Y:S02]  /*0ed0*/  FSETP.GEU.AND P0, PT, R15.reuse, -126, PT ;  /* 0xc2fc00000f00780b */ /* 0x040fe40003f0e000 */
[----:B------:R-:W-:Y:S01]  /*0ee0*/  FSETP.GEU.AND P4, PT, R15, -25, PT ;  /* 0xc1c800000f00780b */ /* 0x000fe20003f8e000 */
[----:B------:R-:W-:-:S04]  /*0ef0*/  FFMA R17, R34, R17, 0.041667830199003219604 ;  /* 0x3d2aabe322117423 */ /* 0x000fc80000000011 */
[----:B------:R-:W-:-:S04]  /*0f00*/  FFMA R17, R34, R17, 0.16666397452354431152 ;  /* 0x3e2aa9f622117423 */ /* 0x000fc80000000011 */
[----:B------:R-:W-:-:S04]  /*0f10*/  FFMA R17, R34, R17, 0.49999994039535522461 ;  /* 0x3efffffe22117423 */ /* 0x000fc80000000011 */
[----:B------:R-:W-:-:S04]  /*0f20*/  FMUL R17, R34, R17 ;  /* 0x0000001122117220 */ /* 0x000fc80000400000 */
[----:B------:R-:W-:Y:S01]  /*0f30*/  FFMA R17, R34, R17, R34 ;  /* 0x0000001122117223 */ /* 0x000fe20000000022 */
[----:B------:R-:W-:-:S05]  /*0f40*/  FMUL R34, R15, 0.5 ;  /* 0x3f0000000f227820 */ /* 0x000fca0000400000 */
[----:B------:R-:W-:-:S04]  /*0f50*/  FSEL R34, R34, R15, !P0 ;  /* 0x0000000f22227208 */ /* 0x000fc80004000000 */
[----:B------:R-:W2:Y:S02]  /*0f60*/  MUFU.EX2 R36, R34 ;  /* 0x0000002200247308 */ /* 0x000ea40000000800 */
[----:B--2---:R-:W-:Y:S01]  /*0f70*/  @!P0 FMUL R36, R36, R36 ;  /* 0x0000002424248220 */ /* 0x004fe20000400000 */
[----:B------:R-:W-:-:S03]  /*0f80*/  FSETP.GT.AND P0, PT, R15, 128, PT ;  /* 0x430000000f00780b */ /* 0x000fc60003f04000 */
[----:B------:R-:W-:-:S04]  /*0f90*/  FADD R38, R36, -1 ;  /* 0xbf80000024267421 */ /* 0x000fc80000000000 */
[----:B------:R-:W-:-:S04]  /*0fa0*/  FFMA R17, R17, R36, R38 ;  /* 0x0000002411117223 */ /* 0x000fc80000000026 */
[----:B------:R-:W-:Y:S01]  /*0fb0*/  @!P1 FADD R17, R17, R17 ;  /* 0x0000001111119221 */ /* 0x000fe20000000000 */
[----:B------:R-:W-:-:S04]  /*0fc0*/  FSETP.NEU.AND P1, PT, R12, RZ, PT ;  /* 0x000000ff0c00720b */ /* 0x000fc80003f2d000 */
[----:B------:R-:W-:-:S04]  /*0fd0*/  FSEL R17, R17, +INF , !P0 ;  /* 0x7f80000011117808 */ /* 0x000fc80004000000 */
[----:B------:R-:W-:-:S05]  /*0fe0*/  FSEL R17, R17, -1, P4 ;  /* 0xbf80000011117808 */ /* 0x000fca0002000000 */
[----:B------:R-:W-:-:S04]  /*0ff0*/  @!P1 FADD R17, R12, R12 ;  /* 0x0000000c0c119221 */ /* 0x000fc80000000000 */
[----:B------:R-:W-:-:S07]  /*1000*/  FMUL R34, R16, R17 ;  /* 0x0000001110227220 */ /* 0x000fce0000400000 */
.L_x_212:
[----:B------:R-:W-:Y:S05]  /*1010*/  BSYNC.RECONVERGENT B3 ;  /* 0x0000000000037941 */ /* 0x000fea0003800200 */
.L_x_211:
[----:B------:R-:W-:Y:S01]  /*1020*/  FADD R3, -R25, R34 ;  /* 0x0000002219037221 */ /* 0x000fe20000000100 */
[----:B-1----:R-:W-:Y:S01]  /*1030*/  FFMA R12, -R32, R13, 1 ;  /* 0x3f800000200c7423 */ /* 0x002fe2000000010d */
[----:B------:R-:W-:Y:S01]  /*1040*/  ISETP.GE.AND P4, PT, R14, 0x6, PT ;  /* 0x000000060e00780c */ /* 0x000fe20003f86270 */
[----:B------:R-:W-:Y:S01]  /*1050*/  BSSY.RECONVERGENT B3, `(.L_x_213) ;  /* 0x000000b000037945 */ /* 0x000fe20003800200 */
[----:B------:R-:W1:Y:S01]  /*1060*/  FCHK P0, R3, R32 ;  /* 0x0000002003007302 */ /* 0x000e620000000000 */
[----:B------:R-:W-:-:S04]  /*1070*/  FFMA R12, R13, R12, R13 ;  /* 0x0000000c0d0c7223 */ /* 0x000fc8000000000d */
[----:B------:R-:W-:-:S04]  /*1080*/  FFMA R13, R3, R12, RZ ;  /* 0x0000000c030d7223 */ /* 0x000fc800000000ff */
[----:B------:R-:W-:-:S04]  /*1090*/  FFMA R14, -R32, R13, R3 ;  /* 0x0000000d200e7223 */ /* 0x000fc80000000103 */
[----:B------:R-:W-:Y:S01]  /*10a0*/  FFMA R12, R12, R14, R13 ;  /* 0x0000000e0c0c7223 */ /* 0x000fe2000000000d */
[----:B-1----:R-:W-:Y:S06]  /*10b0*/  @!P0 BRA `(.L_x_214) ;  /* 0x0000000000108947 */ /* 0x002fec0003800000 */
[----:B------:R-:W-:Y:S01]  /*10c0*/  IMAD.MOV.U32 R12, RZ, RZ, R32 ;  /* 0x000000ffff0c7224 */ /* 0x000fe200078e0020 */
[----:B------:R-:W-:-:S07]  /*10d0*/  MOV R14, 0x10f0 ;  /* 0x000010f0000e7802 */ /* 0x000fce0000000f00 */
[----:B0-----:R-:W-:Y:S05]  /*10e0*/  CALL.REL.NOINC `($__internal_6_$__cuda_sm3x_div_rn_noftz_f32_slowpath) ;  /* 0x00000014004c7944 */ /* 0x001fea0003c00000 */
[----:B------:R-:W-:-:S07]  /*10f0*/  IMAD.MOV.U32 R12, RZ, RZ, R15 ;  /* 0x000000ffff0c7224 */ /* 0x000fce00078e000f */
.L_x_214:
[----:B------:R-:W-:Y:S05]  /*1100*/  BSYNC.RECONVERGENT B3 ;  /* 0x0000000000037941 */ /* 0x000fea0003800200 */
.L_x_213:
[----:B------:R-:W-:-:S04]  /*1110*/  FADD R25, R25, R12 ;  /* 0x0000000c19197221 */ /* 0x000fc80000000000 */
[----:B------:R-:W-:-:S04]  /*1120*/  FADD R34, -R25, R34 ;  /* 0x0000002219227221 */ /* 0x000fc80000000100 */
[----:B------:R-:W-:Y:S01]  /*1130*/  FFMA R0, R3, R34, R0 ;  /* 0x0000002203007223 */ /* 0x000fe20000000000 */
[----:B------:R-:W-:Y:S06]  /*1140*/  @!P4 BRA `(.L_x_210) ;  /* 0x000000000028c947 */ /* 0x000fec0003800000 */
[----:B------:R-:W-:Y:S02]  /*1150*/  SHF.R.S32.HI R12, RZ, 0x1f, R35 ;  /* 0x0000001fff0c7819 */ /* 0x000fe40000011423 */
[-C--:B------:R-:W-:Y:S02]  /*1160*/  IADD3 R14, P0, PT, RZ, -R35.reuse, RZ ;  /* 0x80000023ff0e7210 */ /* 0x080fe40007f1e0ff */
[----:B------:R-:W-:Y:S02]  /*1170*/  ISETP.LT.AND P1, PT, R12, RZ, PT ;  /* 0x000000ff0c00720c */ /* 0x000fe40003f21270 */
[----:B------:R-:W-:Y:S01]  /*1180*/  IADD3 R26, P4, PT, R35, R26, RZ ;  /* 0x0000001a231a7210 */ /* 0x000fe20007f9e0ff */
[----:B------:R-:W-:Y:S01]  /*1190*/  IMAD.X R13, RZ, RZ, ~R12, P0 ;  /* 0x000000ffff0d7224 */ /* 0x000fe200000e0e0c */
[----:B------:R-:W-:-:S03]  /*11a0*/  SEL R3, R14, R35, P1 ;  /* 0x000000230e037207 */ /* 0x000fc60000800000 */
[----:B------:R-:W-:Y:S01]  /*11b0*/  IMAD.X R27, R12, 0x1, R27, P4 ;  /* 0x000000010c1b7824 */ /* 0x000fe200020e061b */
[----:B------:R-:W-:Y:S02]  /*11c0*/  IADD3 R2, P0, PT, R2, R3, RZ ;  /* 0x0000000302027210 */ /* 0x000fe40007f1e0ff */
[----:B------:R-:W-:-:S04]  /*11d0*/  SEL R14, R13, R12, P1 ;  /* 0x0000000c0d0e7207 */ /* 0x000fc80000800000 */
[----:B------:R-:W-:-:S07]  /*11e0*/  IADD3.X R11, PT, PT, R11, R14, RZ, P0, !PT ;  /* 0x0000000e0b0b7210 */ /* 0x000fce00007fe4ff */
.L_x_210:
[----:B------:R-:W-:Y:S02]  /*11f0*/  VIADD R31, R31, 0x1 ;  /* 0x000000011f1f7836 */ /* 0x000fe40000000000 */
[----:B------:R-:W-:Y:S01]  /*1200*/  VIADD R33, R33, 0x1 ;  /* 0x0000000121217836 */ /* 0x000fe20000000000 */
[----:B------:R-:W-:Y:S06]  /*1210*/  @P3 BRA `(.L_x_215) ;  /* 0xfffffff400e03947 */ /* 0x000fec000383ffff */
[----:B------:R-:W-:Y:S05]  /*1220*/  BSYNC.RECONVERGENT B2 ;  /* 0x0000000000027941 */ /* 0x000fea0003800200 */
.L_x_207:
[----:B------:R-:W1:Y:S01]  /*1230*/  LDC R3, c[0x0][0x3d8] ;  /* 0x0000f600ff037b82 */ /* 0x000e620000000800 */
[----:B------:R-:W-:Y:S01]  /*1240*/  ISETP.GE.U32.AND P0, PT, R18, 0x2, PT ;  /* 0x000000021200780c */ /* 0x000fe20003f06070 */
[----:B------:R-:W-:Y:S01]  /*1250*/  BSSY.RECONVERGENT B2, `(.L_x_216) ;  /* 0x0000017000027945 */ /* 0x000fe20003800200 */
[----:B------:R-:W-:Y:S02]  /*1260*/  IMAD.MOV.U32 R28, RZ, RZ, RZ ;  /* 0x000000ffff1c7224 */ /* 0x000fe400078e00ff */
[----:B------:R-:W-:-:S04]  /*1270*/  ISETP.GE.AND.EX P0, PT, R19, RZ, PT, P0 ;  /* 0x000000ff1300720c */ /* 0x000fc80003f06300 */
[C---:B-1----:R-:W-:Y:S02]  /*1280*/  ISETP.LT.OR P0, PT, R3.reuse, 0x5, !P0 ;  /* 0x000000050300780c */ /* 0x042fe40004701670 */
[----:B------:R-:W-:-:S11]  /*1290*/  ISETP.GE.AND P3, PT, R3, 0x5, PT ;  /* 0x000000050300780c */ /* 0x000fd60003f66270 */
[----:B------:R-:W-:Y:S05]  /*12a0*/  @P0 BRA `(.L_x_217) ;  /* 0x0000000000440947 */ /* 0x000fea0003800000 */
[----:B------:R-:W-:Y:S01]  /*12b0*/  IADD3 R6, P0, PT, R18, -0x1, RZ ;  /* 0xffffffff12067810 */ /* 0x000fe20007f1e0ff */
[----:B------:R-:W-:Y:S03]  /*12c0*/  BSSY.RECONVERGENT B3, `(.L_x_217) ;  /* 0x000000f000037945 */ /* 0x000fe60003800200 */
[----:B------:R-:W-:-:S04]  /*12d0*/  IADD3.X R7, PT, PT, R19, -0x1, RZ, P0, !PT ;  /* 0xffffffff13077810 */ /* 0x000fc800007fe4ff */
[----:B------:R-:W1:Y:S08]  /*12e0*/  I2F.U64 R12, R6 ;  /* 0x00000006000c7312 */ /* 0x000e700000301000 */
[----:B-1----:R-:W1:Y:S08]  /*12f0*/  MUFU.RCP R3, R12 ;  /* 0x0000000c00037308 */ /* 0x002e700000001000 */
[----:B------:R-:W2:Y:S01]  /*1300*/  FCHK P0, R0, R12 ;  /* 0x0000000c00007302 */ /* 0x000ea20000000000 */
[----:B-1----:R-:W-:-:S04]  /*1310*/  FFMA R8, -R12, R3, 1 ;  /* 0x3f8000000c087423 */ /* 0x002fc80000000103 */
[----:B------:R-:W-:-:S04]  /*1320*/  FFMA R3, R3, R8, R3 ;  /* 0x0000000803037223 */ /* 0x000fc80000000003 */
[----:B------:R-:W-:-:S04]  /*1330*/  FFMA R8, R0, R3, RZ ;  /* 0x0000000300087223 */ /* 0x000fc800000000ff */
[----:B------:R-:W-:-:S04]  /*1340*/  FFMA R9, -R12, R8, R0 ;  /* 0x000000080c097223 */ /* 0x000fc80000000100 */
[----:B------:R-:W-:Y:S01]  /*1350*/  FFMA R28, R3, R9, R8 ;  /* 0x00000009031c7223 */ /* 0x000fe20000000008 */
[----:B--2---:R-:W-:Y:S06]  /*1360*/  @!P0 BRA `(.L_x_218) ;  /* 0x0000000000108947 */ /* 0x004fec0003800000 */
[----:B------:R-:W-:Y:S01]  /*1370*/  IMAD.MOV.U32 R3, RZ, RZ, R0 ;  /* 0x000000ffff037224 */ /* 0x000fe200078e0000 */
[----:B------:R-:W-:-:S07]  /*1380*/  MOV R14, 0x13a0 ;  /* 0x000013a0000e7802 */ /* 0x000fce0000000f00 */
[----:B0-----:R-:W-:Y:S05]  /*1390*/  CALL.REL.NOINC `($__internal_6_$__cuda_sm3x_div_rn_noftz_f32_slowpath) ;  /* 0x0000001000a07944 */ /* 0x001fea0003c00000 */
[----:B------:R-:W-:-:S07]  /*13a0*/  IMAD.MOV.U32 R28, RZ, RZ, R15 ;  /* 0x000000ffff1c7224 */ /* 0x000fce00078e000f */
.L_x_218:
[----:B------:R-:W-:Y:S05]  /*13b0*/  BSYNC.RECONVERGENT B3 ;  /* 0x0000000000037941 */ /* 0x000fea0003800200 */
.L_x_217:
[----:B------:R-:W-:Y:S05]  /*13c0*/  BSYNC.RECONVERGENT B2 ;  /* 0x0000000000027941 */ /* 0x000fea0003800200 */
.L_x_216:
[----:B------:R-:W1:Y:S01]  /*13d0*/  LDC R12, c[0x0][0x3d8] ;  /* 0x0000f600ff0c7b82 */ /* 0x000e620000000800 */
[----:B------:R-:W-:Y:S01]  /*13e0*/  FSETP.GT.AND P1, PT, R10, RZ, PT ;  /* 0x000000ff0a00720b */ /* 0x000fe20003f24000 */
[----:B------:R-:W-:Y:S01]  /*13f0*/  BSSY.RECONVERGENT B2, `(.L_x_219) ;  /* 0x0000021000027945 */ /* 0x000fe20003800200 */
[----:B------:R-:W-:Y:S01]  /*1400*/  ISETP.GE.U32.AND P0, PT, R18, 0x1, PT ;  /* 0x000000011200780c */ /* 0x000fe20003f06070 */
[----:B------:R-:W-:-:S03]  /*1410*/  IMAD.MOV.U32 R0, RZ, RZ, RZ ;  /* 0x000000ffff007224 */ /* 0x000fc600078e00ff */
[----:B------:R-:W-:Y:S02]  /*1420*/  ISETP.GE.AND.EX P0, PT, R19, RZ, PT, P0 ;  /* 0x000000ff1300720c */ /* 0x000fe40003f06300 */
[----:B-1----:R-:W-:-:S13]  /*1430*/  ISETP.LT.OR P1, PT, R12, 0x3, !P1 ;  /* 0x000000030c00780c */ /* 0x002fda0004f21670 */
[----:B------:R-:W-:Y:S05]  /*1440*/  @P1 BRA `(.L_x_220) ;  /* 0x00000000006c1947 */ /* 0x000fea0003800000 */
[C---:B------:R-:W-:Y:S01]  /*1450*/  FMUL R0, R10.reuse, -1.4426950216293334961 ;  /* 0xbfb8aa3b0a007820 */ /* 0x040fe20000400000 */
[----:B------:R-:W-:Y:S01]  /*1460*/  FSETP.GEU.AND P1, PT, |R10|, 0.40999999642372131348, PT ;  /* 0x3ed1eb850a00780b */ /* 0x000fe20003f2e200 */
[----:B------:R-:W-:-:S04]  /*1470*/  IMAD.MOV.U32 R9, RZ, RZ, 0x3ab5ebe6 ;  /* 0x3ab5ebe6ff097424 */ /* 0x000fc800078e00ff */
[----:B------:R-:W1:Y:S02]  /*1480*/  FRND R0, R0 ;  /* 0x0000000000007307 */ /* 0x000e640000201000 */
[----:B-1----:R-:W-:-:S04]  /*1490*/  FSEL R3, R0, RZ, P1 ;  /* 0x000000ff00037208 */ /* 0x002fc80000800000 */
[C---:B------:R-:W-:Y:S01]  /*14a0*/  FSETP.NEU.AND P1, PT, R3.reuse, 128, PT ;  /* 0x430000000300780b */ /* 0x040fe20003f2d000 */
[----:B------:R-:W-:-:S03]  /*14b0*/  FFMA R10, R3, -0.693145751953125, -R10 ;  /* 0xbf317200030a7823 */ /* 0x000fc6000000080a */
[C---:B------:R-:W-:Y:S01]  /*14c0*/  FSEL R6, R3.reuse, 127, P1 ;  /* 0x42fe000003067808 */ /* 0x040fe20000800000 */
[----:B------:R-:W-:-:S03]  /*14d0*/  FFMA R10, R3, -1.428606765330187045e-06, R10 ;  /* 0xb5bfbe8e030a7823 */ /* 0x000fc6000000000a */
[C---:B------:R-:W-:Y:S01]  /*14e0*/  FSETP.GEU.AND P4, PT, R6.reuse, -126, PT ;  /* 0xc2fc00000600780b */ /* 0x040fe20003f8e000 */
[----:B------:R-:W-:Y:S01]  /*14f0*/  FMUL R7, R6, 0.5 ;  /* 0x3f00000006077820 */ /* 0x000fe20000400000 */
[----:B------:R-:W-:-:S04]  /*1500*/  FFMA R3, R10, R9, 0.0083824126049876213074 ;  /* 0x3c0956630a037423 */ /* 0x000fc80000000009 */
[----:B------:R-:W-:Y:S01]  /*1510*/  FSEL R7, R7, R6, !P4 ;  /* 0x0000000607077208 */ /* 0x000fe20006000000 */
[----:B------:R-:W-:-:S03]  /*1520*/  FFMA R3, R10, R3, 0.041667830199003219604 ;  /* 0x3d2aabe30a037423 */ /* 0x000fc60000000003 */
[----:B------:R-:W1:Y:S01]  /*1530*/  MUFU.EX2 R0, R7 ;  /* 0x0000000700007308 */ /* 0x000e620000000800 */
[----:B------:R-:W-:-:S04]  /*1540*/  FFMA R3, R10, R3, 0.16666397452354431152 ;  /* 0x3e2aa9f60a037423 */ /* 0x000fc80000000003 */
[----:B------:R-:W-:-:S04]  /*1550*/  FFMA R3, R10, R3, 0.49999994039535522461 ;  /* 0x3efffffe0a037423 */ /* 0x000fc80000000003 */
[----:B------:R-:W-:-:S04]  /*1560*/  FMUL R3, R10, R3 ;  /* 0x000000030a037220 */ /* 0x000fc80000400000 */
[----:B------:R-:W-:Y:S01]  /*1570*/  FFMA R3, R10, R3, R10 ;  /* 0x000000030a037223 */ /* 0x000fe2000000000a */
[----:B-1----:R-:W-:Y:S01]  /*1580*/  @!P4 FMUL R0, R0, R0 ;  /* 0x000000000000c220 */ /* 0x002fe20000400000 */
[----:B------:R-:W-:-:S03]  /*1590*/  FSETP.GEU.AND P4, PT, R6, -25, PT ;  /* 0xc1c800000600780b */ /* 0x000fc60003f8e000 */
[----:B------:R-:W-:-:S04]  /*15a0*/  FADD R8, R0, -1 ;  /* 0xbf80000000087421 */ /* 0x000fc80000000000 */
[----:B------:R-:W-:-:S04]  /*15b0*/  FFMA R0, R3, R0, R8 ;  /* 0x0000000003007223 */ /* 0x000fc80000000008 */
[----:B------:R-:W-:Y:S01]  /*15c0*/  @!P1 FADD R0, R0, R0 ;  /* 0x0000000000009221 */ /* 0x000fe20000000000 */
[----:B------:R-:W-:-:S04]  /*15d0*/  FSETP.GT.AND P1, PT, R6, 128, PT ;  /* 0x430000000600780b */ /* 0x000fc80003f24000 */
[----:B------:R-:W-:-:S04]  /*15e0*/  FSEL R0, -R0, -INF , !P1 ;  /* 0xff80000000007808 */ /* 0x000fc80004800100 */
[----:B------:R-:W-:-:S07]  /*15f0*/  FSEL R0, R0, 1, P4 ;  /* 0x3f80000000007808 */ /* 0x000fce0002000000 */
.L_x_220:
[----:B------:R-:W-:Y:S05]  /*1600*/  BSYNC.RECONVERGENT B2 ;  /* 0x0000000000027941 */ /* 0x000fea0003800200 */
.L_x_219:
[C---:B------:R-:W-:Y:S01]  /*1610*/  ISETP.LT.OR P0, PT, R12.reuse, 0x6, !P0 ;  /* 0x000000060c00780c */ /* 0x040fe20004701670 */
[----:B------:R-:W-:Y:S01]  /*1620*/  BSSY.RELIABLE B2, `(.L_x_221) ;  /* 0x000003d000027945 */ /* 0x000fe20003800100 */
[----:B------:R-:W-:-:S11]  /*1630*/  ISETP.GE.AND P1, PT, R12, 0x6, PT ;  /* 0x000000060c00780c */ /* 0x000fd60003f26270 */
[----:B------:R-:W-:Y:S05]  /*1640*/  @P0 BRA `(.L_x_222) ;  /* 0x0000000000d40947 */ /* 0x000fea0003800000 */
[----:B------:R-:W1:Y:S01]  /*1650*/  I2F.F64.U64 R6, R18 ;  /* 0x0000001200067312 */ /* 0x000e620000301800 */
[----:B------:R-:W-:Y:S01]  /*1660*/  IMAD.MOV.U32 R8, RZ, RZ, 0x1 ;  /* 0x00000001ff087424 */ /* 0x000fe200078e00ff */
[----:B------:R-:W-:Y:S01]  /*1670*/  BSSY.RECONVERGENT B3, `(.L_x_223) ;  /* 0x0000016000037945 */ /* 0x000fe20003800200 */
[----:B------:R-:W-:-:S05]  /*1680*/  IMAD.MOV.U32 R10, RZ, RZ, R2 ;  /* 0x000000ffff0a7224 */ /* 0x000fca00078e0002 */
[----:B------:R-:W2:Y:S08]  /*1690*/  I2F.F64.S64 R14, R10 ;  /* 0x0000000a000e7312 */ /* 0x000eb00000301c00 */
[----:B-1----:R-:W1:Y:S01]  /*16a0*/  MUFU.RCP64H R9, R7 ;  /* 0x0000000700097308 */ /* 0x002e620000001800 */
[----:B--2---:R-:W-:Y:S01]  /*16b0*/  FSETP.GEU.AND P4, PT, |R15|, 6.5827683646048100446e-37, PT ;  /* 0x036000000f00780b */ /* 0x004fe20003f8e200 */
[----:B-1----:R-:W-:-:S08]  /*16c0*/  DFMA R12, -R6, R8, 1 ;  /* 0x3ff00000060c742b */ /* 0x002fd00000000108 */
[----:B------:R-:W-:-:S08]  /*16d0*/  DFMA R12, R12, R12, R12 ;  /* 0x0000000c0c0c722b */ /* 0x000fd0000000000c */
[----:B------:R-:W-:-:S08]  /*16e0*/  DFMA R12, R8, R12, R8 ;  /* 0x0000000c080c722b */ /* 0x000fd00000000008 */
[----:B------:R-:W-:-:S08]  /*16f0*/  DFMA R2, -R6, R12, 1 ;  /* 0x3ff000000602742b */ /* 0x000fd0000000010c */
[----:B------:R-:W-:-:S08]  /*1700*/  DFMA R2, R12, R2, R12 ;  /* 0x000000020c02722b */ /* 0x000fd0000000000c */
[----:B------:R-:W-:-:S08]  /*1710*/  DMUL R8, R14, R2 ;  /* 0x000000020e087228 */ /* 0x000fd00000000000 */
[----:B------:R-:W-:-:S08]  /*1720*/  DFMA R10, -R6, R8, R14 ;  /* 0x00000008060a722b */ /* 0x000fd0000000010e */
[----:B------:R-:W-:-:S10]  /*1730*/  DFMA R2, R2, R10, R8 ;  /* 0x0000000a0202722b */ /* 0x000fd40000000008 */
[----:B------:R-:W-:-:S05]  /*1740*/  FFMA R8, RZ, R7, R3 ;  /* 0x00000007ff087223 */ /* 0x000fca0000000003 */
[----:B------:R-:W-:-:S13]  /*1750*/  FSETP.GT.AND P0, PT, |R8|, 1.469367938527859385e-39, PT ;  /* 0x001000000800780b */ /* 0x000fda0003f04200 */
[----:B------:R-:W-:Y:S05]  /*1760*/  @P0 BRA P4, `(.L_x_224) ;  /* 0x0000000000180947 */ /* 0x000fea0002000000 */
[----:B------:R-:W-:Y:S01]  /*1770*/  IMAD.MOV.U32 R10, RZ, RZ, R14 ;  /* 0x000000ffff0a7224 */ /* 0x000fe200078e000e */
[----:B------:R-:W-:Y:S01]  /*1780*/  MOV R9, R7 ;  /* 0x0000000700097202 */ /* 0x000fe20000000f00 */
[----:B------:R-:W-:Y:S01]  /*1790*/  IMAD.MOV.U32 R11, RZ, RZ, R15 ;  /* 0x000000ffff0b7224 */ /* 0x000fe200078e000f */
[----:B------:R-:W-:Y:S01]  /*17a0*/  MOV R30, 0x17d0 ;  /* 0x000017d0001e7802 */ /* 0x000fe20000000f00 */
[----:B------:R-:W-:-:S07]  /*17b0*/  IMAD.MOV.U32 R8, RZ, RZ, R6 ;  /* 0x000000ffff087224 */ /* 0x000fce00078e0006 */
[----:B0-----:R-:W-:Y:S05]  /*17c0*/  CALL.REL.NOINC `($__internal_4_$__cuda_sm20_div_rn_f64_full) ;  /* 0x0000000400cc7944 */ /* 0x001fea0003c00000 */
.L_x_224:
[----:B------:R-:W-:Y:S05]  /*17d0*/  BSYNC.RECONVERGENT B3 ;  /* 0x0000000000037941 */ /* 0x000fea0003800200 */
.L_x_223:
[----:B------:R-:W1:Y:S01]  /*17e0*/  MUFU.RCP64H R9, R7 ;  /* 0x0000000700097308 */ /* 0x000e620000001800 */
[----:B------:R-:W-:Y:S01]  /*17f0*/  IMAD.MOV.U32 R8, RZ, RZ, 0x1 ;  /* 0x00000001ff087424 */ /* 0x000fe200078e00ff */
[----:B------:R-:W-:Y:S06]  /*1800*/  BSSY.RECONVERGENT B3, `(.L_x_225) ;  /* 0x0000017000037945 */ /* 0x000fec0003800200 */
[----:B------:R-:W2:Y:S08]  /*1810*/  I2F.F64.S64 R12, R26 ;  /* 0x0000001a000c7312 */ /* 0x000eb00000301c00 */
[----:B------:R3:W4:Y:S01]  /*1820*/  F2F.F32.F64 R26, R2 ;  /* 0x00000002001a7310 */ /* 0x0007220000301000 */
[----:B-1----:R-:W-:Y:S01]  /*1830*/  DFMA R10, -R6, R8, 1 ;  /* 0x3ff00000060a742b */ /* 0x002fe20000000108 */
[----:B--2---:R-:W-:-:S07]  /*1840*/  FSETP.GEU.AND P4, PT, |R13|, 6.5827683646048100446e-37, PT ;  /* 0x036000000d00780b */ /* 0x004fce0003f8e200 */
        /* <DEDUP_REMOVED lines=9> */
[----:B---34-:R-:W-:Y:S05]  /*18e0*/  @P0 BRA P4, `(.L_x_226) ;  /* 0x0000000000200947 */ /* 0x018fea0002000000 */
[----:B------:R-:W-:Y:S01]  /*18f0*/  IMAD.MOV.U32 R10, RZ, RZ, R12 ;  /* 0x000000ffff0a7224 */ /* 0x000fe200078e000c */
[----:B------:R-:W-:Y:S01]  /*1900*/  MOV R30, 0x1950 ;  /* 0x00001950001e7802 */ /* 0x000fe20000000f00 */
[----:B------:R-:W-:Y:S02]  /*1910*/  IMAD.MOV.U32 R11, RZ, RZ, R13 ;  /* 0x000000ffff0b7224 */ /* 0x000fe400078e000d */
[----:B------:R-:W-:Y:S02]  /*1920*/  IMAD.MOV.U32 R8, RZ, RZ, R6 ;  /* 0x000000ffff087224 */ /* 0x000fe400078e0006 */
[----:B------:R-:W-:-:S07]  /*1930*/  IMAD.MOV.U32 R9, RZ, RZ, R7 ;  /* 0x000000ffff097224 */ /* 0x000fce00078e0007 */
[----:B0-----:R-:W-:Y:S05]  /*1940*/  CALL.REL.NOINC `($__internal_4_$__cuda_sm20_div_rn_f64_full) ;  /* 0x00000004006c7944 */ /* 0x001fea0003c00000 */
[----:B------:R-:W-:Y:S02]  /*1950*/  IMAD.MOV.U32 R8, RZ, RZ, R2 ;  /* 0x000000ffff087224 */ /* 0x000fe400078e0002 */
[----:B------:R-:W-:-:S07]  /*1960*/  IMAD.MOV.U32 R9, RZ, RZ, R3 ;  /* 0x000000ffff097224 */ /* 0x000fce00078e0003 */
.L_x_226:
[----:B------:R-:W-:Y:S05]  /*1970*/  BSYNC.RECONVERGENT B3 ;  /* 0x0000000000037941 */ /* 0x000fea0003800200 */
.L_x_225:
[----:B------:R1:W2:Y:S01]  /*1980*/  F2F.F32.F64 R8, R8 ;  /* 0x0000000800087310 */ /* 0x0002a20000301000 */
[----:B------:R-:W-:Y:S05]  /*1990*/  BRA `(.L_x_227) ;  /* 0x0000000000147947 */ /* 0x000fea0003800000 */
.L_x_222:
[----:B------:R-:W-:-:S13]  /*19a0*/  ISETP.GE.AND P0, PT, R12, 0x1, PT ;  /* 0x000000010c00780c */ /* 0x000fda0003f06270 */
[----:B------:R-:W-:Y:S05]  /*19b0*/  @!P0 BREAK.RELIABLE B2 ;  /* 0x0000000000028942 */ /* 0x000fea0003800100 */
[----:B------:R-:W-:Y:S05]  /*19c0*/  @!P0 BRA `(.L_x_205) ;  /* 0x0000000400308947 */ /* 0x000fea0003800000 */
[----:B------:R-:W-:Y:S02]  /*19d0*/  IMAD.MOV.U32 R8, RZ, RZ, RZ ;  /* 0x000000ffff087224 */ /* 0x000fe400078e00ff */
[----:B------:R-:W-:-:S07]  /*19e0*/  IMAD.MOV.U32 R26, RZ, RZ, RZ ;  /* 0x000000ffff1a7224 */ /* 0x000fce00078e00ff */
.L_x_227:
[----:B------:R-:W-:Y:S05]  /*19f0*/  BSYNC.RELIABLE B2 ;  /* 0x0000000000027941 */ /* 0x000fea0003800100 */
.L_x_221:
[----:B------:R-:W-:Y:S01]  /*1a00*/  IMAD.MOV.U32 R2, RZ, RZ, 0x3bbb989d ;  /* 0x3bbb989dff027424 */ /* 0x000fe200078e00ff */
[----:B------:R-:W3:Y:S01]  /*1a10*/  LDCU.64 UR18, c[0x0][0x3e0] ;  /* 0x00007c00ff1277ac */ /* 0x000ee20008000a00 */
[----:B------:R-:W-:Y:S02]  /*1a20*/  IMAD.MOV.U32 R3, RZ, RZ, 0x437c0000 ;  /* 0x437c0000ff037424 */ /* 0x000fe400078e00ff */
[----:B------:R-:W-:Y:S01]  /*1a30*/  FFMA.SAT R2, R29, R2, 0.5 ;  /* 0x3f0000001d027423 */ /* 0x000fe20000002002 */
[----:B------:R-:W4:Y:S03]  /*1a40*/  LDCU UR9, c[0x0][0x3d8] ;  /* 0x00007b00ff0977ac */ /* 0x000f260008000800 */
[----:B------:R-:W-:-:S04]  /*1a50*/  FFMA.RM R3, R2, R3, 12582913 ;  /* 0x4b40000102037423 */ /* 0x000fc80000004003 */
[C---:B------:R-:W-:Y:S01]  /*1a60*/  FADD R2, R3.reuse, -12583039 ;  /* 0xcb40007f03027421 */ /* 0x040fe20000000000 */
[----:B------:R-:W-:-:S03]  /*1a70*/  IMAD.SHL.U32 R5, R3, 0x800000, RZ ;  /* 0x0080000003057824 */ /* 0x000fc600078e00ff */
[----:B------:R-:W-:-:S04]  /*1a80*/  FFMA R2, R29, 1.4426950216293334961, -R2 ;  /* 0x3fb8aa3b1d027823 */ /* 0x000fc80000000802 */
[----:B------:R-:W-:Y:S01]  /*1a90*/  FFMA R29, R29, 1.925963033500011079e-08, R2 ;  /* 0x32a570601d1d7823 */ /* 0x000fe20000000002 */
[C---:B---3--:R-:W-:Y:S01]  /*1aa0*/  LEA R2, P0, R4.reuse, UR18, 0x2 ;  /* 0x0000001204027c11 */ /* 0x048fe2000f8010ff */
[----:B----4-:R-:W-:Y:S02]  /*1ab0*/  UISETP.GE.AND UP0, UPT, UR9, 0x2, UPT ;  /* 0x000000020900788c */ /* 0x010fe4000bf06270 */
[----:B------:R-:W3:Y:S01]  /*1ac0*/  MUFU.EX2 R6, R29 ;  /* 0x0000001d00067308 */ /* 0x000ee20000000800 */
[----:B------:R-:W-:Y:S01]  /*1ad0*/  LEA.HI.X R3, R4, UR19, R23, 0x2, P0 ;  /* 0x0000001304037c11 */ /* 0x000fe200080f1417 */
[----:B---3--:R-:W-:-:S05]  /*1ae0*/  FFMA R5, R5, R6, -1 ;  /* 0xbf80000005057423 */ /* 0x008fca0000000006 */
[----:B------:R3:W-:Y:S01]  /*1af0*/  STG.E desc[UR16][R2.64], R5 ;  /* 0x0000000502007986 */ /* 0x0007e2000c101910 */
[----:B------:R-:W-:Y:S05]  /*1b00*/  BRA.U !UP0, `(.L_x_205) ;  /* 0x0000000108e07547 */ /* 0x000fea000b800000 */
[----:B---3--:R-:W-:-:S05]  /*1b10*/  I2FP.F32.S32 R5, R24 ;  /* 0x0000001800057245 */ /* 0x008fca0000201400 */
[----:B------:R4:W-:Y:S01]  /*1b20*/  STG.E desc[UR16][R2.64+0x4], R5 ;  /* 0x0000040502007986 */ /* 0x0009e2000c101910 */
[----:B------:R-:W-:Y:S05]  /*1b30*/  @!P2 BRA `(.L_x_205) ;  /* 0x0000000000d4a947 */ /* 0x000fea0003800000 */
[----:B------:R3:W-:Y:S01]  /*1b40*/  STG.E desc[UR16][R2.64+0x8], R0 ;  /* 0x0000080002007986 */ /* 0x0007e2000c101910 */
[----:B------:R-:W-:-:S09]  /*1b50*/  UISETP.GE.AND UP0, UPT, UR9, 0x4, UPT ;  /* 0x000000040900788c */ /* 0x000fd2000bf06270 */
[----:B------:R-:W-:Y:S05]  /*1b60*/  BRA.U !UP0, `(.L_x_205) ;  /* 0x0000000108c87547 */ /* 0x000fea000b800000 */
[----:B------:R0:W-:Y:S01]  /*1b70*/  STG.E desc[UR16][R2.64+0xc], R25 ;  /* 0x00000c1902007986 */ /* 0x0001e2000c101910 */
[----:B------:R-:W-:Y:S05]  /*1b80*/  @!P3 BRA `(.L_x_205) ;  /* 0x0000000000c0b947 */ /* 0x000fea0003800000 */
[----:B---3--:R-:W-:Y:S01]  /*1b90*/  IADD3 R0, PT, PT, R28, -0xd000000, RZ ;  /* 0xf30000001c007810 */ /* 0x008fe20007ffe0ff */
[----:B------:R3:W0:Y:S01]  /*1ba0*/  MUFU.RSQ R7, R28 ;  /* 0x0000001c00077308 */ /* 0x0006220000001400 */
[----:B------:R-:W-:Y:S02]  /*1bb0*/  BSSY.RECONVERGENT B2, `(.L_x_228) ;  /* 0x000000b000027945 */ /* 0x000fe40003800200 */
[----:B------:R-:W-:-:S13]  /*1bc0*/  ISETP.GT.U32.AND P0, PT, R0, 0x727fffff, PT ;  /* 0x727fffff0000780c */ /* 0x000fda0003f04070 */
[----:B---3--:R-:W-:Y:S05]  /*1bd0*/  @!P0 BRA `(.L_x_229) ;  /* 0x0000000000108947 */ /* 0x008fea0003800000 */
[----:B-1----:R-:W-:-:S07]  /*1be0*/  MOV R9, 0x1c00 ;  /* 0x00001c0000097802 */ /* 0x002fce0000000f00 */
[----:B0-2-4-:R-:W-:Y:S05]  /*1bf0*/  CALL.REL.NOINC `($__internal_5_$__cuda_sm20_sqrt_rn_f32_slowpath) ;  /* 0x0000000800307944 */ /* 0x015fea0003c00000 */
[----:B------:R-:W-:Y:S01]  /*1c00*/  IMAD.MOV.U32 R5, RZ, RZ, R0 ;  /* 0x000000ffff057224 */ /* 0x000fe200078e0000 */
[----:B------:R-:W-:Y:S06]  /*1c10*/  BRA `(.L_x_230) ;  /* 0x0000000000107947 */ /* 0x000fec0003800000 */
.L_x_229:
[C---:B0---4-:R-:W-:Y:S01]  /*1c20*/  FMUL.FTZ R5, R7.reuse, R28 ;  /* 0x0000001c07057220 */ /* 0x051fe20000410000 */
[----:B------:R-:W-:-:S03]  /*1c30*/  FMUL.FTZ R0, R7, 0.5 ;  /* 0x3f00000007007820 */ /* 0x000fc60000410000 */
[----:B------:R-:W-:-:S04]  /*1c40*/  FFMA R28, -R5, R5, R28 ;  /* 0x00000005051c7223 */ /* 0x000fc8000000011c */
[----:B------:R-:W-:-:S07]  /*1c50*/  FFMA R5, R28, R0, R5 ;  /* 0x000000001c057223 */ /* 0x000fce0000000005 */
.L_x_230:
[----:B------:R-:W-:Y:S05]  /*1c60*/  BSYNC.RECONVERGENT B2 ;  /* 0x0000000000027941 */ /* 0x000fea0003800200 */
.L_x_228:
[----:B------:R0:W-:Y:S01]  /*1c70*/  STG.E desc[UR16][R2.64+0x10], R5 ;  /* 0x0000100502007986 */ /* 0x0001e2000c101910 */
[----:B------:R-:W-:Y:S05]  /*1c80*/  @!P1 BRA `(.L_x_205) ;  /* 0x0000000000809947 */ /* 0x000fea0003800000 */
[----:B------:R-:W3:Y:S01]  /*1c90*/  LDCU UR9, c[0x0][0x3d8] ;  /* 0x00007b00ff0977ac */ /* 0x000ee20008000800 */
[----:B------:R4:W-:Y:S01]  /*1ca0*/  STG.E desc[UR16][R2.64+0x14], R26 ;  /* 0x0000141a02007986 */ /* 0x0009e2000c101910 */
[----:B---3--:R-:W-:-:S09]  /*1cb0*/  UISETP.NE.AND UP0, UPT, UR9, 0x6, UPT ;  /* 0x000000060900788c */ /* 0x008fd2000bf05270 */
[----:B----4-:R-:W-:Y:S05]  /*1cc0*/  BRA.U !UP0, `(.L_x_205) ;  /* 0x0000000108707547 */ /* 0x010fea000b800000 */
[----:B------:R-:W3:Y:S02]  /*1cd0*/  LDC R0, c[0x0][0x3d4] ;  /* 0x0000f500ff007b82 */ /* 0x000ee40000000800 */
[----:B---3--:R-:W-:-:S04]  /*1ce0*/  LOP3.LUT P0, RZ, R0, 0x10, RZ, 0xc0, !PT ;  /* 0x0000001000ff7812 */ /* 0x008fc8000780c0ff */
[----:B0-2---:R-:W-:-:S05]  /*1cf0*/  FSEL R5, R8, RZ, P0 ;  /* 0x000000ff08057208 */ /* 0x005fca0000000000 */
[----:B------:R0:W-:Y:S01]  /*1d00*/  STG.E desc[UR16][R2.64+0x18], R5 ;  /* 0x0000180502007986 */ /* 0x0001e2000c101910 */
[----:B------:R-:W-:Y:S05]  /*1d10*/  BRA `(.L_x_205) ;  /* 0x00000000005c7947 */ /* 0x000fea0003800000 */
.L_x_206:
        /* <DEDUP_REMOVED lines=20> */
[----:B------:R-:W-:Y:S01]  /*1e60*/  ISETP.NE.AND P0, PT, R15, 0x6, PT ;  /* 0x000000060f00780c */ /* 0x000fe20003f05270 */
[----:B------:R0:W-:-:S12]  /*1e70*/  STG.E desc[UR16][R2.64+0x14], RZ ;  /* 0x000014ff02007986 */ /* 0x0001d8000c101910 */
[----:B------:R0:W-:Y:S02]  /*1e80*/  @P0 STG.E desc[UR16][R2.64+0x18], RZ ;  /* 0x000018ff02000986 */ /* 0x0001e4000c101910 */
.L_x_205:
[----:B------:R-:W-:Y:S05]  /*1e90*/  BSYNC.RECONVERGENT B0 ;  /* 0x0000000000007941 */ /* 0x000fea0003800200 */
.L_x_203:
[----:B------:R-:W-:-:S05]  /*1ea0*/  IMAD.IADD R21, R22, 0x1, R21 ;  /* 0x0000000116157824 */ /* 0x000fca00078e0215 */
[----:B------:R-:W-:-:S13]  /*1eb0*/  ISETP.GE.AND P0, PT, R21, UR4, PT ;  /* 0x0000000415007c0c */ /* 0x000fda000bf06270 */
[----:B------:R-:W-:Y:S05]  /*1ec0*/  @!P0 BRA `(.L_x_231) ;  /* 0xffffffe400488947 */ /* 0x000fea000383ffff */
[----:B------:R-:W-:Y:S05]  /*1ed0*/  BSYNC.RECONVERGENT B1 ;  /* 0x0000000000017941 */ /* 0x000fea0003800200 */
.L_x_202:
[----:B------:R-:W-:Y:S05]  /*1ee0*/  WARPSYNC.ALL ;  /* 0x0000000000007948 */ /* 0x000fea0003800000 */
[----:B------:R-:W-:Y:S05]  /*1ef0*/  EXIT ;  /* 0x000000000000794d */ /* 0x000fea0003800000 */
        .weak           $__internal_4_$__cuda_sm20_div_rn_f64_full
        .type           $__internal_4_$__cuda_sm20_div_rn_f64_full,@function
        .size           $__internal_4_$__cuda_sm20_div_rn_f64_full,($__internal_5_$__cuda_sm20_sqrt_rn_f32_slowpath - $__internal_4_$__cuda_sm20_div_rn_f64_full)
$__internal_4_$__cuda_sm20_div_rn_f64_full:
[C---:B------:R-:W-:Y:S01]  /*1f00*/  FSETP.GEU.AND P0, PT, |R9|.reuse, 1.469367938527859385e-39, PT ;  /* 0x001000000900780b */ /* 0x040fe20003f0e200 */
[----:B------:R-:W-:Y:S01]  /*1f10*/  IMAD.MOV.U32 R14, RZ, RZ, 0x1 ;  /* 0x00000001ff0e7424 */ /* 0x000fe200078e00ff */
[----:B------:R-:W-:Y:S01]  /*1f20*/  LOP3.LUT R2, R9, 0x800fffff, RZ, 0xc0, !PT ;  /* 0x800fffff09027812 */ /* 0x000fe200078ec0ff */
[----:B------:R-:W-:Y:S01]  /*1f30*/  IMAD.MOV.U32 R32, RZ, RZ, 0x1ca00000 ;  /* 0x1ca00000ff207424 */ /* 0x000fe200078e00ff */
[C---:B------:R-:W-:Y:S01]  /*1f40*/  FSETP.GEU.AND P5, PT, |R11|.reuse, 1.469367938527859385e-39, PT ;  /* 0x001000000b00780b */ /* 0x040fe20003fae200 */
[----:B------:R-:W-:Y:S01]  /*1f50*/  BSSY.RECONVERGENT B4, `(.L_x_232) ;  /* 0x0000052000047945 */ /* 0x000fe20003800200 */
[----:B------:R-:W-:Y:S01]  /*1f60*/  LOP3.LUT R3, R2, 0x3ff00000, RZ, 0xfc, !PT ;  /* 0x3ff0000002037812 */ /* 0x000fe200078efcff */
[----:B------:R-:W-:Y:S01]  /*1f70*/  IMAD.MOV.U32 R2, RZ, RZ, R8 ;  /* 0x000000ffff027224 */ /* 0x000fe200078e0008 */
[----:B------:R-:W-:Y:S02]  /*1f80*/  LOP3.LUT R31, R11, 0x7ff00000, RZ, 0xc0, !PT ;  /* 0x7ff000000b1f7812 */ /* 0x000fe400078ec0ff */
[----:B------:R-:W-:-:S03]  /*1f90*/  LOP3.LUT R34, R9, 0x7ff00000, RZ, 0xc0, !PT ;  /* 0x7ff0000009227812 */ /* 0x000fc600078ec0ff */
[----:B------:R-:W-:Y:S01]  /*1fa0*/  @!P0 DMUL R2, R8, 8.98846567431157953865e+307 ;  /* 0x7fe0000008028828 */ /* 0x000fe20000000000 */
[----:B------:R-:W-:-:S03]  /*1fb0*/  ISETP.GE.U32.AND P4, PT, R31, R34, PT ;  /* 0x000000221f00720c */ /* 0x000fc60003f86070 */
[----:B------:R-:W-:Y:S02]  /*1fc0*/  @!P5 LOP3.LUT R16, R9, 0x7ff00000, RZ, 0xc0, !PT ;  /* 0x7ff000000910d812 */ /* 0x000fe400078ec0ff */
[----:B------:R-:W0:Y:S02]  /*1fd0*/  MUFU.RCP64H R15, R3 ;  /* 0x00000003000f7308 */ /* 0x000e240000001800 */
[----:B------:R-:W-:Y:S02]  /*1fe0*/  @!P5 ISETP.GE.U32.AND P6, PT, R31, R16, PT ;  /* 0x000000101f00d20c */ /* 0x000fe40003fc6070 */
[----:B------:R-:W-:Y:S02]  /*1ff0*/  @!P0 LOP3.LUT R34, R3, 0x7ff00000, RZ, 0xc0, !PT ;  /* 0x7ff0000003228812 */ /* 0x000fe400078ec0ff */
[----:B------:R-:W-:-:S04]  /*2000*/  @!P5 SEL R17, R32, 0x63400000, !P6 ;  /* 0x634000002011d807 */ /* 0x000fc80007000000 */
[----:B------:R-:W-:-:S04]  /*2010*/  @!P5 LOP3.LUT R18, R17, 0x80000000, R11, 0xf8, !PT ;  /* 0x800000001112d812 */ /* 0x000fc800078ef80b */
[----:B------:R-:W-:Y:S01]  /*2020*/  @!P5 LOP3.LUT R19, R18, 0x100000, RZ, 0xfc, !PT ;  /* 0x001000001213d812 */ /* 0x000fe200078efcff */
[----:B------:R-:W-:Y:S01]  /*2030*/  @!P5 IMAD.MOV.U32 R18, RZ, RZ, RZ ;  /* 0x000000ffff12d224 */ /* 0x000fe200078e00ff */
[----:B0-----:R-:W-:-:S08]  /*2040*/  DFMA R12, R14, -R2, 1 ;  /* 0x3ff000000e0c742b */ /* 0x001fd00000000802 */
[----:B------:R-:W-:-:S08]  /*2050*/  DFMA R12, R12, R12, R12 ;  /* 0x0000000c0c0c722b */ /* 0x000fd0000000000c */
[----:B------:R-:W-:Y:S01]  /*2060*/  DFMA R14, R14, R12, R14 ;  /* 0x0000000c0e0e722b */ /* 0x000fe2000000000e */
[----:B------:R-:W-:Y:S01]  /*2070*/  SEL R13, R32, 0x63400000, !P4 ;  /* 0x63400000200d7807 */ /* 0x000fe20006000000 */
[----:B------:R-:W-:-:S03]  /*2080*/  IMAD.MOV.U32 R12, RZ, RZ, R10 ;  /* 0x000000ffff0c7224 */ /* 0x000fc600078e000a */
[----:B------:R-:W-:-:S03]  /*2090*/  LOP3.LUT R13, R13, 0x800fffff, R11, 0xf8, !PT ;  /* 0x800fffff0d0d7812 */ /* 0x000fc600078ef80b */
[----:B------:R-:W-:-:S03]  /*20a0*/  DFMA R16, R14, -R2, 1 ;  /* 0x3ff000000e10742b */ /* 0x000fc60000000802 */
[----:B------:R-:W-:-:S05]  /*20b0*/  @!P5 DFMA R12, R12, 2, -R18 ;  /* 0x400000000c0cd82b */ /* 0x000fca0000000812 */
[----:B------:R-:W-:-:S08]  /*20c0*/  DFMA R16, R14, R16, R14 ;  /* 0x000000100e10722b */ /* 0x000fd0000000000e */
[----:B------:R-:W-:-:S08]  /*20d0*/  DMUL R14, R16, R12 ;  /* 0x0000000c100e7228 */ /* 0x000fd00000000000 */
[----:B------:R-:W-:-:S08]  /*20e0*/  DFMA R18, R14, -R2, R12 ;  /* 0x800000020e12722b */ /* 0x000fd0000000000c */
[----:B------:R-:W-:Y:S01]  /*20f0*/  DFMA R18, R16, R18, R14 ;  /* 0x000000121012722b */ /* 0x000fe2000000000e */
[----:B------:R-:W-:Y:S01]  /*2100*/  IMAD.MOV.U32 R17, RZ, RZ, R31 ;  /* 0x000000ffff117224 */ /* 0x000fe200078e001f */
[----:B------:R-:W-:Y:S01]  /*2110*/  @!P5 LOP3.LUT R17, R13, 0x7ff00000, RZ, 0xc0, !PT ;  /* 0x7ff000000d11d812 */ /* 0x000fe200078ec0ff */
[----:B------:R-:W-:-:S04]  /*2120*/  VIADD R15, R34, 0xffffffff ;  /* 0xffffffff220f7836 */ /* 0x000fc80000000000 */
[----:B------:R-:W-:-:S05]  /*2130*/  VIADD R14, R17, 0xffffffff ;  /* 0xffffffff110e7836 */ /* 0x000fca0000000000 */
[----:B------:R-:W-:-:S04]  /*2140*/  ISETP.GT.U32.AND P0, PT, R14, 0x7feffffe, PT ;  /* 0x7feffffe0e00780c */ /* 0x000fc80003f04070 */
[----:B------:R-:W-:-:S13]  /*2150*/  ISETP.GT.U32.OR P0, PT, R15, 0x7feffffe, P0 ;  /* 0x7feffffe0f00780c */ /* 0x000fda0000704470 */
[----:B------:R-:W-:Y:S05]  /*2160*/  @P0 BRA `(.L_x_233) ;  /* 0x00000000006c0947 */ /* 0x000fea0003800000 */
[----:B------:R-:W-:-:S04]  /*2170*/  LOP3.LUT R14, R9, 0x7ff00000, RZ, 0xc0, !PT ;  /* 0x7ff00000090e7812 */ /* 0x000fc800078ec0ff */
[CC--:B------:R-:W-:Y:S02]  /*2180*/  VIADDMNMX R10, R31.reuse, -R14.reuse, 0xb9600000, !PT ;  /* 0xb96000001f0a7446 */ /* 0x0c0fe4000780090e */
[----:B------:R-:W-:Y:S02]  /*2190*/  ISETP.GE.U32.AND P0, PT, R31, R14, PT ;  /* 0x0000000e1f00720c */ /* 0x000fe40003f06070 */
[----:B------:R-:W-:Y:S02]  /*21a0*/  VIMNMX R10, PT, PT, R10, 0x46a00000, PT ;  /* 0x46a000000a0a7848 */ /* 0x000fe40003fe0100 */
[----:B------:R-:W-:-:S05]  /*21b0*/  SEL R11, R32, 0x63400000, !P0 ;  /* 0x63400000200b7807 */ /* 0x000fca0004000000 */
[----:B------:R-:W-:Y:S01]  /*21c0*/  IMAD.IADD R16, R10, 0x1, -R11 ;  /* 0x000000010a107824 */ /* 0x000fe200078e0a0b */
[----:B------:R-:W-:-:S03]  /*21d0*/  MOV R10, RZ ;  /* 0x000000ff000a7202 */ /* 0x000fc60000000f00 */
[----:B------:R-:W-:-:S06]  /*21e0*/  VIADD R11, R16, 0x7fe00000 ;  /* 0x7fe00000100b7836 */ /* 0x000fcc0000000000 */
[----:B------:R-:W-:-:S10]  /*21f0*/  DMUL R14, R18, R10 ;  /* 0x0000000a120e7228 */ /* 0x000fd40000000000 */
[----:B------:R-:W-:-:S13]  /*2200*/  FSETP.GTU.AND P0, PT, |R15|, 1.469367938527859385e-39, PT ;  /* 0x001000000f00780b */ /* 0x000fda0003f0c200 */
[----:B------:R-:W-:Y:S05]  /*2210*/  @P0 BRA `(.L_x_234) ;  /* 0x0000000000940947 */ /* 0x000fea0003800000 */
[----:B------:R-:W-:Y:S01]  /*2220*/  DFMA R2, R18, -R2, R12 ;  /* 0x800000021202722b */ /* 0x000fe2000000000c */
[----:B------:R-:W-:-:S09]  /*2230*/  IMAD.MOV.U32 R10, RZ, RZ, RZ ;  /* 0x000000ffff0a7224 */ /* 0x000fd200078e00ff */
[C---:B------:R-:W-:Y:S02]  /*2240*/  FSETP.NEU.AND P0, PT, R3.reuse, RZ, PT ;  /* 0x000000ff0300720b */ /* 0x040fe40003f0d000 */
[----:B------:R-:W-:-:S04]  /*2250*/  LOP3.LUT R9, R3, 0x80000000, R9, 0x48, !PT ;  /* 0x8000000003097812 */ /* 0x000fc800078e4809 */
[----:B------:R-:W-:-:S07]  /*2260*/  LOP3.LUT R11, R9, R11, RZ, 0xfc, !PT ;  /* 0x0000000b090b7212 */ /* 0x000fce00078efcff */
[----:B------:R-:W-:Y:S05]  /*2270*/  @!P0 BRA `(.L_x_234) ;  /* 0x00000000007c8947 */ /* 0x000fea0003800000 */
[----:B------:R-:W-:Y:S01]  /*2280*/  IMAD.MOV R3, RZ, RZ, -R16 ;  /* 0x000000ffff037224 */ /* 0x000fe200078e0a10 */
[----:B------:R-:W-:Y:S01]  /*2290*/  DMUL.RP R10, R18, R10 ;  /* 0x0000000a120a7228 */ /* 0x000fe20000008000 */
[----:B------:R-:W-:-:S06]  /*22a0*/  IMAD.MOV.U32 R2, RZ, RZ, RZ ;  /* 0x000000ffff027224 */ /* 0x000fcc00078e00ff */
[----:B------:R-:W-:-:S03]  /*22b0*/  DFMA R2, R14, -R2, R18 ;  /* 0x800000020e02722b */ /* 0x000fc60000000012 */
[----:B------:R-:W-:-:S03]  /*22c0*/  LOP3.LUT R9, R11, R9, RZ, 0x3c, !PT ;  /* 0x000000090b097212 */ /* 0x000fc600078e3cff */
[----:B------:R-:W-:-:S04]  /*22d0*/  IADD3 R2, PT, PT, -R16, -0x43300000, RZ ;  /* 0xbcd0000010027810 */ /* 0x000fc80007ffe1ff */
[----:B------:R-:W-:-:S04]  /*22e0*/  FSETP.NEU.AND P0, PT, |R3|, R2, PT ;  /* 0x000000020300720b */ /* 0x000fc80003f0d200 */
[----:B------:R-:W-:Y:S02]  /*22f0*/  FSEL R14, R10, R14, !P0 ;  /* 0x0000000e0a0e7208 */ /* 0x000fe40004000000 */
[----:B------:R-:W-:Y:S01]  /*2300*/  FSEL R15, R9, R15, !P0 ;  /* 0x0000000f090f7208 */ /* 0x000fe20004000000 */
[----:B------:R-:W-:Y:S06]  /*2310*/  BRA `(.L_x_234) ;  /* 0x0000000000547947 */ /* 0x000fec0003800000 */
.L_x_233:
[----:B------:R-:W-:-:S14]  /*2320*/  DSETP.NAN.AND P0, PT, R10, R10, PT ;  /* 0x0000000a0a00722a */ /* 0x000fdc0003f08000 */
[----:B------:R-:W-:Y:S05]  /*2330*/  @P0 BRA `(.L_x_235) ;  /* 0x0000000000440947 */ /* 0x000fea0003800000 */
[----:B------:R-:W-:-:S14]  /*2340*/  DSETP.NAN.AND P0, PT, R8, R8, PT ;  /* 0x000000080800722a */ /* 0x000fdc0003f08000 */
[----:B------:R-:W-:Y:S05]  /*2350*/  @P0 BRA `(.L_x_236) ;  /* 0x0000000000300947 */ /* 0x000fea0003800000 */
[----:B------:R-:W-:Y:S01]  /*2360*/  ISETP.NE.AND P0, PT, R17, R34, PT ;  /* 0x000000221100720c */ /* 0x000fe20003f05270 */
[----:B------:R-:W-:Y:S02]  /*2370*/  IMAD.MOV.U32 R14, RZ, RZ, 0x0 ;  /* 0x00000000ff0e7424 */ /* 0x000fe400078e00ff */
[----:B------:R-:W-:-:S10]  /*2380*/  IMAD.MOV.U32 R15, RZ, RZ, -0x80000 ;  /* 0xfff80000ff0f7424 */ /* 0x000fd400078e00ff */
[----:B------:R-:W-:Y:S05]  /*2390*/  @!P0 BRA `(.L_x_234) ;  /* 0x0000000000348947 */ /* 0x000fea0003800000 */
[----:B------:R-:W-:Y:S02]  /*23a0*/  ISETP.NE.AND P0, PT, R17, 0x7ff00000, PT ;  /* 0x7ff000001100780c */ /* 0x000fe40003f05270 */
[----:B------:R-:W-:Y:S02]  /*23b0*/  LOP3.LUT R15, R11, 0x80000000, R9, 0x48, !PT ;  /* 0x800000000b0f7812 */ /* 0x000fe400078e4809 */
[----:B------:R-:W-:-:S13]  /*23c0*/  ISETP.EQ.OR P0, PT, R34, RZ, !P0 ;  /* 0x000000ff2200720c */ /* 0x000fda0004702670 */
[----:B------:R-:W-:Y:S01]  /*23d0*/  @P0 LOP3.LUT R2, R15, 0x7ff00000, RZ, 0xfc, !PT ;  /* 0x7ff000000f020812 */ /* 0x000fe200078efcff */
[----:B------:R-:W-:Y:S02]  /*23e0*/  @!P0 IMAD.MOV.U32 R14, RZ, RZ, RZ ;  /* 0x000000ffff0e8224 */ /* 0x000fe400078e00ff */
[----:B------:R-:W-:Y:S02]  /*23f0*/  @P0 IMAD.MOV.U32 R14, RZ, RZ, RZ ;  /* 0x000000ffff0e0224 */ /* 0x000fe400078e00ff */
[----:B------:R-:W-:Y:S01]  /*2400*/  @P0 IMAD.MOV.U32 R15, RZ, RZ, R2 ;  /* 0x000000ffff0f0224 */ /* 0x000fe200078e0002 */
[----:B------:R-:W-:Y:S06]  /*2410*/  BRA `(.L_x_234) ;  /* 0x0000000000147947 */ /* 0x000fec0003800000 */
.L_x_236:
[----:B------:R-:W-:Y:S01]  /*2420*/  LOP3.LUT R15, R9, 0x80000, RZ, 0xfc, !PT ;  /* 0x00080000090f7812 */ /* 0x000fe200078efcff */
[----:B------:R-:W-:Y:S01]  /*2430*/  IMAD.MOV.U32 R14, RZ, RZ, R8 ;  /* 0x000000ffff0e7224 */ /* 0x000fe200078e0008 */
[----:B------:R-:W-:Y:S06]  /*2440*/  BRA `(.L_x_234) ;  /* 0x0000000000087947 */ /* 0x000fec0003800000 */
.L_x_235:
[----:B------:R-:W-:Y:S01]  /*2450*/  LOP3.LUT R15, R11, 0x80000, RZ, 0xfc, !PT ;  /* 0x000800000b0f7812 */ /* 0x000fe200078efcff */
[----:B------:R-:W-:-:S07]  /*2460*/  IMAD.MOV.U32 R14, RZ, RZ, R10 ;  /* 0x000000ffff0e7224 */ /* 0x000fce00078e000a */
.L_x_234:
[----:B------:R-:W-:Y:S05]  /*2470*/  BSYNC.RECONVERGENT B4 ;  /* 0x0000000000047941 */ /* 0x000fea0003800200 */
.L_x_232:
[----:B------:R-:W-:Y:S01]  /*2480*/  MOV R31, 0x0 ;  /* 0x00000000001f7802 */ /* 0x000fe20000000f00 */
[----:B------:R-:W-:Y:S02]  /*2490*/  IMAD.MOV.U32 R2, RZ, RZ, R14 ;  /* 0x000000ffff027224 */ /* 0x000fe400078e000e */
[----:B------:R-:W-:Y:S01]  /*24a0*/  IMAD.MOV.U32 R3, RZ, RZ, R15 ;  /* 0x000000ffff037224 */ /* 0x000fe200078e000f */
[----:B------:R-:W-:Y:S06]  /*24b0*/  RET.REL.NODEC R30 `(double_cross_backtest_tm_flex_f32) ;  /* 0xffffffd81ed07950 */ /* 0x000fec0003c3ffff */
        .weak           $__internal_5_$__cuda_sm20_sqrt_rn_f32_slowpath
        .type           $__internal_5_$__cuda_sm20_sqrt_rn_f32_slowpath,@function
        .size           $__internal_5_$__cuda_sm20_sqrt_rn_f32_slowpath,($__internal_6_$__cuda_sm3x_div_rn_noftz_f32_slowpath - $__internal_5_$__cuda_sm20_sqrt_rn_f32_slowpath)
$__internal_5_$__cuda_sm20_sqrt_rn_f32_slowpath:
[----:B------:R-:W-:-:S13]  /*24c0*/  LOP3.LUT P0, RZ, R28, 0x7fffffff, RZ, 0xc0, !PT ;  /* 0x7fffffff1cff7812 */ /* 0x000fda000780c0ff */
[----:B------:R-:W-:Y:S01]  /*24d0*/  @!P0 IMAD.MOV.U32 R0, RZ, RZ, R28 ;  /* 0x000000ffff008224 */ /* 0x000fe200078e001c */
[----:B------:R-:W-:Y:S06]  /*24e0*/  @!P0 BRA `(.L_x_237) ;  /* 0x0000000000408947 */ /* 0x000fec0003800000 */
[----:B------:R-:W-:-:S13]  /*24f0*/  FSETP.GEU.FTZ.AND P0, PT, R28, RZ, PT ;  /* 0x000000ff1c00720b */ /* 0x000fda0003f1e000 */
[----:B------:R-:W-:Y:S01]  /*2500*/  @!P0 IMAD.MOV.U32 R0, RZ, RZ, 0x7fffffff ;  /* 0x7fffffffff008424 */ /* 0x000fe200078e00ff */
[----:B------:R-:W-:Y:S06]  /*2510*/  @!P0 BRA `(.L_x_237) ;  /* 0x0000000000348947 */ /* 0x000fec0003800000 */
[----:B------:R-:W-:-:S13]  /*2520*/  FSETP.GTU.FTZ.AND P0, PT, |R28|, +INF , PT ;  /* 0x7f8000001c00780b */ /* 0x000fda0003f1c200 */
[----:B------:R-:W-:Y:S01]  /*2530*/  @P0 FADD.FTZ R0, R28, 1 ;  /* 0x3f8000001c000421 */ /* 0x000fe20000010000 */
[----:B------:R-:W-:Y:S06]  /*2540*/  @P0 BRA `(.L_x_237) ;  /* 0x0000000000280947 */ /* 0x000fec0003800000 */
[----:B------:R-:W-:-:S13]  /*2550*/  FSETP.NEU.FTZ.AND P0, PT, |R28|, +INF , PT ;  /* 0x7f8000001c00780b */ /* 0x000fda0003f1d200 */
[----:B------:R-:W-:-:S04]  /*2560*/  @P0 FFMA R4, R28, 1.84467440737095516160e+19, RZ ;  /* 0x5f8000001c040823 */ /* 0x000fc800000000ff */
[----:B------:R-:W0:Y:S02]  /*2570*/  @P0 MUFU.RSQ R5, R4 ;  /* 0x0000000400050308 */ /* 0x000e240000001400 */
[----:B0-----:R-:W-:Y:S01]  /*2580*/  @P0 FMUL.FTZ R7, R4, R5 ;  /* 0x0000000504070220 */ /* 0x001fe20000410000 */
[----:B------:R-:W-:-:S03]  /*2590*/  @P0 FMUL.FTZ R5, R5, 0.5 ;  /* 0x3f00000005050820 */ /* 0x000fc60000410000 */
[----:B------:R-:W-:-:S04]  /*25a0*/  @P0 FADD.FTZ R0, -R7, -RZ ;  /* 0x800000ff07000221 */ /* 0x000fc80000010100 */
[----:B------:R-:W-:Y:S01]  /*25b0*/  @P0 FFMA R6, R7, R0, R4 ;  /* 0x0000000007060223 */ /* 0x000fe20000000004 */
[----:B------:R-:W-:-:S03]  /*25c0*/  @!P0 IMAD.MOV.U32 R0, RZ, RZ, R28 ;  /* 0x000000ffff008224 */ /* 0x000fc600078e001c */
[----:B------:R-:W-:-:S04]  /*25d0*/  @P0 FFMA R5, R6, R5, R7 ;  /* 0x0000000506050223 */ /* 0x000fc80000000007 */
[----:B------:R-:W-:-:S07]  /*25e0*/  @P0 FMUL.FTZ R0, R5, 2.3283064365386962891e-10 ;  /* 0x2f80000005000820 */ /* 0x000fce0000410000 */
.L_x_237:
[----:B------:R-:W-:Y:S02]  /*25f0*/  IMAD.MOV.U32 R4, RZ, RZ, R9 ;  /* 0x000000ffff047224 */ /* 0x000fe400078e0009 */
[----:B------:R-:W-:-:S04]  /*2600*/  IMAD.MOV.U32 R5, RZ, RZ, 0x0 ;  /* 0x00000000ff057424 */ /* 0x000fc800078e00ff */
[----:B------:R-:W-:Y:S05]  /*2610*/  RET.REL.NODEC R4 `(double_cross_backtest_tm_flex_f32) ;  /* 0xffffffd804787950 */ /* 0x000fea0003c3ffff */
        .weak           $__internal_6_$__cuda_sm3x_div_rn_noftz_f32_slowpath
        .type           $__internal_6_$__cuda_sm3x_div_rn_noftz_f32_slowpath,@function
        .size           $__internal_6_$__cuda_sm3x_div_rn_noftz_f32_slowpath,(.L_x_264 - $__internal_6_$__cuda_sm3x_div_rn_noftz_f32_slowpath)
$__internal_6_$__cuda_sm3x_div_rn_noftz_f32_slowpath:
[----:B------:R-:W-:Y:S01]  /*2620*/  SHF.R.U32.HI R15, RZ, 0x17, R12 ;  /* 0x00000017ff0f7819 */ /* 0x000fe2000001160c */
[----:B------:R-:W-:Y:S01]  /*2630*/  BSSY.RECONVERGENT B4, `(.L_x_238) ;  /* 0x0000063000047945 */ /* 0x000fe20003800200 */
[--C-:B------:R-:W-:Y:S02]  /*2640*/  SHF.R.U32.HI R13, RZ, 0x17, R3.reuse ;  /* 0x00000017ff0d7819 */ /* 0x100fe40000011603 */
[----:B------:R-:W-:Y:S02]  /*2650*/  LOP3.LUT R39, R15, 0xff, RZ, 0xc0, !PT ;  /* 0x000000ff0f277812 */ /* 0x000fe400078ec0ff */
[----:B------:R-:W-:Y:S01]  /*2660*/  LOP3.LUT R16, R13, 0xff, RZ, 0xc0, !PT ;  /* 0x000000ff0d107812 */ /* 0x000fe200078ec0ff */
[----:B------:R-:W-:Y:S02]  /*2670*/  IMAD.MOV.U32 R13, RZ, RZ, R3 ;  /* 0x000000ffff0d7224 */ /* 0x000fe400078e0003 */
        /* <DEDUP_REMOVED lines=29> */
.L_x_239:
[----:B------:R-:W-:Y:S01]  /*2850*/  LEA R17, R39, 0xc0800000, 0x17 ;  /* 0xc080000027117811 */ /* 0x000fe200078eb8ff */
[----:B------:R-:W-:Y:S01]  /*2860*/  VIADD R16, R16, 0xffffff81 ;  /* 0xffffff8110107836 */ /* 0x000fe20000000000 */
[----:B------:R-:W-:Y:S02]  /*2870*/  BSSY.RECONVERGENT B5, `(.L_x_244) ;  /* 0x0000035000057945 */ /* 0x000fe40003800200 */
[----:B------:R-:W-:Y:S01]  /*2880*/  IADD3 R17, PT, PT, -R17, R12, RZ ;  /* 0x0000000c11117210 */ /* 0x000fe20007ffe1ff */
[C---:B------:R-:W-:Y:S01]  /*2890*/  IMAD R12, R16.reuse, -0x800000, R13 ;  /* 0xff800000100c7824 */ /* 0x040fe200078e020d */
[----:B------:R-:W-:Y:S02]  /*28a0*/  IADD3 R16, PT, PT, R16, 0x7f, -R39 ;  /* 0x0000007f10107810 */ /* 0x000fe40007ffe827 */
[----:B------:R-:W0:Y:S01]  /*28b0*/  MUFU.RCP R32, R17 ;  /* 0x0000001100207308 */ /* 0x000e220000001000 */
[----:B------:R-:W-:Y:S02]  /*28c0*/  FADD.FTZ R37, -R17, -RZ ;  /* 0x800000ff11257221 */ /* 0x000fe40000010100 */
[----:B------:R-:W-:-:S02]  /*28d0*/  IMAD.IADD R36, R16, 0x1, R15 ;  /* 0x0000000110247824 */ /* 0x000fc400078e020f */
        /* <DEDUP_REMOVED lines=20> */
[CCC-:B------:R-:W-:Y:S01]  /*2a20*/  FFMA.RP R15, R13.reuse, R37.reuse, R32.reuse ;  /* 0x000000250d0f7223 */ /* 0x1c0fe20000008020 */
[CCC-:B------:R-:W-:Y:S01]  /*2a30*/  FFMA.RM R16, R13.reuse, R37.reuse, R32.reuse ;  /* 0x000000250d107223 */ /* 0x1c0fe20000004020 */
[----:B------:R-:W-:Y:S01]  /*2a40*/  FFMA.RZ R13, R13, R37, R32 ;  /* 0x000000250d0d7223 */ /* 0x000fe2000000c020 */
[C---:B------:R-:W-:Y:S02]  /*2a50*/  ISETP.NE.AND P1, PT, R17.reuse, RZ, PT ;  /* 0x000000ff1100720c */ /* 0x040fe40003f25270 */
[----:B------:R-:W-:Y:S02]  /*2a60*/  ISETP.NE.AND P5, PT, R17, RZ, PT ;  /* 0x000000ff1100720c */ /* 0x000fe40003fa5270 */
[----:B------:R-:W-:Y:S02]  /*2a70*/  LOP3.LUT R13, R13, 0x7fffff, RZ, 0xc0, !PT ;  /* 0x007fffff0d0d7812 */ /* 0x000fe400078ec0ff */
[----:B------:R-:W-:Y:S01]  /*2a80*/  FSETP.NEU.FTZ.AND P0, PT, R15, R16, PT ;  /* 0x000000100f00720b */ /* 0x000fe20003f1d000 */
[----:B------:R-:W-:Y:S01]  /*2a90*/  VIADD R16, R17, 0x20 ;  /* 0x0000002011107836 */ /* 0x000fe20000000000 */
[----:B------:R-:W-:Y:S01]  /*2aa0*/  LOP3.LUT R13, R13, 0x800000, RZ, 0xfc, !PT ;  /* 0x008000000d0d7812 */ /* 0x000fe200078efcff */
[----:B------:R-:W-:-:S03]  /*2ab0*/  IMAD.MOV R15, RZ, RZ, -R17 ;  /* 0x000000ffff0f7224 */ /* 0x000fc600078e0a11 */
[----:B------:R-:W-:-:S04]  /*2ac0*/  SHF.L.U32 R16, R13, R16, RZ ;  /* 0x000000100d107219 */ /* 0x000fc800000006ff */
[----:B------:R-:W-:Y:S02]  /*2ad0*/  ISETP.NE.AND P1, PT, R16, RZ, P1 ;  /* 0x000000ff1000720c */ /* 0x000fe40000f25270 */
[----:B------:R-:W-:Y:S02]  /*2ae0*/  SEL R16, R15, RZ, P5 ;  /* 0x000000ff0f107207 */ /* 0x000fe40002800000 */
[----:B------:R-:W-:Y:S02]  /*2af0*/  PLOP3.LUT P0, PT, P0, P1, PT, 0xf8, 0x8f ;  /* 0x00000000008f781c */ /* 0x000fe40000703f70 */
[----:B------:R-:W-:Y:S02]  /*2b00*/  SHF.R.U32.HI R16, RZ, R16, R13 ;  /* 0x00000010ff107219 */ /* 0x000fe4000001160d */
[----:B------:R-:W-:Y:S02]  /*2b10*/  SEL R13, RZ, 0x1, !P0 ;  /* 0x00000001ff0d7807 */ /* 0x000fe40004000000 */
[----:B------:R-:W-:-:S04]  /*2b20*/  SHF.R.U32.HI R32, RZ, 0x1, R16 ;  /* 0x00000001ff207819 */ /* 0x000fc80000011610 */
[----:B------:R-:W-:-:S04]  /*2b30*/  LOP3.LUT R13, R13, 0x1, R32, 0xf8, !PT ;  /* 0x000000010d0d7812 */ /* 0x000fc800078ef820 */
[----:B------:R-:W-:-:S05]  /*2b40*/  LOP3.LUT R13, R13, R16, RZ, 0xc0, !PT ;  /* 0x000000100d0d7212 */ /* 0x000fca00078ec0ff */
[----:B------:R-:W-:-:S05]  /*2b50*/  IMAD.IADD R13, R32, 0x1, R13 ;  /* 0x00000001200d7824 */ /* 0x000fca00078e020d */
[----:B------:R-:W-:Y:S01]  /*2b60*/  LOP3.LUT R12, R13, R12, RZ, 0xfc, !PT ;  /* 0x0000000c0d0c7212 */ /* 0x000fe200078efcff */
[----:B------:R-:W-:Y:S06]  /*2b70*/  BRA `(.L_x_247) ;  /* 0x0000000000107947 */ /* 0x000fec0003800000 */
.L_x_246:
[----:B------:R-:W-:-:S04]  /*2b80*/  LOP3.LUT R12, R12, 0x80000000, RZ, 0xc0, !PT ;  /* 0x800000000c0c7812 */ /* 0x000fc800078ec0ff */
[----:B------:R-:W-:Y:S01]  /*2b90*/  LOP3.LUT R12, R12, 0x7f800000, RZ, 0xfc, !PT ;  /* 0x7f8000000c0c7812 */ /* 0x000fe200078efcff */
[----:B------:R-:W-:Y:S06]  /*2ba0*/  BRA `(.L_x_247) ;  /* 0x0000000000047947 */ /* 0x000fec0003800000 */
.L_x_245:
[----:B------:R-:W-:-:S07]  /*2bb0*/  IMAD R12, R36, 0x800000, R12 ;  /* 0x00800000240c7824 */ /* 0x000fce00078e020c */
.L_x_247:
[----:B------:R-:W-:Y:S05]  /*2bc0*/  BSYNC.RECONVERGENT B5 ;  /* 0x0000000000057941 */ /* 0x000fea0003800200 */
.L_x_244:
[----:B------:R-:W-:Y:S05]  /*2bd0*/  BRA `(.L_x_248) ;  /* 0x0000000000207947 */ /* 0x000fea0003800000 */
.L_x_243:
[----:B------:R-:W-:-:S04]  /*2be0*/  LOP3.LUT R12, R12, 0x80000000, R13, 0x48, !PT ;  /* 0x800000000c0c7812 */ /* 0x000fc800078e480d */
[----:B------:R-:W-:Y:S01]  /*2bf0*/  LOP3.LUT R12, R12, 0x7f800000, RZ, 0xfc, !PT ;  /* 0x7f8000000c0c7812 */ /* 0x000fe200078efcff */
[----:B------:R-:W-:Y:S06]  /*2c00*/  BRA `(.L_x_248) ;  /* 0x0000000000147947 */ /* 0x000fec0003800000 */
.L_x_242:
[----:B------:R-:W-:Y:S01]  /*2c10*/  LOP3.LUT R12, R12, 0x80000000, R13, 0x48, !PT ;  /* 0x800000000c0c7812 */ /* 0x000fe200078e480d */
[----:B------:R-:W-:Y:S06]  /*2c20*/  BRA `(.L_x_248) ;  /* 0x00000000000c7947 */ /* 0x000fec0003800000 */
.L_x_241:
[----:B------:R-:W0:Y:S01]  /*2c30*/  MUFU.RSQ R12, -QNAN ;  /* 0xffc00000000c7908 */ /* 0x000e220000001400 */
[----:B------:R-:W-:Y:S05]  /*2c40*/  BRA `(.L_x_248) ;  /* 0x0000000000047947 */ /* 0x000fea0003800000 */
.L_x_240:
[----:B------:R-:W-:-:S07]  /*2c50*/  FADD.FTZ R12, R3, R12 ;  /* 0x0000000c030c7221 */ /* 0x000fce0000010000 */
.L_x_248:
[----:B------:R-:W-:Y:S05]  /*2c60*/  BSYNC.RECONVERGENT B4 ;  /* 0x0000000000047941 */ /* 0x000fea0003800200 */
.L_x_238:
[----:B0-----:R-:W-:Y:S02]  /*2c70*/  IMAD.MOV.U32 R15, RZ, RZ, R12 ;  /* 0x000000ffff0f7224 */ /* 0x001fe400078e000c */
[----:B------:R-:W-:Y:S02]  /*2c80*/  IMAD.MOV.U32 R12, RZ, RZ, R14 ;  /* 0x000000ffff0c7224 */ /* 0x000fe400078e000e */
[----:B------:R-:W-:-:S04]  /*2c90*/  IMAD.MOV.U32 R13, RZ, RZ, 0x0 ;  /* 0x00000000ff0d7424 */ /* 0x000fc800078e00ff */
[----:B------:R-:W-:Y:S05]  /*2ca0*/  RET.REL.NODEC R12 `(double_cross_backtest_tm_flex_f32) ;  /* 0xffffffd00cd47950 */ /* 0x000fea0003c3ffff */
.L_x_249:
        /* <DEDUP_REMOVED lines=13> */
.L_x_264:


//--------------------- .text.compute_log_returns_f32 --------------------------
	.section	.text.compute_log_returns_f32,"ax",@progbits
	.align	128
        .global         compute_log_returns_f32
        .type           compute_log_returns_f32,@function
        .size           compute_log_returns_f32,(.L_x_271 - compute_log_returns_f32)
        .other          compute_log_returns_f32,@"STO_CUDA_ENTRY STV_DEFAULT"
compute_log_returns_f32:
.text.compute_log_returns_f32:
        /* <DEDUP_REMOVED lines=8> */
[----:B------:R-:W0:Y:S01]  /*0080*/  LDC.64 R2, c[0x0][0x380] ;  /* 0x0000e000ff027b82 */ /* 0x000e220000000a00 */
[----:B------:R-:W1:Y:S01]  /*0090*/  LDCU UR4, c[0x0][0x370] ;  /* 0x00006e00ff0477ac */ /* 0x000e620008000800 */
[----:B------:R-:W2:Y:S06]  /*00a0*/  LDCU.64 UR6, c[0x0][0x358] ;  /* 0x00006b00ff0677ac */ /* 0x000eac0008000a00 */
[----:B------:R-:W3:Y:S01]  /*00b0*/  LDC.64 R4, c[0x0][0x390] ;  /* 0x0000e400ff047b82 */ /* 0x000ee20000000a00 */
[----:B------:R-:W4:Y:S01]  /*00c0*/  LDCU UR5, c[0x0][0x388] ;  /* 0x00007100ff0577ac */ /* 0x000f220008000800 */
[----:B-1----:R-:W-:-:S07]  /*00d0*/  IMAD R0, R0, UR4, RZ ;  /* 0x0000000400007c24 */ /* 0x002fce000f8e02ff */
.L_x_254:
[----:B------:R-:W-:Y:S01]  /*00e0*/  ISETP.NE.AND P0, PT, R9, RZ, PT ;  /* 0x000000ff0900720c */ /* 0x000fe20003f05270 */
[----:B------:R-:W-:-:S12]  /*00f0*/  BSSY.RECONVERGENT B0, `(.L_x_250) ;  /* 0x0000044000007945 */ /* 0x000fd80003800200 */
[----:B-12---:R-:W2:Y:S02]  /*0100*/  @!P0 LDC.64 R6, c[0x0][0x390] ;  /* 0x0000e400ff068b82 */ /* 0x006ea40000000a00 */
[----:B--2---:R1:W-:Y:S01]  /*0110*/  @!P0 STG.E desc[UR6][R6.64], RZ ;  /* 0x000000ff06008986 */ /* 0x0043e2000c101906 */
[----:B------:R-:W-:Y:S05]  /*0120*/  @!P0 BRA `(.L_x_251) ;  /* 0x0000000400008947 */ /* 0x000fea0003800000 */
[----:B0-----:R-:W-:-:S05]  /*0130*/  IMAD.WIDE R12, R9, 0x4, R2 ;  /* 0x00000004090c7825 */ /* 0x001fca00078e0202 */
[----:B------:R-:W2:Y:S04]  /*0140*/  LDG.E.CONSTANT R8, desc[UR6][R12.64+-0x4] ;  /* 0xfffffc060c087981 */ /* 0x000ea8000c1e9900 */
[----:B------:R-:W5:Y:S01]  /*0150*/  LDG.E.CONSTANT R10, desc[UR6][R12.64] ;  /* 0x000000060c0a7981 */ /* 0x000f62000c1e9900 */
[----:B------:R-:W-:Y:S01]  /*0160*/  BSSY.RECONVERGENT B1, `(.L_x_252) ;  /* 0x000003b000017945 */ /* 0x000fe20003800200 */
[----:B------:R-:W-:Y:S02]  /*0170*/  HFMA2 R11, -RZ, RZ, 0, 0 ;  /* 0x00000000ff0b7431 */ /* 0x000fe400000001ff */
[----:B-1-3--:R-:W-:Y:S01]  /*0180*/  IMAD.WIDE R6, R9, 0x4, R4 ;  /* 0x0000000409067825 */ /* 0x00afe200078e0204 */
[----:B--2---:R-:W-:-:S04]  /*0190*/  FSETP.GT.AND P0, PT, R8, RZ, PT ;  /* 0x000000ff0800720b */ /* 0x004fc80003f04000 */
[----:B-----5:R-:W-:-:S04]  /*01a0*/  FSETP.LEU.OR P0, PT, R10, RZ, !P0 ;  /* 0x000000ff0a00720b */ /* 0x020fc8000470b400 */
[----:B------:R-:W-:-:S04]  /*01b0*/  FSETP.EQU.OR P0, PT, |R10|, +INF , P0 ;  /* 0x7f8000000a00780b */ /* 0x000fc8000070a600 */
[----:B------:R-:W-:-:S13]  /*01c0*/  FSETP.EQU.OR P0, PT, |R8|, +INF , P0 ;  /* 0x7f8000000800780b */ /* 0x000fda000070a600 */
[----:B------:R-:W-:Y:S05]  /*01d0*/  @P0 BRA `(.L_x_253) ;  /* 0x0000000000cc0947 */ /* 0x000fea0003800000 */
[----:B------:R-:W-:Y:S02]  /*01e0*/  FSETP.GEU.AND P0, PT, R10, 1.175494350822287508e-38, PT ;  /* 0x008000000a00780b */ /* 0x000fe40003f0e000 */
[----:B------:R-:W-:Y:S02]  /*01f0*/  FSETP.GEU.AND P1, PT, R8, 1.175494350822287508e-38, PT ;  /* 0x008000000800780b */ /* 0x000fe40003f2e000 */
[----:B------:R-:W-:Y:S02]  /*0200*/  MOV R14, 0x3e055027 ;  /* 0x3e055027000e7802 */ /* 0x000fe40000000f00 */
[----:B------:R-:W-:-:S07]  /*0210*/  FSEL R16, RZ, -23, P1 ;  /* 0xc1b80000ff107808 */ /* 0x000fce0000800000 */
[----:B------:R-:W-:Y:S02]  /*0220*/  @!P0 FMUL R10, R10, 8388608 ;  /* 0x4b0000000a0a8820 */ /* 0x000fe40000400000 */
[----:B------:R-:W-:-:S03]  /*0230*/  @!P1 FMUL R8, R8, 8388608 ;  /* 0x4b00000008089820 */ /* 0x000fc60000400000 */
[----:B------:R-:W-:Y:S02]  /*0240*/  IADD3 R15, PT, PT, R10, -0x3f2aaaab, RZ ;  /* 0xc0d555550a0f7810 */ /* 0x000fe40007ffe0ff */
[----:B------:R-:W-:Y:S02]  /*0250*/  IADD3 R13, PT, PT, R8, -0x3f2aaaab, RZ ;  /* 0xc0d55555080d7810 */ /* 0x000fe40007ffe0ff */
[----:B------:R-:W-:Y:S02]  /*0260*/  LOP3.LUT R15, R15, 0xff800000, RZ, 0xc0, !PT ;  /* 0xff8000000f0f7812 */ /* 0x000fe400078ec0ff */
[----:B------:R-:W-:Y:S02]  /*0270*/  LOP3.LUT R13, R13, 0xff800000, RZ, 0xc0, !PT ;  /* 0xff8000000d0d7812 */ /* 0x000fe400078ec0ff */
[----:B------:R-:W-:Y:S02]  /*0280*/  IADD3 R12, PT, PT, R10, -R15, RZ ;  /* 0x8000000f0a0c7210 */ /* 0x000fe40007ffe0ff */
[----:B------:R-:W-:-:S02]  /*0290*/  IADD3 R11, PT, PT, R8, -R13, RZ ;  /* 0x8000000d080b7210 */ /* 0x000fc40007ffe0ff */
[----:B------:R-:W-:Y:S01]  /*02a0*/  ISETP.GT.U32.AND P1, PT, R10, 0x7f7fffff, PT ;  /* 0x7f7fffff0a00780c */ /* 0x000fe20003f24070 */
[----:B------:R-:W-:Y:S01]  /*02b0*/  FADD R12, R12, -1 ;  /* 0xbf8000000c0c7421 */ /* 0x000fe20000000000 */
[----:B------:R-:W-:Y:S01]  /*02c0*/  ISETP.GT.U32.AND P2, PT, R8, 0x7f7fffff, PT ;  /* 0x7f7fffff0800780c */ /* 0x000fe20003f44070 */
[----:B------:R-:W-:Y:S01]  /*02d0*/  FADD R11, R11, -1 ;  /* 0xbf8000000b0b7421 */ /* 0x000fe20000000000 */
[----:B------:R-:W-:Y:S01]  /*02e0*/  I2FP.F32.S32 R15, R15 ;  /* 0x0000000f000f7245 */ /* 0x000fe20000201400 */
[CC--:B------:R-:W-:Y:S01]  /*02f0*/  FFMA R17, R12.reuse, -R14.reuse, 0.14084610342979431152 ;  /* 0x3e1039f60c117423 */ /* 0x0c0fe2000000080e */
[----:B------:R-:W-:Y:S01]  /*0300*/  I2FP.F32.S32 R13, R13 ;  /* 0x0000000d000d7245 */ /* 0x000fe20000201400 */
[C---:B------:R-:W-:Y:S02]  /*0310*/  FFMA R14, R11.reuse, -R14, 0.14084610342979431152 ;  /* 0x3e1039f60b0e7423 */ /* 0x040fe4000000080e */
[C---:B------:R-:W-:Y:S02]  /*0320*/  FFMA R17, R12.reuse, R17, -0.12148627638816833496 ;  /* 0xbdf8cdcc0c117423 */ /* 0x040fe40000000011 */
[----:B------:R-:W-:Y:S01]  /*0330*/  FFMA R14, R11, R14, -0.12148627638816833496 ;  /* 0xbdf8cdcc0b0e7423 */ /* 0x000fe2000000000e */
[----:B------:R-:W-:Y:S01]  /*0340*/  FFMA R13, R13, 1.1920928955078125e-07, R16 ;  /* 0x340000000d0d7823 */ /* 0x000fe20000000010 */
[----:B------:R-:W-:-:S02]  /*0350*/  FFMA R17, R12, R17, 0.13980610668659210205 ;  /* 0x3e0f29550c117423 */ /* 0x000fc40000000011 */
[C---:B------:R-:W-:Y:S02]  /*0360*/  FFMA R14, R11.reuse, R14, 0.13980610668659210205 ;  /* 0x3e0f29550b0e7423 */ /* 0x040fe4000000000e */
[C---:B------:R-:W-:Y:S02]  /*0370*/  FFMA R17, R12.reuse, R17, -0.16684235632419586182 ;  /* 0xbe2ad8b90c117423 */ /* 0x040fe40000000011 */
[C---:B------:R-:W-:Y:S02]  /*0380*/  FFMA R14, R11.reuse, R14, -0.16684235632419586182 ;  /* 0xbe2ad8b90b0e7423 */ /* 0x040fe4000000000e */
[C---:B------:R-:W-:Y:S02]  /*0390*/  FFMA R17, R12.reuse, R17, 0.20012299716472625732 ;  /* 0x3e4ced0b0c117423 */ /* 0x040fe40000000011 */
[----:B------:R-:W-:Y:S02]  /*03a0*/  FFMA R14, R11, R14, 0.20012299716472625732 ;  /* 0x3e4ced0b0b0e7423 */ /* 0x000fe4000000000e */
[----:B------:R-:W-:-:S02]  /*03b0*/  FFMA R17, R12, R17, -0.24999669194221496582 ;  /* 0xbe7fff220c117423 */ /* 0x000fc40000000011 */
[C---:B------:R-:W-:Y:S01]  /*03c0*/  FFMA R18, R11.reuse, R14, -0.24999669194221496582 ;  /* 0xbe7fff220b127423 */ /* 0x040fe2000000000e */
[----:B------:R-:W-:Y:S01]  /*03d0*/  FSEL R14, RZ, -23, P0 ;  /* 0xc1b80000ff0e7808 */ /* 0x000fe20000000000 */
[----:B------:R-:W-:Y:S01]  /*03e0*/  FFMA R17, R12, R17, 0.33333182334899902344 ;  /* 0x3eaaaa780c117423 */ /* 0x000fe20000000011 */
[----:B------:R-:W-:Y:S01]  /*03f0*/  FSETP.NEU.AND P0, PT, R10, RZ, PT ;  /* 0x000000ff0a00720b */ /* 0x000fe20003f0d000 */
[----:B------:R-:W-:Y:S02]  /*0400*/  FFMA R18, R11, R18, 0.33333182334899902344 ;  /* 0x3eaaaa780b127423 */ /* 0x000fe40000000012 */
[C---:B------:R-:W-:Y:S01]  /*0410*/  FFMA R17, R12.reuse, R17, -0.5 ;  /* 0xbf0000000c117423 */ /* 0x040fe20000000011 */
[----:B------:R-:W-:Y:S01]  /*0420*/  FFMA R14, R15, 1.1920928955078125e-07, R14 ;  /* 0x340000000f0e7823 */ /* 0x000fe2000000000e */
[----:B------:R-:W-:Y:S02]  /*0430*/  FFMA R18, R11, R18, -0.5 ;  /* 0xbf0000000b127423 */ /* 0x000fe40000000012 */
[----:B------:R-:W-:-:S02]  /*0440*/  FMUL R17, R12, R17 ;  /* 0x000000110c117220 */ /* 0x000fc40000400000 */
[C---:B------:R-:W-:Y:S02]  /*0450*/  FMUL R18, R11.reuse, R18 ;  /* 0x000000120b127220 */ /* 0x040fe40000400000 */
[----:B------:R-:W-:Y:S02]  /*0460*/  FFMA R17, R12, R17, R12 ;  /* 0x000000110c117223 */ /* 0x000fe4000000000c */
[----:B------:R-:W-:Y:S01]  /*0470*/  FFMA R18, R11, R18, R11 ;  /* 0x000000120b127223 */ /* 0x000fe2000000000b */
[----:B------:R-:W-:Y:S01]  /*0480*/  MOV R11, 0x7f800000 ;  /* 0x7f800000000b7802 */ /* 0x000fe20000000f00 */
[----:B------:R-:W-:Y:S02]  /*0490*/  FFMA R14, R14, 0.69314718246459960938, R17 ;  /* 0x3f3172180e0e7823 */ /* 0x000fe40000000011 */
[----:B------:R-:W-:Y:S02]  /*04a0*/  FFMA R13, R13, 0.69314718246459960938, R18 ;  /* 0x3f3172180d0d7823 */ /* 0x000fe40000000012 */
[-C--:B------:R-:W-:Y:S01]  /*04b0*/  @P1 FFMA R14, R10, R11.reuse, +INF ;  /* 0x7f8000000a0e1423 */ /* 0x080fe2000000000b */
[C---:B------:R-:W-:Y:S01]  /*04c0*/  @P2 FFMA R13, R8.reuse, R11, +INF ;  /* 0x7f800000080d2423 */ /* 0x040fe2000000000b */
[----:B------:R-:W-:-:S03]  /*04d0*/  FSETP.NEU.AND P1, PT, R8, RZ, PT ;  /* 0x000000ff0800720b */ /* 0x000fc60003f2d000 */
[----:B------:R-:W-:Y:S02]  /*04e0*/  FSEL R14, R14, -INF , P0 ;  /* 0xff8000000e0e7808 */ /* 0x000fe40000000000 */
[----:B------:R-:W-:-:S05]  /*04f0*/  FSEL R13, R13, -INF , P1 ;  /* 0xff8000000d0d7808 */ /* 0x000fca0000800000 */
[----:B------:R-:W-:-:S07]  /*0500*/  FADD R11, R14, -R13 ;  /* 0x8000000d0e0b7221 */ /* 0x000fce0000000000 */
.L_x_253:
[----:B----4-:R-:W-:Y:S05]  /*0510*/  BSYNC.RECONVERGENT B1 ;  /* 0x0000000000017941 */ /* 0x010fea0003800200 */
.L_x_252:
[----:B------:R2:W-:Y:S02]  /*0520*/  STG.E desc[UR6][R6.64], R11 ;  /* 0x0000000b06007986 */ /* 0x0005e4000c101906 */
.L_x_251:
[----:B----4-:R-:W-:Y:S05]  /*0530*/  BSYNC.RECONVERGENT B0 ;  /* 0x0000000000007941 */ /* 0x010fea0003800200 */
.L_x_250:
[----:B------:R-:W-:-:S04]  /*0540*/  IADD3 R9, PT, PT, R0, R9, RZ ;  /* 0x0000000900097210 */ /* 0x000fc80007ffe0ff */
[----:B------:R-:W-:-:S13]  /*0550*/  ISETP.GE.AND P0, PT, R9, UR5, PT ;  /* 0x0000000509007c0c */ /* 0x000fda000bf06270 */
[----:B------:R-:W-:Y:S05]  /*0560*/  @!P0 BRA `(.L_x_254) ;  /* 0xfffffff800dc8947 */ /* 0x000fea000383ffff */
[----:B------:R-:W-:Y:S05]  /*0570*/  EXIT ;  /* 0x000000000000794d */ /* 0x000fea0003800000 */
.L_x_255:
        /* <DEDUP_REMOVED lines=16> */
.L_x_271:


//--------------------- .text.transpose_row_to_tm --------------------------
	.section	.text.transpose_row_to_tm,"ax",@progbits
	.align	128
        .global         transpose_row_to_tm
        .type           transpose_row_to_tm,@function
        .size           transpose_row_to_tm,(.L_x_272 - transpose_row_to_tm)
        .other          transpose_row_to_tm,@"STO_CUDA_ENTRY STV_DEFAULT"
transpose_row_to_tm:
.text.transpose_row_to_tm:
[----:B------:R-:W-:Y:S01]  /*0000*/  LDC R1, c[0x0][0x37c] ;  /* 0x0000df00ff017b82 */ /* 0x000fe20000000800 */
[----:B------:R-:W0:Y:S07]  /*0010*/  S2R R9, SR_TID.X ;  /* 0x0000000000097919 */ /* 0x000e2e0000002100 */
[----:B------:R-:W0:Y:S08]  /*0020*/  S2UR UR4, SR_CTAID.X ;  /* 0x00000000000479c3 */ /* 0x000e300000002500 */
[----:B------:R-:W0:Y:S08]  /*0030*/  LDC R8, c[0x0][0x360] ;  /* 0x0000d800ff087b82 */ /* 0x000e300000000800 */
[----:B------:R-:W1:Y:S01]  /*0040*/  LDC.64 R4, c[0x0][0x388] ;  /* 0x0000e200ff047b82 */ /* 0x000e620000000a00 */
[----:B0-----:R-:W-:-:S02]  /*0050*/  IMAD R9, R8, UR4, R9 ;  /* 0x0000000408097c24 */ /* 0x001fc4000f8e0209 */
[----:B-1----:R-:W-:-:S05]  /*0060*/  IMAD R0, R5, R4, RZ ;  /* 0x0000000405007224 */ /* 0x002fca00078e02ff */
[----:B------:R-:W-:-:S13]  /*0070*/  ISETP.GE.AND P0, PT, R9, R0, PT ;  /* 0x000000000900720c */ /* 0x000fda0003f06270 */
[----:B------:R-:W-:Y:S05]  /*0080*/  @P0 EXIT ;  /* 0x000000000000094d */ /* 0x000fea0003800000 */
[-C--:B------:R-:W-:Y:S01]  /*0090*/  IABS R2, R5.reuse ;  /* 0x0000000500027213 */ /* 0x080fe20000000000 */
[----:B------:R-:W0:Y:S01]  /*00a0*/  LDC R3, c[0x0][0x38c] ;  /* 0x0000e300ff037b82 */ /* 0x000e220000000800 */
[----:B------:R-:W1:Y:S01]  /*00b0*/  LDCU UR4, c[0x0][0x370] ;  /* 0x00006e00ff0477ac */ /* 0x000e620008000800 */
[----:B------:R-:W-:Y:S01]  /*00c0*/  ISETP.NE.AND P0, PT, R5, RZ, PT ;  /* 0x000000ff0500720c */ /* 0x000fe20003f05270 */
[----:B------:R-:W2:Y:S01]  /*00d0*/  I2F.RP R4, R2 ;  /* 0x0000000200047306 */ /* 0x000ea20000209400 */
[----:B------:R-:W-:Y:S01]  /*00e0*/  LOP3.LUT R5, RZ, R5, RZ, 0x33, !PT ;  /* 0x00000005ff057212 */ /* 0x000fe200078e33ff */
[----:B------:R-:W3:Y:S01]  /*00f0*/  LDCU.64 UR6, c[0x0][0x358] ;  /* 0x00006b00ff0677ac */ /* 0x000ee20008000a00 */
[----:B------:R-:W4:Y:S01]  /*0100*/  LDCU UR5, c[0x0][0x388] ;  /* 0x00007100ff0577ac */ /* 0x000f220008000800 */
[----:B------:R-:W0:Y:S01]  /*0110*/  LDCU.64 UR8, c[0x0][0x380] ;  /* 0x00007000ff0877ac */ /* 0x000e220008000a00 */
[----:B------:R-:W0:Y:S03]  /*0120*/  LDCU.64 UR10, c[0x0][0x390] ;  /* 0x00007200ff0a77ac */ /* 0x000e260008000a00 */
[----:B--2---:R-:W2:Y:S02]  /*0130*/  MUFU.RCP R4, R4 ;  /* 0x0000000400047308 */ /* 0x004ea40000001000 */
[----:B--2---:R-:W-:-:S06]  /*0140*/  VIADD R6, R4, 0xffffffe ;  /* 0x0ffffffe04067836 */ /* 0x004fcc0000000000 */
[----:B------:R2:W5:Y:S02]  /*0150*/  F2I.FTZ.U32.TRUNC.NTZ R7, R6 ;  /* 0x0000000600077305 */ /* 0x000564000021f000 */
[----:B--2---:R-:W-:Y:S02]  /*0160*/  IMAD.MOV.U32 R6, RZ, RZ, RZ ;  /* 0x000000ffff067224 */ /* 0x004fe400078e00ff */
[----:B-----5:R-:W-:-:S04]  /*0170*/  IMAD.MOV R11, RZ, RZ, -R7 ;  /* 0x000000ffff0b7224 */ /* 0x020fc800078e0a07 */
[----:B------:R-:W-:-:S04]  /*0180*/  IMAD R11, R11, R2, RZ ;  /* 0x000000020b0b7224 */ /* 0x000fc800078e02ff */
[----:B------:R-:W-:Y:S01]  /*0190*/  IMAD.HI.U32 R4, R7, R11, R6 ;  /* 0x0000000b07047227 */ /* 0x000fe200078e0006 */
[----:B------:R-:W-:-:S03]  /*01a0*/  MOV R7, R9 ;  /* 0x0000000900077202 */ /* 0x000fc60000000f00 */
[----:B01-34-:R-:W-:-:S07]  /*01b0*/  IMAD R6, R8, UR4, RZ ;  /* 0x0000000408067c24 */ /* 0x01bfce000f8e02ff */
.L_x_256:
[----:B------:R-:W-:Y:S02]  /*01c0*/  IABS R9, R7 ;  /* 0x0000000700097213 */ /* 0x000fe40000000000 */
[----:B------:R-:W-:-:S03]  /*01d0*/  IABS R12, R3 ;  /* 0x00000003000c7213 */ /* 0x000fc60000000000 */
[----:B------:R-:W-:-:S04]  /*01e0*/  IMAD.HI.U32 R8, R4, R9, RZ ;  /* 0x0000000904087227 */ /* 0x000fc800078e00ff */
[----:B0-----:R-:W-:-:S04]  /*01f0*/  IMAD.MOV R10, RZ, RZ, -R8 ;  /* 0x000000ffff0a7224 */ /* 0x001fc800078e0a08 */
[----:B------:R-:W-:-:S05]  /*0200*/  IMAD R9, R12, R10, R9 ;  /* 0x0000000a0c097224 */ /* 0x000fca00078e0209 */
[----:B------:R-:W-:-:S13]  /*0210*/  ISETP.GT.U32.AND P2, PT, R2, R9, PT ;  /* 0x000000090200720c */ /* 0x000fda0003f44070 */
[----:B------:R-:W-:Y:S01]  /*0220*/  @!P2 IMAD.IADD R9, R9, 0x1, -R12 ;  /* 0x000000010909a824 */ /* 0x000fe200078e0a0c */
[----:B------:R-:W-:-:S04]  /*0230*/  @!P2 IADD3 R8, PT, PT, R8, 0x1, RZ ;  /* 0x000000010808a810 */ /* 0x000fc80007ffe0ff */
[----:B------:R-:W-:Y:S02]  /*0240*/  ISETP.GE.U32.AND P1, PT, R9, R2, PT ;  /* 0x000000020900720c */ /* 0x000fe40003f26070 */
[----:B------:R-:W-:-:S04]  /*0250*/  LOP3.LUT R9, R7, R3, RZ, 0x3c, !PT ;  /* 0x0000000307097212 */ /* 0x000fc800078e3cff */
[----:B------:R-:W-:-:S07]  /*0260*/  ISETP.GE.AND P3, PT, R9, RZ, PT ;  /* 0x000000ff0900720c */ /* 0x000fce0003f66270 */
[----:B------:R-:W-:-:S06]  /*0270*/  @P1 VIADD R8, R8, 0x1 ;  /* 0x0000000108081836 */ /* 0x000fcc0000000000 */
[----:B------:R-:W-:-:S05]  /*0280*/  @!P3 IMAD.MOV R8, RZ, RZ, -R8 ;  /* 0x000000ffff08b224 */ /* 0x000fca00078e0a08 */
[----:B------:R-:W-:-:S04]  /*0290*/  SEL R8, R5, R8, !P0 ;  /* 0x0000000805087207 */ /* 0x000fc80004000000 */
[----:B------:R-:W-:-:S05]  /*02a0*/  IADD3 R10, PT, PT, -R8, RZ, RZ ;  /* 0x000000ff080a7210 */ /* 0x000fca0007ffe1ff */
[----:B------:R-:W-:-:S05]  /*02b0*/  IMAD R10, R3, R10, R7 ;  /* 0x0000000a030a7224 */ /* 0x000fca00078e0207 */
[----:B------:R-:W-:-:S03]  /*02c0*/  SHF.R.S32.HI R11, RZ, 0x1f, R10 ;  /* 0x0000001fff0b7819 */ /* 0x000fc6000001140a */
[----:B------:R-:W-:-:S03]  /*02d0*/  IMAD.WIDE R14, R8, R3, R10 ;  /* 0x00000003080e7225 */ /* 0x000fc600078e020a */
[----:B------:R-:W-:-:S04]  /*02e0*/  LEA R12, P1, R14, UR8, 0x2 ;  /* 0x000000080e0c7c11 */ /* 0x000fc8000f8210ff */
[----:B------:R-:W-:-:S06]  /*02f0*/  LEA.HI.X R13, R14, UR9, R15, 0x2, P1 ;  /* 0x000000090e0d7c11 */ /* 0x000fcc00088f140f */
[----:B------:R-:W2:Y:S01]  /*0300*/  LDG.E.CONSTANT R13, desc[UR6][R12.64] ;  /* 0x000000060c0d7981 */ /* 0x000ea2000c1e9900 */
[--C-:B------:R-:W-:Y:S01]  /*0310*/  SHF.R.S32.HI R9, RZ, 0x1f, R8.reuse ;  /* 0x0000001fff097819 */ /* 0x100fe20000011408 */
[----:B------:R-:W-:Y:S02]  /*0320*/  IMAD.IADD R7, R6, 0x1, R7 ;  /* 0x0000000106077824 */ /* 0x000fe400078e0207 */
[----:B------:R-:W-:-:S03]  /*0330*/  IMAD.WIDE R8, R10, UR5, R8 ;  /* 0x000000050a087c25 */ /* 0x000fc6000f8e0208 */
[----:B------:R-:W-:-:S04]  /*0340*/  LEA R10, P1, R8, UR10, 0x2 ;  /* 0x0000000a080a7c11 */ /* 0x000fc8000f8210ff */
[----:B------:R-:W-:Y:S02]  /*0350*/  LEA.HI.X R11, R8, UR11, R9, 0x2, P1 ;  /* 0x0000000b080b7c11 */ /* 0x000fe400088f1409 */
[----:B------:R-:W-:-:S03]  /*0360*/  ISETP.GE.AND P1, PT, R7, R0, PT ;  /* 0x000000000700720c */ /* 0x000fc60003f26270 */
[----:B--2---:R0:W-:Y:S10]  /*0370*/  STG.E desc[UR6][R10.64], R13 ;  /* 0x0000000d0a007986 */ /* 0x0041f4000c101906 */
[----:B------:R-:W-:Y:S05]  /*0380*/  @!P1 BRA `(.L_x_256) ;  /* 0xfffffffc008c9947 */ /* 0x000fea000383ffff */
[----:B------:R-:W-:Y:S05]  /*0390*/  EXIT ;  /* 0x000000000000794d */ /* 0x000fea0003800000 */
.L_x_257:
        /* <DEDUP_REMOVED lines=14> */
.L_x_272:


//--------------------- .nv.shared.reserved.0     --------------------------
	.section	.nv.shared.reserved.0,"aw",@nobits
	.weak		__nv_reservedSMEM_offset_0_alias
	.size		__nv_reservedSMEM_offset_0_alias, 0, 64
	.other		__nv_reservedSMEM_offset_0_alias,@"STO_CUDA_RESERVED_SHARED STV_DEFAULT"
__nv_reservedSMEM_offset_0_alias:
	.zero		0
	.zero		64


//--------------------- .nv.global                --------------------------
	.section	.nv.global,"aw",@nobits
.nv.global:
	.type		_ZN34_INTERNAL_ccb96064_4_k_cu_f739a1524cuda3std3__48in_placeE,@object
	.size		_ZN34_INTERNAL_ccb96064_4_k_cu_f739a1524cuda3std3__48in_placeE,(_ZN34_INTERNAL_ccb96064_4_k_cu_f739a1524cuda3std6ranges3__45__cpo8distanceE - _ZN34_INTERNAL_ccb96064_4_k_cu_f739a1524cuda3std3__48in_placeE)
_ZN34_INTERNAL_ccb96064_4_k_cu_f739a1524cuda3std3__48in_placeE:
	.zero		1
	.type		_ZN34_INTERNAL_ccb96064_4_k_cu_f739a1524cuda3std6ranges3__45__cpo8distanceE,@object
	.size		_ZN34_INTERNAL_ccb96064_4_k_cu_f739a1524cuda3std6ranges3__45__cpo8distanceE,(_ZN34_INTERNAL_ccb96064_4_k_cu_f739a1524cuda3std3__45__cpo6cbeginE - _ZN34_INTERNAL_ccb96064_4_k_cu_f739a1524cuda3std6ranges3__45__cpo8distanceE)
_ZN34_INTERNAL_ccb96064_4_k_cu_f739a1524cuda3std6ranges3__45__cpo8distanceE:
	.zero		1
	.type		_ZN34_INTERNAL_ccb96064_4_k_cu_f739a1524cuda3std3__45__cpo6cbeginE,@object
	.size		_ZN34_INTERNAL_ccb96064_4_k_cu_f739a1524cuda3std3__45__cpo6cbeginE,(_ZN34_INTERNAL_ccb96064_4_k_cu_f739a1524cuda3std6ranges3__45__cpo7advanceE - _ZN34_INTERNAL_ccb96064_4_k_cu_f739a1524cuda3std3__45__cpo6cbeginE)
_ZN34_INTERNAL_ccb96064_4_k_cu_f739a1524cuda3std3__45__cpo6cbeginE:
	.zero		1
	.type		_ZN34_INTERNAL_ccb96064_4_k_cu_f739a1524cuda3std6ranges3__45__cpo7advanceE,@object
	.size		_ZN34_INTERNAL_ccb96064_4_k_cu_f739a1524cuda3std6ranges3__45__cpo7advanceE,(_ZN34_INTERNAL_ccb96064_4_k_cu_f739a1524cuda3std3__45__cpo7crbeginE - _ZN34_INTERNAL_ccb96064_4_k_cu_f739a1524cuda3std6ranges3__45__cpo7advanceE)
_ZN34_INTERNAL_ccb96064_4_k_cu_f739a1524cuda3std6ranges3__45__cpo7advanceE:
	.zero		1
	.type		_ZN34_INTERNAL_ccb96064_4_k_cu_f739a1524cuda3std3__45__cpo7crbeginE,@object
	.size		_ZN34_INTERNAL_ccb96064_4_k_cu_f739a1524cuda3std3__45__cpo7crbeginE,(_ZN34_INTERNAL_ccb96064_4_k_cu_f739a1524cuda3std6ranges3__45__cpo4dataE - _ZN34_INTERNAL_ccb96064_4_k_cu_f739a1524cuda3std3__45__cpo7crbeginE)
_ZN34_INTERNAL_ccb96064_4_k_cu_f739a1524cuda3std3__45__cpo7crbeginE:
	.zero		1
	.type		_ZN34_INTERNAL_ccb96064_4_k_cu_f739a1524cuda3std6ranges3__45__cpo4dataE,@object
	.size		_ZN34_INTERNAL_ccb96064_4_k_cu_f739a1524cuda3std6ranges3__45__cpo4dataE,(_ZN34_INTERNAL_ccb96064_4_k_cu_f739a1524cuda3std6ranges3__45__cpo5beginE - _ZN34_INTERNAL_ccb96064_4_k_cu_f739a1524cuda3std6ranges3__45__cpo4dataE)
_ZN34_INTERNAL_ccb96064_4_k_cu_f739a1524cuda3std6ranges3__45__cpo4dataE:
	.zero		1
	.type		_ZN34_INTERNAL_ccb96064_4_k_cu_f739a1524cuda3std6ranges3__45__cpo5beginE,@object
	.size		_ZN34_INTERNAL_ccb96064_4_k_cu_f739a1524cuda3std6ranges3__45__cpo5beginE,(_ZN34_INTERNAL_ccb96064_4_k_cu_f739a1524cuda3std3__436_GLOBAL__N__ccb96064_4_k_cu_f739a1526ignoreE - _ZN34_INTERNAL_ccb96064_4_k_cu_f739a1524cuda3std6ranges3__45__cpo5beginE)
_ZN34_INTERNAL_ccb96064_4_k_cu_f739a1524cuda3std6ranges3__45__cpo5beginE:
	.zero		1
	.type		_ZN34_INTERNAL_ccb96064_4_k_cu_f739a1524cuda3std3__436_GLOBAL__N__ccb96064_4_k_cu_f739a1526ignoreE,@object
	.size		_ZN34_INTERNAL_ccb96064_4_k_cu_f739a1524cuda3std3__436_GLOBAL__N__ccb96064_4_k_cu_f739a1526ignoreE,(_ZN34_INTERNAL_ccb96064_4_k_cu_f739a1524cuda3std6ranges3__45__cpo4sizeE - _ZN34_INTERNAL_ccb96064_4_k_cu_f739a1524cuda3std3__436_GLOBAL__N__ccb96064_4_k_cu_f739a1526ignoreE)
_ZN34_INTERNAL_ccb96064_4_k_cu_f739a1524cuda3std3__436_GLOBAL__N__ccb96064_4_k_cu_f739a1526ignoreE:
	.zero		1
	.type		_ZN34_INTERNAL_ccb96064_4_k_cu_f739a1524cuda3std6ranges3__45__cpo4sizeE,@object
	.size		_ZN34_INTERNAL_ccb96064_4_k_cu_f739a1524cuda3std6ranges3__45__cpo4sizeE,(_ZN34_INTERNAL_ccb96064_4_k_cu_f739a1524cuda3std3__45__cpo5beginE - _ZN34_INTERNAL_ccb96064_4_k_cu_f739a1524cuda3std6ranges3__45__cpo4sizeE)
_ZN34_INTERNAL_ccb96064_4_k_cu_f739a1524cuda3std6ranges3__45__cpo4sizeE:
	.zero		1
	.type		_ZN34_INTERNAL_ccb96064_4_k_cu_f739a1524cuda3std3__45__cpo5beginE,@object
	.size		_ZN34_INTERNAL_ccb96064_4_k_cu_f739a1524cuda3std3__45__cpo5beginE,(_ZN34_INTERNAL_ccb96064_4_k_cu_f739a1524cuda3std6ranges3__45__cpo6cbeginE - _ZN34_INTERNAL_ccb96064_4_k_cu_f739a1524cuda3std3__45__cpo5beginE)
_ZN34_INTERNAL_ccb96064_4_k_cu_f739a1524cuda3std3__45__cpo5beginE:
	.zero		1
	.type		_ZN34_INTERNAL_ccb96064_4_k_cu_f739a1524cuda3std6ranges3__45__cpo6cbeginE,@object
	.size		_ZN34_INTERNAL_ccb96064_4_k_cu_f739a1524cuda3std6ranges3__45__cpo6cbeginE,(_ZN34_INTERNAL_ccb96064_4_k_cu_f739a1524cuda3std3__45__cpo6rbeginE - _ZN34_INTERNAL_ccb96064_4_k_cu_f739a1524cuda3std6ranges3__45__cpo6cbeginE)
_ZN34_INTERNAL_ccb96064_4_k_cu_f739a1524cuda3std6ranges3__45__cpo6cbeginE:
	.zero		1
	.type		_ZN34_INTERNAL_ccb96064_4_k_cu_f739a1524cuda3std3__45__cpo6rbeginE,@object
	.size		_ZN34_INTERNAL_ccb96064_4_k_cu_f739a1524cuda3std3__45__cpo6rbeginE,(_ZN34_INTERNAL_ccb96064_4_k_cu_f739a1524cuda3std6ranges3__45__cpo4nextE - _ZN34_INTERNAL_ccb96064_4_k_cu_f739a1524cuda3std3__45__cpo6rbeginE)
_ZN34_INTERNAL_ccb96064_4_k_cu_f739a1524cuda3std3__45__cpo6rbeginE:
	.zero		1
	.type		_ZN34_INTERNAL_ccb96064_4_k_cu_f739a1524cuda3std6ranges3__45__cpo4nextE,@object
	.size		_ZN34_INTERNAL_ccb96064_4_k_cu_f739a1524cuda3std6ranges3__45__cpo4nextE,(_ZN34_INTERNAL_ccb96064_4_k_cu_f739a1524cuda3std6ranges3__45__cpo4swapE - _ZN34_INTERNAL_ccb96064_4_k_cu_f739a1524cuda3std6ranges3__45__cpo4nextE)
_ZN34_INTERNAL_ccb96064_4_k_cu_f739a1524cuda3std6ranges3__45__cpo4nextE:
	.zero		1
	.type		_ZN34_INTERNAL_ccb96064_4_k_cu_f739a1524cuda3std6ranges3__45__cpo4swapE,@object
	.size		_ZN34_INTERNAL_ccb96064_4_k_cu_f739a1524cuda3std6ranges3__45__cpo4swapE,(_ZN34_INTERNAL_ccb96064_4_k_cu_f739a1524cuda3std3__420unreachable_sentinelE - _ZN34_INTERNAL_ccb96064_4_k_cu_f739a1524cuda3std6ranges3__45__cpo4swapE)
_ZN34_INTERNAL_ccb96064_4_k_cu_f739a1524cuda3std6ranges3__45__cpo4swapE:
	.zero		1
	.type		_ZN34_INTERNAL_ccb96064_4_k_cu_f739a1524cuda3std3__420unreachable_sentinelE,@object
	.size		_ZN34_INTERNAL_ccb96064_4_k_cu_f739a1524cuda3std3__420unreachable_sentinelE,(_ZN34_INTERNAL_ccb96064_4_k_cu_f739a1526thrust24THRUST_300001_SM_1000_NS6system6detail10sequential3seqE - _ZN34_INTERNAL_ccb96064_4_k_cu_f739a1524cuda3std3__420unreachable_sentinelE)
_ZN34_INTERNAL_ccb96064_4_k_cu_f739a1524cuda3std3__420unreachable_sentinelE:
	.zero		1
	.type		_ZN34_INTERNAL_ccb96064_4_k_cu_f739a1526thrust24THRUST_300001_SM_1000_NS6system6detail10sequential3seqE,@object
	.size		_ZN34_INTERNAL_ccb96064_4_k_cu_f739a1526thrust24THRUST_300001_SM_1000_NS6system6detail10sequential3seqE,(_ZN34_INTERNAL_ccb96064_4_k_cu_f739a1524cuda3std3__45__cpo4cendE - _ZN34_INTERNAL_ccb96064_4_k_cu_f739a1526thrust24THRUST_300001_SM_1000_NS6system6detail10sequential3seqE)
_ZN34_INTERNAL_ccb96064_4_k_cu_f739a1526thrust24THRUST_300001_SM_1000_NS6system6detail10sequential3seqE:
	.zero		1
	.type		_ZN34_INTERNAL_ccb96064_4_k_cu_f739a1524cuda3std3__45__cpo4cendE,@object
	.size		_ZN34_INTERNAL_ccb96064_4_k_cu_f739a1524cuda3std3__45__cpo4cendE,(_ZN34_INTERNAL_ccb96064_4_k_cu_f739a1524cuda3std6ranges3__45__cpo9iter_swapE - _ZN34_INTERNAL_ccb96064_4_k_cu_f739a1524cuda3std3__45__cpo4cendE)
_ZN34_INTERNAL_ccb96064_4_k_cu_f739a1524cuda3std3__45__cpo4cendE:
	.zero		1
	.type		_ZN34_INTERNAL_ccb96064_4_k_cu_f739a1524cuda3std6ranges3__45__cpo9iter_swapE,@object
	.size		_ZN34_INTERNAL_ccb96064_4_k_cu_f739a1524cuda3std6ranges3__45__cpo9iter_swapE,(_ZN34_INTERNAL_ccb96064_4_k_cu_f739a1524cuda3std3__45__cpo5crendE - _ZN34_INTERNAL_ccb96064_4_k_cu_f739a1524cuda3std6ranges3__45__cpo9iter_swapE)
_ZN34_INTERNAL_ccb96064_4_k_cu_f739a1524cuda3std6ranges3__45__cpo9iter_swapE:
	.zero		1
	.type		_ZN34_INTERNAL_ccb96064_4_k_cu_f739a1524cuda3std3__45__cpo5crendE,@object
	.size		_ZN34_INTERNAL_ccb96064_4_k_cu_f739a1524cuda3std3__45__cpo5crendE,(_ZN34_INTERNAL_ccb96064_4_k_cu_f739a1524cuda3std6ranges3__45__cpo5cdataE - _ZN34_INTERNAL_ccb96064_4_k_cu_f739a1524cuda3std3__45__cpo5crendE)
_ZN34_INTERNAL_ccb96064_4_k_cu_f739a1524cuda3std3__45__cpo5crendE:
	.zero		1
	.type		_ZN34_INTERNAL_ccb96064_4_k_cu_f739a1524cuda3std6ranges3__45__cpo5cdataE,@object
	.size		_ZN34_INTERNAL_ccb96064_4_k_cu_f739a1524cuda3std6ranges3__45__cpo5cdataE,(_ZN34_INTERNAL_ccb96064_4_k_cu_f739a1524cuda3std6ranges3__45__cpo3endE - _ZN34_INTERNAL_ccb96064_4_k_cu_f739a1524cuda3std6ranges3__45__cpo5cdataE)
_ZN34_INTERNAL_ccb96064_4_k_cu_f739a1524cuda3std6ranges3__45__cpo5cdataE:
	.zero		1
	.type		_ZN34_INTERNAL_ccb96064_4_k_cu_f739a1524cuda3std6ranges3__45__cpo3endE,@object
	.size		_ZN34_INTERNAL_ccb96064_4_k_cu_f739a1524cuda3std6ranges3__45__cpo3endE,(_ZN34_INTERNAL_ccb96064_4_k_cu_f739a1524cuda3std3__419piecewise_constructE - _ZN34_INTERNAL_ccb96064_4_k_cu_f739a1524cuda3std6ranges3__45__cpo3endE)
_ZN34_INTERNAL_ccb96064_4_k_cu_f739a1524cuda3std6ranges3__45__cpo3endE:
	.zero		1
	.type		_ZN34_INTERNAL_ccb96064_4_k_cu_f739a1524cuda3std3__419piecewise_constructE,@object
	.size		_ZN34_INTERNAL_ccb96064_4_k_cu_f739a1524cuda3std3__419piecewise_constructE,(_ZN34_INTERNAL_ccb96064_4_k_cu_f739a1524cuda3std6ranges3__45__cpo5ssizeE - _ZN34_INTERNAL_ccb96064_4_k_cu_f739a1524cuda3std3__419piecewise_constructE)
_ZN34_INTERNAL_ccb96064_4_k_cu_f739a1524cuda3std3__419piecewise_constructE:
	.zero		1
	.type		_ZN34_INTERNAL_ccb96064_4_k_cu_f739a1524cuda3std6ranges3__45__cpo5ssizeE,@object
	.size		_ZN34_INTERNAL_ccb96064_4_k_cu_f739a1524cuda3std6ranges3__45__cpo5ssizeE,(_ZN34_INTERNAL_ccb96064_4_k_cu_f739a1524cuda3std3__45__cpo3endE - _ZN34_INTERNAL_ccb96064_4_k_cu_f739a1524cuda3std6ranges3__45__cpo5ssizeE)
_ZN34_INTERNAL_ccb96064_4_k_cu_f739a1524cuda3std6ranges3__45__cpo5ssizeE:
	.zero		1
	.type		_ZN34_INTERNAL_ccb96064_4_k_cu_f739a1524cuda3std3__45__cpo3endE,@object
	.size		_ZN34_INTERNAL_ccb96064_4_k_cu_f739a1524cuda3std3__45__cpo3endE,(_ZN34_INTERNAL_ccb96064_4_k_cu_f739a1524cuda3std6ranges3__45__cpo4cendE - _ZN34_INTERNAL_ccb96064_4_k_cu_f739a1524cuda3std3__45__cpo3endE)
_ZN34_INTERNAL_ccb96064_4_k_cu_f739a1524cuda3std3__45__cpo3endE:
	.zero		1
	.type		_ZN34_INTERNAL_ccb96064_4_k_cu_f739a1524cuda3std6ranges3__45__cpo4cendE,@object
	.size		_ZN34_INTERNAL_ccb96064_4_k_cu_f739a1524cuda3std6ranges3__45__cpo4cendE,(_ZN34_INTERNAL_ccb96064_4_k_cu_f739a1524cuda3std3__45__cpo4rendE - _ZN34_INTERNAL_ccb96064_4_k_cu_f739a1524cuda3std6ranges3__45__cpo4cendE)
_ZN34_INTERNAL_ccb96064_4_k_cu_f739a1524cuda3std6ranges3__45__cpo4cendE:
	.zero		1
	.type		_ZN34_INTERNAL_ccb96064_4_k_cu_f739a1524cuda3std3__45__cpo4rendE,@object
	.size		_ZN34_INTERNAL_ccb96064_4_k_cu_f739a1524cuda3std3__45__cpo4rendE,(_ZN34_INTERNAL_ccb96064_4_k_cu_f739a1524cuda3std6ranges3__45__cpo4prevE - _ZN34_INTERNAL_ccb96064_4_k_cu_f739a1524cuda3std3__45__cpo4rendE)
_ZN34_INTERNAL_ccb96064_4_k_cu_f739a1524cuda3std3__45__cpo4rendE:
	.zero		1
	.type		_ZN34_INTERNAL_ccb96064_4_k_cu_f739a1524cuda3std6ranges3__45__cpo4prevE,@object
	.size		_ZN34_INTERNAL_ccb96064_4_k_cu_f739a1524cuda3std6ranges3__45__cpo4prevE,(_ZN34_INTERNAL_ccb96064_4_k_cu_f739a1524cuda3std6ranges3__45__cpo9iter_moveE - _ZN34_INTERNAL_ccb96064_4_k_cu_f739a1524cuda3std6ranges3__45__cpo4prevE)
_ZN34_INTERNAL_ccb96064_4_k_cu_f739a1524cuda3std6ranges3__45__cpo4prevE:
	.zero		1
	.type		_ZN34_INTERNAL_ccb96064_4_k_cu_f739a1524cuda3std6ranges3__45__cpo9iter_moveE,@object
	.size		_ZN34_INTERNAL_ccb96064_4_k_cu_f739a1524cuda3std6ranges3__45__cpo9iter_moveE,(.L_13 - _ZN34_INTERNAL_ccb96064_4_k_cu_f739a1524cuda3std6ranges3__45__cpo9iter_moveE)
_ZN34_INTERNAL_ccb96064_4_k_cu_f739a1524cuda3std6ranges3__45__cpo9iter_moveE:
	.zero		1
.L_13:


//--------------------- .nv.shared.select_topk_from_candidates_tm_f32 --------------------------
	.section	.nv.shared.select_topk_from_candidates_tm_f32,"aw",@nobits
	.sectionflags	@""
	.align	16
.nv.shared.select_topk_from_candidates_tm_f32:
	.zero		10304


//--------------------- .nv.shared.select_topk_from_pairs_tm_f32 --------------------------
	.section	.nv.shared.select_topk_from_pairs_tm_f32,"aw",@nobits
	.sectionflags	@""
	.align	16
.nv.shared.select_topk_from_pairs_tm_f32:
	.zero		10304


//--------------------- .nv.constant0.gather_topk_pairs_tm_f32 --------------------------
	.section	.nv.constant0.gather_topk_pairs_tm_f32,"a",@progbits
	.sectionflags	@""
	.align	4
.nv.constant0.gather_topk_pairs_tm_f32:
	.zero		976


//--------------------- .nv.constant0.select_topk_from_candidates_tm_f32 --------------------------
	.section	.nv.constant0.select_topk_from_candidates_tm_f32,"a",@progbits
	.sectionflags	@""
	.align	4
.nv.constant0.select_topk_from_candidates_tm_f32:
	.zero		968


//--------------------- .nv.constant0.select_topk_from_pairs_tm_f32 --------------------------
	.section	.nv.constant0.select_topk_from_pairs_tm_f32,"a",@progbits
	.sectionflags	@""
	.align	4
.nv.constant0.select_topk_from_pairs_tm_f32:
	.zero		952


//--------------------- .nv.constant0.heatmap_update_scores_tm_f32 --------------------------
	.section	.nv.constant0.heatmap_update_scores_tm_f32,"a",@progbits
	.sectionflags	@""
	.align	4
.nv.constant0.heatmap_update_scores_tm_f32:
	.zero		976


//--------------------- .nv.constant0.fill_f32    --------------------------
	.section	.nv.constant0.fill_f32,"a",@progbits
	.sectionflags	@""
	.align	4
.nv.constant0.fill_f32:
	.zero		912


//--------------------- .nv.constant0.double_cross_backtest_tm_flex_f32 --------------------------
	.section	.nv.constant0.double_cross_backtest_tm_flex_f32,"a",@progbits
	.sectionflags	@""
	.align	4
.nv.constant0.double_cross_backtest_tm_flex_f32:
	.zero		1000


//--------------------- .nv.constant0.compute_log_returns_f32 --------------------------
	.section	.nv.constant0.compute_log_returns_f32,"a",@progbits
	.sectionflags	@""
	.align	4
.nv.constant0.compute_log_returns_f32:
	.zero		920


//--------------------- .nv.constant0.transpose_row_to_tm --------------------------
	.section	.nv.constant0.transpose_row_to_tm,"a",@progbits
	.sectionflags	@""
	.align	4
.nv.constant0.transpose_row_to_tm:
	.zero		920


//--------------------- SYMBOLS --------------------------

	.type		.nv.reservedSmem.offset0,@object
	.size		.nv.reservedSmem.offset0,0x4
	.type		.nv.reservedSmem.cap,@object
	.size		.nv.reservedSmem.cap,0x4
